def matmul_kernel(
    a_ptr,
    b_ptr,
    c_ptr,
    M,
    N,
    K,
    stride_am,
    stride_ak,
    stride_bk,
    stride_bn,
    stride_cm,
    stride_cn,
    BLOCK_M: tl.constexpr,
    BLOCK_N: tl.constexpr,
    BLOCK_K: tl.constexpr,
    GROUP_M: tl.constexpr,
):
    pid = tl.program_id(axis=0)
    num_pid_m = tl.cdiv(M, BLOCK_M)
    num_pid_n = tl.cdiv(N, BLOCK_N)
    num_pid_in_group = GROUP_M * num_pid_n
    group_id = pid // num_pid_in_group
    first_pid_m = group_id * GROUP_M
    group_size_m = min(num_pid_m - first_pid_m, GROUP_M)
    pid_m = first_pid_m + ((pid % num_pid_in_group) % group_size_m)
    pid_n = (pid % num_pid_in_group) // group_size_m

    offs_am = (pid_m * BLOCK_M + tl.arange(0, BLOCK_M)) % M
    offs_bn = (pid_n * BLOCK_N + tl.arange(0, BLOCK_N)) % N
    offs_k = tl.arange(0, BLOCK_K)
    a_ptrs = a_ptr + offs_am[:, None] * stride_am + offs_k[None, :] * stride_ak
    b_ptrs = b_ptr + offs_k[:, None] * stride_bk + offs_bn[None, :] * stride_bn

    acc = tl.zeros((BLOCK_M, BLOCK_N), dtype=tl.float32)
    for kk in range(0, tl.cdiv(K, BLOCK_K)):
        a = tl.load(a_ptrs, mask=offs_k[None, :] < K - kk * BLOCK_K, other=0.0)
        b = tl.load(b_ptrs, mask=offs_k[:, None] < K - kk * BLOCK_K, other=0.0)
        acc = tl.dot(a, b, acc)
        a_ptrs += BLOCK_K * stride_ak
        b_ptrs += BLOCK_K * stride_bk

    c = acc.to(c_ptr.dtype.element_ty)
    offs_cm = pid_m * BLOCK_M + tl.arange(0, BLOCK_M)
    offs_cn = pid_n * BLOCK_N + tl.arange(0, BLOCK_N)
    c_ptrs = c_ptr + offs_cm[:, None] * stride_cm + offs_cn[None, :] * stride_cn
    mask = (offs_cm[:, None] < M) & (offs_cn[None, :] < N)
    tl.store(c_ptrs, c, mask=mask)

# config = {"BLOCK_K": 128, "BLOCK_M": 128, "BLOCK_N": 512, "GROUP_M": 8, "arch": "sm_100", "dtype": "fp16", "num_ctas": 1, "num_stages": 3, "num_warps": 8}
# arch = sm_100


// ===== COMPILED SASS (sm_100a) =====

	.target	sm_100a

	.elftype	@"ET_EXEC"


//--------------------- .note.nv.tkinfo           --------------------------
	.section	.note.nv.tkinfo,"",@"SHT_NOTE"
	.sectionflags	@"SHF_NOTE_NV_TKINFO"
	.tkinfo
        /*0018*/ 	.word	0x00000081
        /*0030*/ 	.string	""
        /*0030*/ 	.string	"ptxas-blackwell"
        /*0030*/ 	.string	"Cuda compilation tools, release 12.9, V12.9.86"
        /*0030*/ 	.string	"Build cuda_12.9.r12.9/compiler.36037853_0"
        /*0030*/ 	.string	"-v  -suppress-debug-info  -lineinfo  -arch sm_100a "



//--------------------- .note.nv.cuver            --------------------------
	.section	.note.nv.cuver,"",@"SHT_NOTE"
	.sectionflags	@"SHF_NOTE_NV_CUVER"
        /*0018*/ 	.short	0x0001
        /*001a*/ 	.short	0x0064
        /*001c*/ 	.short	0x0001
        /*001e*/ 	.short	0x0000
        /*0020*/ 	.short	0x0001
        /*0022*/ 	.short	0x0000


//--------------------- .nv.info                  --------------------------
	.section	.nv.info,"",@"SHT_CUDA_INFO"
	.align	4


	//----- nvinfo : EIATTR_REGCOUNT
	.align		4
        /*0000*/ 	.byte	0x04, 0x2f
        /*0002*/ 	.short	(.L_4 - .L_3)
	.align		4
.L_3:
        /*0004*/ 	.word	index@(matmul_kernel)
        /*0008*/ 	.word	0x00000080


	//----- nvinfo : EIATTR_FRAME_SIZE
	.align		4
.L_4:
        /*000c*/ 	.byte	0x04, 0x11
        /*000e*/ 	.short	(.L_6 - .L_5)
	.align		4
.L_5:
        /*0010*/ 	.word	index@($__internal_2_$__cuda_sm10x_tcgen05_guardrail_trap_unallocated_columns_being_dealloced)
        /*0014*/ 	.word	0x000012b0


	//----- nvinfo : EIATTR_FRAME_SIZE
	.align		4
.L_6:
        /*0018*/ 	.byte	0x04, 0x11
        /*001a*/ 	.short	(.L_8 - .L_7)
	.align		4
.L_7:
        /*001c*/ 	.word	index@($__internal_1_$__cuda_sm10x_tcgen05_guardrail_trap_phase_invalid_during_alloc)
        /*0020*/ 	.word	0x000012b0


	//----- nvinfo : EIATTR_FRAME_SIZE
	.align		4
.L_8:
        /*0024*/ 	.byte	0x04, 0x11
        /*0026*/ 	.short	(.L_10 - .L_9)
	.align		4
.L_9:
        /*0028*/ 	.word	index@($__internal_0_$__cuda_sm10x_tcgen05_guardrail_trap_col_being_dealloced_not_returned_by_alloc)
        /*002c*/ 	.word	0x000012b0


	//----- nvinfo : EIATTR_FRAME_SIZE
	.align		4
.L_10:
        /*0030*/ 	.byte	0x04, 0x11
        /*0032*/ 	.short	(.L_12 - .L_11)
	.align		4
.L_11:
        /*0034*/ 	.word	index@(matmul_kernel)
        /*0038*/ 	.word	0x000012b0


	//----- nvinfo : EIATTR_MIN_STACK_SIZE
	.align		4
.L_12:
        /*003c*/ 	.byte	0x04, 0x12
        /*003e*/ 	.short	(.L_14 - .L_13)
	.align		4
.L_13:
        /*0040*/ 	.word	index@(matmul_kernel)
        /*0044*/ 	.word	0x000012b0
.L_14:


//--------------------- .nv.info.matmul_kernel    --------------------------
	.section	.nv.info.matmul_kernel,"",@"SHT_CUDA_INFO"
	.sectionflags	@""
	.align	4


	//----- nvinfo : EIATTR_CUDA_API_VERSION
	.align		4
        /*0000*/ 	.byte	0x04, 0x37
        /*0002*/ 	.short	(.L_16 - .L_15)
.L_15:
        /*0004*/ 	.word	0x00000081


	//----- nvinfo : EIATTR_KPARAM_INFO
	.align		4
.L_16:
        /*0008*/ 	.byte	0x04, 0x17
        /*000a*/ 	.short	(.L_18 - .L_17)
.L_17:
        /*000c*/ 	.word	0x00000000
        /*0010*/ 	.short	0x000d
        /*0012*/ 	.short	0x0048
        /*0014*/ 	.byte	0x00, 0xf4, 0x21, 0x00


	//----- nvinfo : EIATTR_KPARAM_INFO
	.align		4
.L_18:
        /*0018*/ 	.byte	0x04, 0x17
        /*001a*/ 	.short	(.L_20 - .L_19)
.L_19:
        /*001c*/ 	.word	0x00000000
        /*0020*/ 	.short	0x000c
        /*0022*/ 	.short	0x0040
        /*0024*/ 	.byte	0x00, 0xf4, 0x21, 0x00


	//----- nvinfo : EIATTR_KPARAM_INFO
	.align		4
.L_20:
        /*0028*/ 	.byte	0x04, 0x17
        /*002a*/ 	.short	(.L_22 - .L_21)
.L_21:
        /*002c*/ 	.word	0x00000000
        /*0030*/ 	.short	0x000b
        /*0032*/ 	.short	0x0038
        /*0034*/ 	.byte	0x00, 0xf0, 0x11, 0x00


	//----- nvinfo : EIATTR_KPARAM_INFO
	.align		4
.L_22:
        /*0038*/ 	.byte	0x04, 0x17
        /*003a*/ 	.short	(.L_24 - .L_23)
.L_23:
        /*003c*/ 	.word	0x00000000
        /*0040*/ 	.short	0x000a
        /*0042*/ 	.short	0x0034
        /*0044*/ 	.byte	0x00, 0xf0, 0x11, 0x00


	//----- nvinfo : EIATTR_KPARAM_INFO
	.align		4
.L_24:
        /*0048*/ 	.byte	0x04, 0x17
        /*004a*/ 	.short	(.L_26 - .L_25)
.L_25:
        /*004c*/ 	.word	0x00000000
        /*0050*/ 	.short	0x0009
        /*0052*/ 	.short	0x0030
        /*0054*/ 	.byte	0x00, 0xf0, 0x11, 0x00


	//----- nvinfo : EIATTR_KPARAM_INFO
	.align		4
.L_26:
        /*0058*/ 	.byte	0x04, 0x17
        /*005a*/ 	.short	(.L_28 - .L_27)
.L_27:
        /*005c*/ 	.word	0x00000000
        /*0060*/ 	.short	0x0008
        /*0062*/ 	.short	0x002c
        /*0064*/ 	.byte	0x00, 0xf0, 0x11, 0x00


	//----- nvinfo : EIATTR_KPARAM_INFO
	.align		4
.L_28:
        /*0068*/ 	.byte	0x04, 0x17
        /*006a*/ 	.short	(.L_30 - .L_29)
.L_29:
        /*006c*/ 	.word	0x00000000
        /*0070*/ 	.short	0x0007
        /*0072*/ 	.short	0x0028
        /*0074*/ 	.byte	0x00, 0xf0, 0x11, 0x00


	//----- nvinfo : EIATTR_KPARAM_INFO
	.align		4
.L_30:
        /*0078*/ 	.byte	0x04, 0x17
        /*007a*/ 	.short	(.L_32 - .L_31)
.L_31:
        /*007c*/ 	.word	0x00000000
        /*0080*/ 	.short	0x0006
        /*0082*/ 	.short	0x0024
        /*0084*/ 	.byte	0x00, 0xf0, 0x11, 0x00


	//----- nvinfo : EIATTR_KPARAM_INFO
	.align		4
.L_32:
        /*0088*/ 	.byte	0x04, 0x17
        /*008a*/ 	.short	(.L_34 - .L_33)
.L_33:
        /*008c*/ 	.word	0x00000000
        /*0090*/ 	.short	0x0005
        /*0092*/ 	.short	0x0020
        /*0094*/ 	.byte	0x00, 0xf0, 0x11, 0x00


	//----- nvinfo : EIATTR_KPARAM_INFO
	.align		4
.L_34:
        /*0098*/ 	.byte	0x04, 0x17
        /*009a*/ 	.short	(.L_36 - .L_35)
.L_35:
        /*009c*/ 	.word	0x00000000
        /*00a0*/ 	.short	0x0004
        /*00a2*/ 	.short	0x001c
        /*00a4*/ 	.byte	0x00, 0xf0, 0x11, 0x00


	//----- nvinfo : EIATTR_KPARAM_INFO
	.align		4
.L_36:
        /*00a8*/ 	.byte	0x04, 0x17
        /*00aa*/ 	.short	(.L_38 - .L_37)
.L_37:
        /*00ac*/ 	.word	0x00000000
        /*00b0*/ 	.short	0x0003
        /*00b2*/ 	.short	0x0018
        /*00b4*/ 	.byte	0x00, 0xf0, 0x11, 0x00


	//----- nvinfo : EIATTR_KPARAM_INFO
	.align		4
.L_38:
        /*00b8*/ 	.byte	0x04, 0x17
        /*00ba*/ 	.short	(.L_40 - .L_39)
.L_39:
        /*00bc*/ 	.word	0x00000000
        /*00c0*/ 	.short	0x0002
        /*00c2*/ 	.short	0x0010
        /*00c4*/ 	.byte	0x00, 0xf4, 0x21, 0x00


	//----- nvinfo : EIATTR_KPARAM_INFO
	.align		4
.L_40:
        /*00c8*/ 	.byte	0x04, 0x17
        /*00ca*/ 	.short	(.L_42 - .L_41)
.L_41:
        /*00cc*/ 	.word	0x00000000
        /*00d0*/ 	.short	0x0001
        /*00d2*/ 	.short	0x0008
        /*00d4*/ 	.byte	0x00, 0xf4, 0x21, 0x00


	//----- nvinfo : EIATTR_KPARAM_INFO
	.align		4
.L_42:
        /*00d8*/ 	.byte	0x04, 0x17
        /*00da*/ 	.short	(.L_44 - .L_43)
.L_43:
        /*00dc*/ 	.word	0x00000000
        /*00e0*/ 	.short	0x0000
        /*00e2*/ 	.short	0x0000
        /*00e4*/ 	.byte	0x00, 0xf4, 0x21, 0x00


	//----- nvinfo : EIATTR_AT_ENTRY_FRAGMENTS
	.align		4
.L_44:
        /*00e8*/ 	.byte	0x04, 0x4f
        /*00ea*/ 	.short	(.L_46 - .L_45)


	//   ....[0]....
.L_45:
        /*00ec*/ 	.word	0x00000004


	//----- nvinfo : EIATTR_RESERVED_SMEM_USED
	.align		4
.L_46:
        /*00f0*/ 	.byte	0x01, 0x41
	.zero		2


	//----- nvinfo : EIATTR_SPARSE_MMA_MASK
	.align		4
        /*00f4*/ 	.byte	0x03, 0x50
        /*00f6*/ 	.short	0x0000


	//----- nvinfo : EIATTR_TCGEN05_1CTA_USED
	.align		4
        /*00f8*/ 	.byte	0x01, 0x51
	.zero		2


	//----- nvinfo : EIATTR_MAXREG_COUNT
	.align		4
        /*00fc*/ 	.byte	0x03, 0x1b
        /*00fe*/ 	.short	0x00ff


	//----- nvinfo : EIATTR_NUM_BARRIERS
	.align		4
        /*0100*/ 	.byte	0x02, 0x4c
        /*0102*/ 	.byte	0x01
	.zero		1


	//----- nvinfo : EIATTR_ANNOTATIONS
	.align		4
        /*0104*/ 	.byte	0x04, 0x55
        /*0106*/ 	.short	(.L_48 - .L_47)


	//   ....[0]....
.L_47:
        /*0108*/ 	.word	0x00000001
        /*010c*/ 	.byte	0xb0, 0x0a, 0x00, 0x00, 0x01, 0x00, 0x00, 0x00, 0xf0, 0x0a, 0x00, 0x00, 0x01, 0x00, 0x00, 0x00
        /* <DEDUP_REMOVED lines=2449> */
        /*9a2c*/ 	.byte	0xe0, 0xee, 0x03, 0x00


	//----- nvinfo : EIATTR_INT_WARP_WIDE_INSTR_OFFSETS
	.align		4
.L_48:
        /*9a30*/ 	.byte	0x04, 0x31
        /*9a32*/ 	.short	(.L_50 - .L_49)


	//   ....[0]....
.L_49:
        /*9a34*/ 	.word	0x0000a420


	//   ....[1]....
        /*9a38*/ 	.word	0x0000a430


	//   ....[2]....
        /*9a3c*/ 	.word	0x00017440


	//   ....[3]....
        /*9a40*/ 	.word	0x0003f530


	//   ....[4]....
        /*9a44*/ 	.word	0x0003f580


	//----- nvinfo : EIATTR_COOP_GROUP_MASK_REGIDS
	.align		4
.L_50:
        /*9a48*/ 	.byte	0x04, 0x29
        /*9a4a*/ 	.short	(.L_52 - .L_51)


	//   ....[0]....
.L_51:
        /*9a4c*/ 	.word	0xffffffff


	//   ....[1]....
        /*9a50*/ 	.word	0xffffffff


	//   ....[2]....
        /*9a54*/ 	.word	0xffffffff


	//   ....[3]....
        /*9a58*/ 	.word	0xffffffff


	//----- nvinfo : EIATTR_COOP_GROUP_INSTR_OFFSETS
	.align		4
.L_52:
        /*9a5c*/ 	.byte	0x04, 0x28
        /*9a5e*/ 	.short	(.L_54 - .L_53)


	//   ....[0]....
.L_53:
        /*9a60*/ 	.word	0x00000070


	//   ....[1]....
        /*9a64*/ 	.word	0x00000330


	//   ....[2]....
        /*9a68*/ 	.word	0x0003f3c0


	//   ....[3]....
        /*9a6c*/ 	.word	0x0003f630


	//----- nvinfo : EIATTR_VRC_CTA_INIT_COUNT
	.align		4
.L_54:
        /*9a70*/ 	.byte	0x02, 0x4a
        /*9a72*/ 	.byte	0x80
	.zero		1


	//----- nvinfo : EIATTR_MBARRIER_INSTR_OFFSETS
	.align		4
        /*9a74*/ 	.byte	0x04, 0x39
        /*9a76*/ 	.short	(.L_56 - .L_55)


	//   ....[0]....
.L_55:
        /*9a78*/ 	.word	0x0000a7d0
        /*9a7c*/ 	.word	0x000000ff
        /*9a80*/ 	.word	0x00000000
        /*9a84*/ 	.short	0x0100
        /*9a86*/ 	.byte	0x4d
	.zero		1


	//   ....[1]....
        /*9a88*/ 	.word	0x00017470
        /*9a8c*/ 	.word	0x000000ff
        /*9a90*/ 	.word	0x00050008
        /*9a94*/ 	.short	0x0100
        /*9a96*/ 	.byte	0x05
	.zero		1


	//   ....[2]....
        /*9a98*/ 	.word	0x0002a510
        /*9a9c*/ 	.word	0x000000ff
        /*9aa0*/ 	.word	0x00000000
        /*9aa4*/ 	.short	0x010a
        /*9aa6*/ 	.byte	0x4d
	.zero		1


	//   ....[3]....
        /*9aa8*/ 	.word	0x00034f70
        /*9aac*/ 	.word	0x000000ff
        /*9ab0*/ 	.word	0x00000000
        /*9ab4*/ 	.short	0x010a
        /*9ab6*/ 	.byte	0x4d
	.zero		1


	//   ....[4]....
        /*9ab8*/ 	.word	0x00034fc0
        /*9abc*/ 	.word	0x000000ff
        /*9ac0*/ 	.word	0x00050000
        /*9ac4*/ 	.short	0x0108
        /*9ac6*/ 	.byte	0x05
	.zero		1


	//   ....[5]....
        /*9ac8*/ 	.word	0x00035000
        /*9acc*/ 	.word	0x000000ff
        /*9ad0*/ 	.word	0x00050008
        /*9ad4*/ 	.short	0x0108
        /*9ad6*/ 	.byte	0x05
	.zero		1


	//   ....[6]....
        /*9ad8*/ 	.word	0x0003f650
        /*9adc*/ 	.word	0x000000ff
        /*9ae0*/ 	.word	0x00000000
        /*9ae4*/ 	.short	0x010a
        /*9ae6*/ 	.byte	0x4d
	.zero		1


	//   ....[7]....
        /*9ae8*/ 	.word	0x0003f680
        /*9aec*/ 	.word	0x000000ff
        /*9af0*/ 	.word	0x00000000
        /*9af4*/ 	.short	0x010a
        /*9af6*/ 	.byte	0x4d
	.zero		1


	//----- nvinfo : EIATTR_NUM_MBARRIERS
	.align		4
.L_56:
        /*9af8*/ 	.byte	0x03, 0x38
        /*9afa*/ 	.short	0x0002


	//----- nvinfo : EIATTR_EXIT_INSTR_OFFSETS
	.align		4
        /*9afc*/ 	.byte	0x04, 0x1c
        /*9afe*/ 	.short	(.L_58 - .L_57)


	//   ....[0]....
.L_57:
        /*9b00*/ 	.word	0x0003f640


	//----- nvinfo : EIATTR_REQNTID
	.align		4
.L_58:
        /*9b04*/ 	.byte	0x04, 0x10
        /*9b06*/ 	.short	(.L_60 - .L_59)
.L_59:
        /*9b08*/ 	.word	0x00000100
        /*9b0c*/ 	.word	0x00000001
        /*9b10*/ 	.word	0x00000001


	//----- nvinfo : EIATTR_CRS_STACK_SIZE
	.align		4
.L_60:
        /*9b14*/ 	.byte	0x04, 0x1e
        /*9b16*/ 	.short	(.L_62 - .L_61)
.L_61:
        /*9b18*/ 	.word	0x00000000


	//----- nvinfo : EIATTR_CBANK_PARAM_SIZE
	.align		4
.L_62:
        /*9b1c*/ 	.byte	0x03, 0x19
        /*9b1e*/ 	.short	0x0050


	//----- nvinfo : EIATTR_PARAM_CBANK
	.align		4
        /*9b20*/ 	.byte	0x04, 0x0a
        /*9b22*/ 	.short	(.L_64 - .L_63)
	.align		4
.L_63:
        /*9b24*/ 	.word	index@(.nv.constant0.matmul_kernel)
        /*9b28*/ 	.short	0x0380
        /*9b2a*/ 	.short	0x0050


	//----- nvinfo : EIATTR_SW_WAR
	.align		4
.L_64:
        /*9b2c*/ 	.byte	0x04, 0x36
        /*9b2e*/ 	.short	(.L_66 - .L_65)
.L_65:
        /*9b30*/ 	.word	0x00000008
.L_66:


//--------------------- .nv.compat                --------------------------
	.section	.nv.compat,"",@"SHT_CUDA_COMPAT_INFO"
	.align	4
        /*0000*/ 	.byte	0x02, 0x02, 0x02, 0x00, 0x02, 0x05, 0x05, 0x00, 0x02, 0x03, 0x00, 0x00, 0x02, 0x06, 0x01, 0x00


//--------------------- .nv.callgraph             --------------------------
	.section	.nv.callgraph,"",@"SHT_CUDA_CALLGRAPH"
	.align	4
	.sectionentsize	8
	.align		4
        /*0000*/ 	.word	0x00000000
	.align		4
        /*0004*/ 	.word	0xffffffff
	.align		4
        /*0008*/ 	.word	0x00000000
	.align		4
        /*000c*/ 	.word	0xfffffffe
	.align		4
        /*0010*/ 	.word	0x00000000
	.align		4
        /*0014*/ 	.word	0xfffffffd
	.align		4
        /*0018*/ 	.word	0x00000000
	.align		4
        /*001c*/ 	.word	0xfffffffc


//--------------------- .text.matmul_kernel       --------------------------
	.section	.text.matmul_kernel,"ax",@progbits
	.align	128
        .global         matmul_kernel
        .type           matmul_kernel,@function
        .size           matmul_kernel,(.L_x_20 - matmul_kernel)
        .other          matmul_kernel,@"STO_CUDA_ENTRY STV_DEFAULT"
matmul_kernel:
.text.matmul_kernel:
[----:B------:R-:W0:Y:S01]  /*0000*/  LDC R1, c[0x0][0x37c] ;  /* 0x0000df00ff017b82 */ /* 0x000e220000000800 */
[----:B------:R-:W1:Y:S01]  /*0010*/  S2R R0, SR_TID.X ;  /* 0x0000000000007919 */ /* 0x000e620000002100 */
[----:B0-----:R-:W-:Y:S01]  /*0020*/  VIADD R1, R1, 0xffffed50 ;  /* 0xffffed5001017836 */ /* 0x001fe20000000000 */
[----:B-1----:R-:W-:-:S13]  /*0030*/  ISETP.GE.U32.AND P0, PT, R0, 0x20, PT ;  /* 0x000000200000780c */ /* 0x002fda0003f06070 */
[----:B------:R-:W-:Y:S02]  /*0040*/  VOTEU.ANY UP0, P0 ;  /* 0x0000000000ff7886 */ /* 0x000fe40000000100 */
[----:B------:R-:W-:Y:S05]  /*0050*/  BRA.U UP0, `(.L_x_0) ;  /* 0x0000000100b87547 */ /* 0x000fea000b800000 */
[----:B------:R-:W0:Y:S01]  /*0060*/  S2UR UR6, SR_CgaCtaId ;  /* 0x00000000000679c3 */ /* 0x000e220000008800 */
[----:B------:R-:W-:Y:S01]  /*0070*/  NOP ;  /* 0x0000000000007918 */ /* 0x000fe20000000000 */
[----:B------:R-:W-:Y:S02]  /*0080*/  UMOV UR4, 0x40 ;  /* 0x0000004000047882 */ /* 0x000fe40000000000 */
[----:B0-----:R-:W-:-:S09]  /*0090*/  ULEA UR4, UR6, UR4, 0x18 ;  /* 0x0000000406047291 */ /* 0x001fd2000f8ec0ff */
[----:B------:R-:W0:Y:S01]  /*00a0*/  LDS.U8 R0, [UR4] ;  /* 0x00000004ff007984 */ /* 0x000e220008000000 */
[----:B------:R-:W-:Y:S02]  /*00b0*/  UMOV UR4, 0x400 ;  /* 0x0000040000047882 */ /* 0x000fe40000000000 */
[----:B------:R-:W-:Y:S01]  /*00c0*/  ULEA UR4, UR6, UR4, 0x18 ;  /* 0x0000000406047291 */ /* 0x000fe2000f8ec0ff */
[----:B0-----:R-:W-:-:S13]  /*00d0*/  ISETP.NE.AND P0, PT, R0, RZ, PT ;  /* 0x000000ff0000720c */ /* 0x001fda0003f05270 */
[----:B------:R-:W-:Y:S05]  /*00e0*/  @P0 BRA `(.L_x_1) ;  /* 0x00000000007c0947 */ /* 0x000fea0003800000 */
[----:B------:R-:W-:-:S13]  /*00f0*/  ELECT P0, URZ, PT ;  /* 0x0000000000ff782f */ /* 0x000fda0003800000 */
[----:B------:R-:W-:Y:S05]  /*0100*/  @!P0 BRA `(.L_x_2) ;  /* 0x0000000000848947 */ /* 0x000fea0003800000 */
[----:B------:R-:W-:Y:S01]  /*0110*/  UMOV UR5, 0x10 ;  /* 0x0000001000057882 */ /* 0x000fe20000000000 */
[----:B------:R-:W-:Y:S02]  /*0120*/  IMAD.MOV.U32 R4, RZ, RZ, 0x1 ;  /* 0x00000001ff047424 */ /* 0x000fe400078e00ff */
[----:B------:R-:W-:Y:S02]  /*0130*/  IMAD.MOV.U32 R5, RZ, RZ, 0xffff ;  /* 0x0000ffffff057424 */ /* 0x000fe400078e00ff */
[----:B------:R-:W-:Y:S04]  /*0140*/  DEPBAR.LE SB0, 0x36 ;  /* 0x00008d800000791a */ /* 0x000fe80000000000 */
[----:B------:R-:W0:Y:S02]  /*0150*/  UTCATOMSWS.FIND_AND_SET.ALIGN UP1, UR5, UR5 ;  /* 0x00000005000575e3 */ /* 0x000e240008020800 */
[----:B0-----:R-:W-:-:S04]  /*0160*/  PLOP3.LUT P0, PT, PT, PT, UP1, 0x80, 0x8 ;  /* 0x000000000008781c */ /* 0x001fc80003f0f018 */
[----:B------:R-:W-:-:S04]  /*0170*/  SEL R0, RZ, 0xffffffff, !P0 ;  /* 0xffffffffff007807 */ /* 0x000fc80004000000 */
[----:B------:R-:W-:Y:S01]  /*0180*/  ISETP.NE.AND P0, PT, R0, RZ, PT ;  /* 0x000000ff0000720c */ /* 0x000fe20003f05270 */
[----:B------:R-:W-:-:S12]  /*0190*/  IMAD.U32 R0, RZ, RZ, UR5 ;  /* 0x00000005ff007e24 */ /* 0x000fd8000f8e00ff */
[----:B------:R-:W-:Y:S05]  /*01a0*/  @P0 BRA `(.L_x_3) ;  /* 0x0000000000240947 */ /* 0x000fea0003800000 */
.L_x_4:
[----:B------:R-:W-:Y:S05]  /*01b0*/  NANOSLEEP 0x64 ;  /* 0x000000640000795d */ /* 0x000fea0003800000 */
[----:B------:R-:W-:-:S05]  /*01c0*/  UMOV UR5, 0x10 ;  /* 0x0000001000057882 */ /* 0x000fca0000000000 */
[----:B------:R-:W-:Y:S04]  /*01d0*/  DEPBAR.LE SB0, 0x36 ;  /* 0x00008d800000791a */ /* 0x000fe80000000000 */
[----:B------:R-:W0:Y:S02]  /*01e0*/  UTCATOMSWS.FIND_AND_SET.ALIGN UP1, UR5, UR5 ;  /* 0x00000005000575e3 */ /* 0x000e240008020800 */
[----:B0-----:R-:W-:-:S04]  /*01f0*/  PLOP3.LUT P0, PT, PT, PT, UP1, 0x80, 0x8 ;  /* 0x000000000008781c */ /* 0x001fc80003f0f018 */
[----:B------:R-:W-:-:S04]  /*0200*/  SEL R0, RZ, 0xffffffff, !P0 ;  /* 0xffffffffff007807 */ /* 0x000fc80004000000 */
[----:B------:R-:W-:Y:S01]  /*0210*/  ISETP.NE.AND P0, PT, R0, RZ, PT ;  /* 0x000000ff0000720c */ /* 0x000fe20003f05270 */
[----:B------:R-:W-:-:S12]  /*0220*/  IMAD.U32 R0, RZ, RZ, UR5 ;  /* 0x00000005ff007e24 */ /* 0x000fd8000f8e00ff */
[----:B------:R-:W-:Y:S05]  /*0230*/  @!P0 BRA `(.L_x_4) ;  /* 0xfffffffc00dc8947 */ /* 0x000fea000383ffff */
.L_x_3:
[C---:B------:R-:W-:Y:S01]  /*0240*/  VIADD R3, R0.reuse, 0x10 ;  /* 0x0000001000037836 */ /* 0x040fe20000000000 */
[----:B------:R-:W-:Y:S01]  /*0250*/  UMOV UR5, 0x50 ;  /* 0x0000005000057882 */ /* 0x000fe20000000000 */
[----:B------:R-:W-:Y:S01]  /*0260*/  SHF.L.U32 R2, R5, R0, RZ ;  /* 0x0000000005027219 */ /* 0x000fe200000006ff */
[----:B------:R-:W-:Y:S01]  /*0270*/  ULEA UR5, UR6, UR5, 0x18 ;  /* 0x0000000506057291 */ /* 0x000fe2000f8ec0ff */
[----:B------:R-:W-:Y:S01]  /*0280*/  IMAD.SHL.U32 R0, R0, 0x20, RZ ;  /* 0x0000002000007824 */ /* 0x000fe200078e00ff */
[----:B------:R-:W-:-:S04]  /*0290*/  SHF.L.U32 R3, R4, R3, RZ ;  /* 0x0000000304037219 */ /* 0x000fc800000006ff */
[----:B------:R-:W-:-:S05]  /*02a0*/  LOP3.LUT R2, R3, R2, RZ, 0xfc, !PT ;  /* 0x0000000203027212 */ /* 0x000fca00078efcff */
[----:B------:R0:W-:Y:S04]  /*02b0*/  ATOMS.OR RZ, [UR5], R2 ;  /* 0x00000002ffff798c */ /* 0x0001e8000b000005 */
[----:B------:R0:W-:Y:S01]  /*02c0*/  STS [UR4], R0 ;  /* 0x00000000ff007988 */ /* 0x0001e20008000804 */
[----:B------:R-:W-:Y:S05]  /*02d0*/  BRA `(.L_x_2) ;  /* 0x0000000000107947 */ /* 0x000fea0003800000 */
.L_x_1:
[----:B------:R-:W-:Y:S01]  /*02e0*/  IMAD.MOV.U32 R0, RZ, RZ, -0x1 ;  /* 0xffffffffff007424 */ /* 0x000fe200078e00ff */
[----:B------:R-:W-:-:S04]  /*02f0*/  MOV R2, 0x320 ;  /* 0x0000032000027802 */ /* 0x000fc80000000f00 */
[----:B------:R0:W-:Y:S03]  /*0300*/  STS [UR4], R0 ;  /* 0x00000000ff007988 */ /* 0x0001e60008000804 */
[----:B0-----:R-:W-:Y:S05]  /*0310*/  CALL.REL.NOINC `($__internal_1_$__cuda_sm10x_tcgen05_guardrail_trap_phase_invalid_during_alloc) ;  /* 0x000003f000f07944 */ /* 0x001fea0003c00000 */
.L_x_2:
[----:B------:R-:W-:Y:S05]  /*0320*/  WARPSYNC.ALL ;  /* 0x0000000000007948 */ /* 0x000fea0003800000 */
[----:B------:R-:W-:Y:S01]  /*0330*/  NOP ;  /* 0x0000000000007918 */ /* 0x000fe20000000000 */
.L_x_0:
[----:B------:R-:W1:Y:S01]  /*0340*/  LDC.64 R120, c[0x0][0x398] ;  /* 0x0000e600ff787b82 */ /* 0x000e620000000a00 */
[----:B------:R-:W2:Y:S01]  /*0350*/  S2R R5, SR_CTAID.X ;  /* 0x0000000000057919 */ /* 0x000ea20000002500 */
[----:B------:R-:W-:Y:S01]  /*0360*/  UMOV UR5, 0x400 ;  /* 0x0000040000057882 */ /* 0x000fe20000000000 */
[----:B------:R-:W3:Y:S01]  /*0370*/  LDCU.64 UR8, c[0x0][0x3a8] ;  /* 0x00007500ff0877ac */ /* 0x000ee20008000a00 */
[----:B------:R-:W4:Y:S01]  /*0380*/  S2R R11, SR_TID.X ;  /* 0x00000000000b7919 */ /* 0x000f220000002100 */
[----:B------:R-:W0:Y:S03]  /*0390*/  LDCU.128 UR12, c[0x0][0x380] ;  /* 0x00007000ff0c77ac */ /* 0x000e260008000c00 */
[----:B------:R-:W0:Y:S01]  /*03a0*/  S2UR UR7, SR_CgaCtaId ;  /* 0x00000000000779c3 */ /* 0x000e220000008800 */
[----:B------:R-:W0:Y:S01]  /*03b0*/  LDCU UR11, c[0x0][0x3a4] ;  /* 0x00007480ff0b77ac */ /* 0x000e220008000800 */
[----:B---3--:R-:W-:-:S02]  /*03c0*/  IMAD.U32 R122, RZ, RZ, UR8 ;  /* 0x00000008ff7a7e24 */ /* 0x008fc4000f8e00ff */
[----:B------:R-:W-:Y:S02]  /*03d0*/  IMAD.U32 R123, RZ, RZ, UR8 ;  /* 0x00000008ff7b7e24 */ /* 0x000fe4000f8e00ff */
[----:B01----:R-:W-:Y:S02]  /*03e0*/  VIADD R0, R121, 0x1ff ;  /* 0x000001ff79007836 */ /* 0x003fe40000000000 */
[----:B------:R-:W-:Y:S02]  /*03f0*/  IMAD.U32 R124, RZ, RZ, UR8 ;  /* 0x00000008ff7c7e24 */ /* 0x000fe4000f8e00ff */
[----:B------:R-:W-:Y:S01]  /*0400*/  IMAD.U32 R125, RZ, RZ, UR8 ;  /* 0x00000008ff7d7e24 */ /* 0x000fe2000f8e00ff */
[----:B------:R-:W-:Y:S01]  /*0410*/  SHF.R.S32.HI R3, RZ, 0x1f, R0 ;  /* 0x0000001fff037819 */ /* 0x000fe20000011400 */
[----:B------:R-:W-:Y:S01]  /*0420*/  IMAD.U32 R111, RZ, RZ, UR8 ;  /* 0x00000008ff6f7e24 */ /* 0x000fe2000f8e00ff */
[----:B------:R-:W-:Y:S01]  /*0430*/  ULEA UR5, UR7, UR5, 0x18 ;  /* 0x0000000507057291 */ /* 0x000fe2000f8ec0ff */
[----:B--2---:R-:W-:Y:S01]  /*0440*/  IABS R8, R5 ;  /* 0x0000000500087213 */ /* 0x004fe20000000000 */
[----:B------:R-:W-:Y:S01]  /*0450*/  IMAD.U32 R112, RZ, RZ, UR8 ;  /* 0x00000008ff707e24 */ /* 0x000fe2000f8e00ff */
[----:B------:R-:W-:Y:S01]  /*0460*/  LEA.HI R3, R3, R0, RZ, 0x9 ;  /* 0x0000000003037211 */ /* 0x000fe200078f48ff */
[----:B------:R-:W-:Y:S01]  /*0470*/  IMAD.U32 R113, RZ, RZ, UR8 ;  /* 0x00000008ff717e24 */ /* 0x000fe2000f8e00ff */
[----:B----4-:R-:W-:Y:S01]  /*0480*/  SHF.R.U32.HI R14, RZ, 0x5, R11 ;  /* 0x00000005ff0e7819 */ /* 0x010fe2000001160b */
[----:B------:R-:W-:Y:S01]  /*0490*/  IMAD.U32 R114, RZ, RZ, UR8 ;  /* 0x00000008ff727e24 */ /* 0x000fe2000f8e00ff */
[----:B------:R-:W-:Y:S01]  /*04a0*/  SHF.R.S32.HI R3, RZ, 0x9, R3 ;  /* 0x00000009ff037819 */ /* 0x000fe20000011403 */
[----:B------:R-:W-:-:S02]  /*04b0*/  IMAD.U32 R115, RZ, RZ, UR8 ;  /* 0x00000008ff737e24 */ /* 0x000fc4000f8e00ff */
[----:B------:R-:W-:Y:S02]  /*04c0*/  IMAD.U32 R116, RZ, RZ, UR8 ;  /* 0x00000008ff747e24 */ /* 0x000fe4000f8e00ff */
[----:B------:R-:W-:Y:S02]  /*04d0*/  IMAD.SHL.U32 R4, R3, 0x8, RZ ;  /* 0x0000000803047824 */ /* 0x000fe400078e00ff */
[----:B------:R-:W-:Y:S02]  /*04e0*/  IMAD.U32 R117, RZ, RZ, UR8 ;  /* 0x00000008ff757e24 */ /* 0x000fe4000f8e00ff */
[----:B------:R-:W-:Y:S01]  /*04f0*/  IMAD.U32 R118, RZ, RZ, UR8 ;  /* 0x00000008ff767e24 */ /* 0x000fe2000f8e00ff */
[-C--:B------:R-:W-:Y:S01]  /*0500*/  IABS R7, R4.reuse ;  /* 0x0000000400077213 */ /* 0x080fe20000000000 */
[----:B------:R-:W-:Y:S01]  /*0510*/  IMAD.U32 R119, RZ, RZ, UR8 ;  /* 0x00000008ff777e24 */ /* 0x000fe2000f8e00ff */
[----:B------:R-:W-:Y:S02]  /*0520*/  IABS R10, R4 ;  /* 0x00000004000a7213 */ /* 0x000fe40000000000 */
[----:B------:R-:W0:Y:S08]  /*0530*/  I2F.RP R0, R7 ;  /* 0x0000000700007306 */ /* 0x000e300000209400 */
[----:B0-----:R-:W0:Y:S02]  /*0540*/  MUFU.RCP R0, R0 ;  /* 0x0000000000007308 */ /* 0x001e240000001000 */
[----:B0-----:R-:W-:-:S02]  /*0550*/  VIADD R2, R0, 0xffffffe ;  /* 0x0ffffffe00027836 */ /* 0x001fc40000000000 */
[----:B------:R-:W-:-:S04]  /*0560*/  IMAD.MOV R0, RZ, RZ, -R10 ;  /* 0x000000ffff007224 */ /* 0x000fc800078e0a0a */
[----:B------:R0:W1:Y:S02]  /*0570*/  F2I.FTZ.U32.TRUNC.NTZ R3, R2 ;  /* 0x0000000200037305 */ /* 0x000064000021f000 */
[----:B0-----:R-:W-:Y:S02]  /*0580*/  IMAD.MOV.U32 R2, RZ, RZ, RZ ;  /* 0x000000ffff027224 */ /* 0x001fe400078e00ff */
[----:B-1----:R-:W-:-:S04]  /*0590*/  IMAD.MOV R6, RZ, RZ, -R3 ;  /* 0x000000ffff067224 */ /* 0x002fc800078e0a03 */
[----:B------:R-:W-:Y:S02]  /*05a0*/  IMAD R9, R6, R7, RZ ;  /* 0x0000000706097224 */ /* 0x000fe400078e02ff */
[----:B------:R-:W-:Y:S01]  /*05b0*/  IMAD.MOV.U32 R6, RZ, RZ, R8 ;  /* 0x000000ffff067224 */ /* 0x000fe200078e0008 */
[----:B------:R-:W-:Y:S01]  /*05c0*/  BAR.SYNC.DEFER_BLOCKING 0x0 ;  /* 0x0000000000007b1d */ /* 0x000fe20000010000 */
[----:B------:R-:W-:-:S06]  /*05d0*/  IMAD.HI.U32 R3, R3, R9, R2 ;  /* 0x0000000903037227 */ /* 0x000fcc00078e0002 */
[----:B------:R-:W-:-:S04]  /*05e0*/  IMAD.HI.U32 R3, R3, R6, RZ ;  /* 0x0000000603037227 */ /* 0x000fc800078e00ff */
[----:B------:R-:W-:-:S05]  /*05f0*/  IMAD R0, R3, R0, R6 ;  /* 0x0000000003007224 */ /* 0x000fca00078e0206 */
[----:B------:R-:W-:Y:S01]  /*0600*/  ISETP.GT.U32.AND P1, PT, R7, R0, PT ;  /* 0x000000000700720c */ /* 0x000fe20003f24070 */
[----:B------:R-:W0:-:S12]  /*0610*/  LDS R8, [UR5] ;  /* 0x00000005ff087984 */ /* 0x000e180008000800 */
[----:B------:R-:W-:Y:S02]  /*0620*/  @!P1 IMAD.IADD R0, R0, 0x1, -R7 ;  /* 0x0000000100009824 */ /* 0x000fe400078e0a07 */
[----:B------:R-:W-:Y:S01]  /*0630*/  @!P1 VIADD R3, R3, 0x1 ;  /* 0x0000000103039836 */ /* 0x000fe20000000000 */
[----:B------:R-:W-:Y:S01]  /*0640*/  BAR.SYNC.DEFER_BLOCKING 0x0 ;  /* 0x0000000000007b1d */ /* 0x000fe20000010000 */
[----:B------:R-:W-:Y:S02]  /*0650*/  ISETP.NE.AND P1, PT, R4, RZ, PT ;  /* 0x000000ff0400720c */ /* 0x000fe40003f25270 */
[----:B------:R-:W-:Y:S02]  /*0660*/  ISETP.GE.U32.AND P0, PT, R0, R7, PT ;  /* 0x000000070000720c */ /* 0x000fe40003f06070 */
[----:B------:R-:W-:Y:S02]  /*0670*/  LOP3.LUT R0, R5, R4, RZ, 0x3c, !PT ;  /* 0x0000000405007212 */ /* 0x000fe400078e3cff */
[----:B------:R-:W-:-:S02]  /*0680*/  IABS R7, R121 ;  /* 0x0000007900077213 */ /* 0x000fc40000000000 */
[----:B------:R-:W-:Y:S01]  /*0690*/  ISETP.GE.AND P2, PT, R0, RZ, PT ;  /* 0x000000ff0000720c */ /* 0x000fe20003f46270 */
[----:B------:R-:W-:-:S06]  /*06a0*/  VIADD R0, R120, 0x7f ;  /* 0x0000007f78007836 */ /* 0x000fcc0000000000 */
[----:B------:R-:W-:-:S04]  /*06b0*/  @P0 VIADD R3, R3, 0x1 ;  /* 0x0000000103030836 */ /* 0x000fc80000000000 */
[----:B------:R-:W-:Y:S01]  /*06c0*/  IMAD.MOV.U32 R2, RZ, RZ, R3 ;  /* 0x000000ffff027224 */ /* 0x000fe200078e0003 */
[----:B------:R-:W-:-:S03]  /*06d0*/  SHF.R.S32.HI R3, RZ, 0x1f, R0 ;  /* 0x0000001fff037819 */ /* 0x000fc60000011400 */
[----:B------:R-:W-:Y:S01]  /*06e0*/  @!P2 IMAD.MOV R2, RZ, RZ, -R2 ;  /* 0x000000ffff02a224 */ /* 0x000fe200078e0a02 */
[----:B------:R-:W-:Y:S02]  /*06f0*/  @!P1 LOP3.LUT R2, RZ, R4, RZ, 0x33, !PT ;  /* 0x00000004ff029212 */ /* 0x000fe400078e33ff */
[----:B------:R-:W-:-:S03]  /*0700*/  LEA.HI R3, R3, R0, RZ, 0x7 ;  /* 0x0000000003037211 */ /* 0x000fc600078f38ff */
[----:B------:R-:W-:Y:S02]  /*0710*/  IMAD.SHL.U32 R18, R2, 0x8, RZ ;  /* 0x0000000802127824 */ /* 0x000fe400078e00ff */
[----:B------:R-:W-:Y:S01]  /*0720*/  IMAD.MOV R2, RZ, RZ, -R2 ;  /* 0x000000ffff027224 */ /* 0x000fe200078e0a02 */
[----:B0-----:R-:W-:Y:S02]  /*0730*/  R2UR UR4, R8 ;  /* 0x00000000080472ca */ /* 0x001fe400000e0000 */
[----:B------:R-:W-:Y:S01]  /*0740*/  LEA.HI.SX32 R3, R3, -R18, 0x19 ;  /* 0x8000001203037211 */ /* 0x000fe200078fcaff */
[----:B------:R-:W-:Y:S02]  /*0750*/  IMAD R19, R4, R2, R5 ;  /* 0x0000000204137224 */ /* 0x000fe400078e0205 */
[----:B------:R-:W-:Y:S01]  /*0760*/  IMAD.MOV.U32 R2, RZ, RZ, RZ ;  /* 0x000000ffff027224 */ /* 0x000fe200078e00ff */
[----:B------:R-:W-:Y:S01]  /*0770*/  VIMNMX R16, PT, PT, R3, 0x8, PT ;  /* 0x0000000803107848 */ /* 0x000fe20003fe0100 */
[----:B------:R-:W0:Y:S03]  /*0780*/  I2F.RP R4, R7 ;  /* 0x0000000700047306 */ /* 0x000e260000209400 */
[----:B------:R-:W-:-:S05]  /*0790*/  IABS R9, R16 ;  /* 0x0000001000097213 */ /* 0x000fca0000000000 */
[----:B------:R-:W1:Y:S08]  /*07a0*/  I2F.RP R0, R9 ;  /* 0x0000000900007306 */ /* 0x000e700000209400 */
[----:B0-----:R-:W0:Y:S08]  /*07b0*/  MUFU.RCP R4, R4 ;  /* 0x0000000400047308 */ /* 0x001e300000001000 */
[----:B-1----:R-:W1:Y:S01]  /*07c0*/  MUFU.RCP R0, R0 ;  /* 0x0000000000007308 */ /* 0x002e620000001000 */
[----:B0-----:R-:W-:-:S02]  /*07d0*/  VIADD R12, R4, 0xffffffe ;  /* 0x0ffffffe040c7836 */ /* 0x001fc40000000000 */
[----:B------:R-:W-:-:S05]  /*07e0*/  IMAD.SHL.U32 R4, R14, 0x200000, RZ ;  /* 0x002000000e047824 */ /* 0x000fca00078e00ff */
[----:B------:R0:W-:Y:S01]  /*07f0*/  F2I.FTZ.U32.TRUNC.NTZ R13, R12 ;  /* 0x0000000c000d7305 */ /* 0x0001e2000021f000 */
[----:B------:R-:W-:Y:S01]  /*0800*/  LOP3.LUT R4, R4, 0x600000, RZ, 0xc0, !PT ;  /* 0x0060000004047812 */ /* 0x000fe200078ec0ff */
[----:B-1----:R-:W-:Y:S01]  /*0810*/  VIADD R3, R0, 0xffffffe ;  /* 0x0ffffffe00037836 */ /* 0x002fe20000000000 */
[----:B------:R-:W-:Y:S02]  /*0820*/  IABS R0, R16 ;  /* 0x0000001000007213 */ /* 0x000fe40000000000 */
[----:B------:R-:W-:Y:S02]  /*0830*/  R2UR UR10, R4 ;  /* 0x00000000040a72ca */ /* 0x000fe400000e0000 */
[----:B------:R-:W-:Y:S01]  /*0840*/  LOP3.LUT R4, R11, 0x40, RZ, 0xc0, !PT ;  /* 0x000000400b047812 */ /* 0x000fe200078ec0ff */
[----:B------:R-:W1:Y:S01]  /*0850*/  F2I.FTZ.U32.TRUNC.NTZ R3, R3 ;  /* 0x0000000300037305 */ /* 0x000e62000021f000 */
[----:B------:R-:W-:Y:S02]  /*0860*/  IMAD.MOV R0, RZ, RZ, -R0 ;  /* 0x000000ffff007224 */ /* 0x000fe400078e0a00 */
[----:B0-----:R-:W-:-:S02]  /*0870*/  IMAD.MOV.U32 R12, RZ, RZ, RZ ;  /* 0x000000ffff0c7224 */ /* 0x001fc400078e00ff */
[----:B-1----:R-:W-:-:S04]  /*0880*/  IMAD.MOV R6, RZ, RZ, -R3 ;  /* 0x000000ffff067224 */ /* 0x002fc800078e0a03 */
[----:B------:R-:W-:Y:S01]  /*0890*/  IMAD R5, R6, R9, RZ ;  /* 0x0000000906057224 */ /* 0x000fe200078e02ff */
[----:B------:R-:W-:-:S03]  /*08a0*/  IABS R6, R120 ;  /* 0x0000007800067213 */ /* 0x000fc60000000000 */
[----:B------:R-:W-:Y:S01]  /*08b0*/  IMAD.HI.U32 R2, R3, R5, R2 ;  /* 0x0000000503027227 */ /* 0x000fe200078e0002 */
[----:B------:R-:W-:Y:S01]  /*08c0*/  IABS R5, R19 ;  /* 0x0000001300057213 */ /* 0x000fe20000000000 */
[----:B------:R-:W0:Y:S04]  /*08d0*/  I2F.RP R3, R6 ;  /* 0x0000000600037306 */ /* 0x000e280000209400 */
[----:B------:R-:W-:-:S04]  /*08e0*/  IMAD.HI.U32 R2, R2, R5, RZ ;  /* 0x0000000502027227 */ /* 0x000fc800078e00ff */
[----:B------:R-:W-:Y:S02]  /*08f0*/  IMAD R0, R2, R0, R5 ;  /* 0x0000000002007224 */ /* 0x000fe400078e0205 */
[----:B------:R-:W-:-:S03]  /*0900*/  IMAD.SHL.U32 R5, R14, 0x40, RZ ;  /* 0x000000400e057824 */ /* 0x000fc600078e00ff */
[----:B------:R-:W-:Y:S02]  /*0910*/  ISETP.GT.U32.AND P1, PT, R9, R0, PT ;  /* 0x000000000900720c */ /* 0x000fe40003f24070 */
[----:B------:R-:W-:Y:S01]  /*0920*/  LOP3.LUT R5, R5, 0x100, RZ, 0xc0, !PT ;  /* 0x0000010005057812 */ /* 0x000fe200078ec0ff */
[----:B0-----:R-:W0:Y:S03]  /*0930*/  MUFU.RCP R3, R3 ;  /* 0x0000000300037308 */ /* 0x001e260000001000 */
[----:B------:R-:W-:Y:S02]  /*0940*/  R2UR UR6, R5 ;  /* 0x00000000050672ca */ /* 0x000fe400000e0000 */
[----:B------:R-:W-:-:S05]  /*0950*/  SHF.R.S32.HI R5, RZ, 0x7, R11 ;  /* 0x00000007ff057819 */ /* 0x000fca000001140b */
[----:B------:R-:W-:Y:S02]  /*0960*/  @!P1 IMAD.IADD R0, R0, 0x1, -R9 ;  /* 0x0000000100009824 */ /* 0x000fe400078e0a09 */
[----:B------:R-:W-:Y:S01]  /*0970*/  @!P1 VIADD R2, R2, 0x1 ;  /* 0x0000000102029836 */ /* 0x000fe20000000000 */
[----:B------:R-:W-:Y:S02]  /*0980*/  ISETP.NE.AND P1, PT, R16, RZ, PT ;  /* 0x000000ff1000720c */ /* 0x000fe40003f25270 */
[----:B------:R-:W-:Y:S02]  /*0990*/  ISETP.GE.U32.AND P0, PT, R0, R9, PT ;  /* 0x000000090000720c */ /* 0x000fe40003f06070 */
[----:B------:R-:W-:Y:S01]  /*09a0*/  LOP3.LUT R0, R19, R16, RZ, 0x3c, !PT ;  /* 0x0000001013007212 */ /* 0x000fe200078e3cff */
[----:B0-----:R-:W-:Y:S01]  /*09b0*/  VIADD R10, R3, 0xffffffe ;  /* 0x0ffffffe030a7836 */ /* 0x001fe20000000000 */
[----:B------:R-:W-:Y:S02]  /*09c0*/  SHF.R.U32.HI R9, RZ, 0x7, R11 ;  /* 0x00000007ff097819 */ /* 0x000fe4000001160b */
[----:B------:R-:W-:-:S02]  /*09d0*/  ISETP.GE.AND P2, PT, R0, RZ, PT ;  /* 0x000000ff0000720c */ /* 0x000fc40003f46270 */
[----:B------:R-:W-:Y:S01]  /*09e0*/  SGXT R0, R5, 0x1 ;  /* 0x000000010500781a */ /* 0x000fe20000000200 */
[----:B------:R-:W-:Y:S01]  /*09f0*/  IMAD.SHL.U32 R5, R11, 0x2, RZ ;  /* 0x000000020b057824 */ /* 0x000fe200078e00ff */
[----:B------:R-:W-:Y:S01]  /*0a00*/  SGXT.U32 R9, R9, 0x1 ;  /* 0x000000010909781a */ /* 0x000fe20000000000 */
[----:B------:R-:W0:Y:S01]  /*0a10*/  F2I.FTZ.U32.TRUNC.NTZ R11, R10 ;  /* 0x0000000a000b7305 */ /* 0x000e22000021f000 */
[----:B------:R-:W-:Y:S01]  /*0a20*/  LOP3.LUT R0, R0, 0x90, RZ, 0xc0, !PT ;  /* 0x0000009000007812 */ /* 0x000fe200078ec0ff */
[----:B------:R-:W-:-:S03]  /*0a30*/  @P0 VIADD R2, R2, 0x1 ;  /* 0x0000000102020836 */ /* 0x000fc60000000000 */
[----:B------:R-:W-:Y:S01]  /*0a40*/  LOP3.LUT R5, R0, 0x7e, R5, 0x78, !PT ;  /* 0x0000007e00057812 */ /* 0x000fe200078e7805 */
[----:B------:R-:W-:Y:S02]  /*0a50*/  IMAD.MOV R0, RZ, RZ, -R13 ;  /* 0x000000ffff007224 */ /* 0x000fe400078e0a0d */
[----:B------:R-:W-:Y:S01]  /*0a60*/  @!P2 IMAD.MOV R2, RZ, RZ, -R2 ;  /* 0x000000ffff02a224 */ /* 0x000fe200078e0a02 */
[----:B------:R-:W-:Y:S01]  /*0a70*/  @!P1 LOP3.LUT R2, RZ, R16, RZ, 0x33, !PT ;  /* 0x00000010ff029212 */ /* 0x000fe200078e33ff */
[C-C-:B------:R-:W-:Y:S02]  /*0a80*/  IMAD R3, R4.reuse, 0x100, R5.reuse ;  /* 0x0000010004037824 */ /* 0x140fe400078e0205 */
[----:B------:R-:W-:Y:S02]  /*0a90*/  IMAD R4, R4, 0x200, R5 ;  /* 0x0000020004047824 */ /* 0x000fe400078e0205 */
[----:B------:R-:W-:Y:S01]  /*0aa0*/  IMAD.SHL.U32 R36, R2, 0x200, RZ ;  /* 0x0000020002247824 */ /* 0x000fe200078e00ff */
[----:B------:R-:W-:Y:S01]  /*0ab0*/  STL [R1+0xf40], R3 ;  /* 0x000f400301007387 */ /* 0x000fe20000100800 */
[----:B------:R-:W-:-:S02]  /*0ac0*/  IMAD R5, R0, R7, RZ ;  /* 0x0000000700057224 */ /* 0x000fc400078e02ff */
[----:B------:R-:W-:Y:S01]  /*0ad0*/  IMAD.MOV R121, RZ, RZ, -R2 ;  /* 0x000000ffff797224 */ /* 0x000fe200078e0a02 */
[C---:B------:R-:W-:Y:S01]  /*0ae0*/  LOP3.LUT R15, R36.reuse, 0x2, R9, 0xfe, !PT ;  /* 0x00000002240f7812 */ /* 0x040fe200078efe09 */
[----:B------:R-:W-:Y:S01]  /*0af0*/  STL [R1+0xf44], R4 ;  /* 0x000f440401007387 */ /* 0x000fe20000100800 */
[C---:B------:R-:W-:Y:S01]  /*0b00*/  LOP3.LUT R0, R36.reuse, R9, RZ, 0xfc, !PT ;  /* 0x0000000924007212 */ /* 0x040fe200078efcff */
[----:B------:R-:W-:Y:S01]  /*0b10*/  IMAD.HI.U32 R8, R13, R5, R12 ;  /* 0x000000050d087227 */ /* 0x000fe200078e000c */
[----:B------:R-:W-:Y:S01]  /*0b20*/  LOP3.LUT R17, R36, 0x4, R9, 0xfe, !PT ;  /* 0x0000000424117812 */ /* 0x000fe200078efe09 */
[----:B------:R1:W-:Y:S01]  /*0b30*/  STL [R1+0xbac], R15 ;  /* 0x000bac0f01007387 */ /* 0x0003e20000100800 */
[----:B------:R-:W-:Y:S01]  /*0b40*/  IABS R14, R0 ;  /* 0x00000000000e7213 */ /* 0x000fe20000000000 */
[----:B0-----:R-:W-:Y:S02]  /*0b50*/  IMAD.MOV R13, RZ, RZ, -R11 ;  /* 0x000000ffff0d7224 */ /* 0x001fe400078e0a0b */
[----:B------:R0:W-:Y:S01]  /*0b60*/  STL [R1+0xbb0], R17 ;  /* 0x000bb01101007387 */ /* 0x0001e20000100800 */
[----:B------:R-:W-:-:S02]  /*0b70*/  IMAD R121, R16, R121, R19 ;  /* 0x0000007910797224 */ /* 0x000fc400078e0213 */
[----:B------:R-:W-:Y:S01]  /*0b80*/  IMAD.HI.U32 R2, R8, R14, RZ ;  /* 0x0000000e08027227 */ /* 0x000fe200078e00ff */
[----:B-1----:R-:W-:-:S03]  /*0b90*/  IABS R15, R15 ;  /* 0x0000000f000f7213 */ /* 0x002fc60000000000 */
[----:B------:R-:W-:Y:S02]  /*0ba0*/  IMAD.MOV R2, RZ, RZ, -R2 ;  /* 0x000000ffff027224 */ /* 0x000fe400078e0a02 */
[----:B------:R-:W-:Y:S01]  /*0bb0*/  IMAD.MOV.U32 R10, RZ, RZ, RZ ;  /* 0x000000ffff0a7224 */ /* 0x000fe200078e00ff */
[----:B0-----:R-:W-:Y:S01]  /*0bc0*/  IABS R17, R17 ;  /* 0x0000001100117213 */ /* 0x001fe20000000000 */
[----:B------:R-:W-:-:S04]  /*0bd0*/  IMAD.HI.U32 R5, R8, R15, RZ ;  /* 0x0000000f08057227 */ /* 0x000fc800078e00ff */
[----:B------:R-:W-:-:S04]  /*0be0*/  IMAD.HI.U32 R12, R8, R17, RZ ;  /* 0x00000011080c7227 */ /* 0x000fc800078e00ff */
[----:B------:R-:W-:Y:S02]  /*0bf0*/  IMAD.MOV R16, RZ, RZ, -R5 ;  /* 0x000000ffff107224 */ /* 0x000fe400078e0a05 */
[----:B------:R-:W-:Y:S02]  /*0c00*/  IMAD.MOV R12, RZ, RZ, -R12 ;  /* 0x000000ffff0c7224 */ /* 0x000fe400078e0a0c */
[----:B------:R-:W-:Y:S02]  /*0c10*/  IMAD R13, R13, R6, RZ ;  /* 0x000000060d0d7224 */ /* 0x000fe400078e02ff */
[C---:B------:R-:W-:Y:S02]  /*0c20*/  IMAD R5, R7.reuse, R2, R14 ;  /* 0x0000000207057224 */ /* 0x040fe400078e020e */
[C---:B------:R-:W-:Y:S02]  /*0c30*/  IMAD R4, R7.reuse, R16, R15 ;  /* 0x0000001007047224 */ /* 0x040fe400078e020f */
[----:B------:R-:W-:Y:S01]  /*0c40*/  IMAD R2, R7, R12, R17 ;  /* 0x0000000c07027224 */ /* 0x000fe200078e0211 */
[----:B------:R0:W-:Y:S01]  /*0c50*/  STL [R1+0x18], R5 ;  /* 0x0000180501007387 */ /* 0x0001e20000100800 */
[----:B------:R-:W-:Y:S01]  /*0c60*/  IMAD.HI.U32 R3, R11, R13, R10 ;  /* 0x0000000d0b037227 */ /* 0x000fe200078e000a */
[----:B------:R-:W-:-:S02]  /*0c70*/  LOP3.LUT R11, R36, 0x6, R9, 0xfe, !PT ;  /* 0x00000006240b7812 */ /* 0x000fc400078efe09 */
[----:B------:R-:W-:Y:S01]  /*0c80*/  LOP3.LUT R10, R36, 0x8, R9, 0xfe, !PT ;  /* 0x00000008240a7812 */ /* 0x000fe200078efe09 */
[----:B------:R1:W-:Y:S01]  /*0c90*/  STL [R1+0x14], R4 ;  /* 0x0000140401007387 */ /* 0x0003e20000100800 */
[----:B------:R-:W-:Y:S01]  /*0ca0*/  IABS R13, R11 ;  /* 0x0000000b000d7213 */ /* 0x000fe20000000000 */
[----:B------:R-:W-:Y:S01]  /*0cb0*/  IMAD.IADD R121, R18, 0x1, R121 ;  /* 0x0000000112797824 */ /* 0x000fe200078e0279 */
[----:B------:R-:W-:Y:S01]  /*0cc0*/  IABS R14, R10 ;  /* 0x0000000a000e7213 */ /* 0x000fe20000000000 */
[----:B------:R2:W-:Y:S01]  /*0cd0*/  STL [R1+0x10], R2 ;  /* 0x0000100201007387 */ /* 0x0005e20000100800 */
[----:B0-----:R-:W-:-:S03]  /*0ce0*/  LOP3.LUT R5, R36, 0xa, R9, 0xfe, !PT ;  /* 0x0000000a24057812 */ /* 0x001fc600078efe09 */
[----:B------:R-:W-:Y:S01]  /*0cf0*/  STL [R1+0xbb4], R11 ;  /* 0x000bb40b01007387 */ /* 0x000fe20000100800 */
[----:B------:R-:W-:Y:S02]  /*0d00*/  IABS R15, R5 ;  /* 0x00000005000f7213 */ /* 0x000fe40000000000 */
[C-C-:B-1----:R-:W-:Y:S01]  /*0d10*/  LOP3.LUT R4, R36.reuse, 0xc, R9.reuse, 0xfe, !PT ;  /* 0x0000000c24047812 */ /* 0x142fe200078efe09 */
[----:B------:R0:W-:Y:S01]  /*0d20*/  STL [R1+0xbb8], R10 ;  /* 0x000bb80a01007387 */ /* 0x0001e20000100800 */
[----:B--2---:R-:W-:-:S03]  /*0d30*/  LOP3.LUT R2, R36, 0xe, R9, 0xfe, !PT ;  /* 0x0000000e24027812 */ /* 0x004fc600078efe09 */
[----:B------:R1:W-:Y:S01]  /*0d40*/  STL [R1+0xbbc], R5 ;  /* 0x000bbc0501007387 */ /* 0x0003e20000100800 */
[----:B------:R-:W-:Y:S02]  /*0d50*/  IABS R16, R4 ;  /* 0x0000000400107213 */ /* 0x000fe40000000000 */
[----:B------:R-:W-:Y:S01]  /*0d60*/  IABS R17, R2 ;  /* 0x0000000200117213 */ /* 0x000fe20000000000 */
[----:B------:R-:W-:Y:S01]  /*0d70*/  STL [R1+0xbc0], R4 ;  /* 0x000bc00401007387 */ /* 0x000fe20000100800 */
[----:B0-----:R-:W-:-:S03]  /*0d80*/  IMAD.HI.U32 R10, R8, R15, RZ ;  /* 0x0000000f080a7227 */ /* 0x001fc600078e00ff */
[----:B------:R0:W-:Y:S01]  /*0d90*/  STL [R1+0xbc4], R2 ;  /* 0x000bc40201007387 */ /* 0x0001e20000100800 */
[----:B-1----:R-:W-:-:S04]  /*0da0*/  IMAD.HI.U32 R5, R8, R14, RZ ;  /* 0x0000000e08057227 */ /* 0x002fc800078e00ff */
[----:B------:R-:W-:Y:S02]  /*0db0*/  IMAD.MOV R5, RZ, RZ, -R5 ;  /* 0x000000ffff057224 */ /* 0x000fe400078e0a05 */
[----:B------:R-:W-:-:S04]  /*0dc0*/  IMAD.HI.U32 R11, R8, R16, RZ ;  /* 0x00000010080b7227 */ /* 0x000fc800078e00ff */
[----:B0-----:R-:W-:-:S04]  /*0dd0*/  IMAD.HI.U32 R2, R8, R13, RZ ;  /* 0x0000000d08027227 */ /* 0x001fc800078e00ff */
[----:B------:R-:W-:Y:S02]  /*0de0*/  IMAD.MOV R2, RZ, RZ, -R2 ;  /* 0x000000ffff027224 */ /* 0x000fe400078e0a02 */
[----:B------:R-:W-:-:S04]  /*0df0*/  IMAD.HI.U32 R12, R8, R17, RZ ;  /* 0x00000011080c7227 */ /* 0x000fc800078e00ff */
[C---:B------:R-:W-:Y:S02]  /*0e00*/  IMAD R4, R7.reuse, R2, R13 ;  /* 0x0000000207047224 */ /* 0x040fe400078e020d */
[----:B------:R-:W-:Y:S02]  /*0e10*/  IMAD.MOV R10, RZ, RZ, -R10 ;  /* 0x000000ffff0a7224 */ /* 0x000fe400078e0a0a */
[C---:B------:R-:W-:Y:S01]  /*0e20*/  IMAD R2, R7.reuse, R5, R14 ;  /* 0x0000000507027224 */ /* 0x040fe200078e020e */
[----:B------:R0:W-:Y:S01]  /*0e30*/  STL [R1+0x134], R4 ;  /* 0x0001340401007387 */ /* 0x0001e20000100800 */
[----:B------:R-:W-:Y:S02]  /*0e40*/  IMAD.MOV R11, RZ, RZ, -R11 ;  /* 0x000000ffff0b7224 */ /* 0x000fe400078e0a0b */
[----:B------:R-:W-:Y:S01]  /*0e50*/  IMAD.MOV R12, RZ, RZ, -R12 ;  /* 0x000000ffff0c7224 */ /* 0x000fe200078e0a0c */
[----:B------:R1:W-:Y:S01]  /*0e60*/  STL [R1+0xc], R2 ;  /* 0x00000c0201007387 */ /* 0x0003e20000100800 */
[C---:B------:R-:W-:Y:S01]  /*0e70*/  IMAD R5, R7.reuse, R10, R15 ;  /* 0x0000000a07057224 */ /* 0x040fe200078e020f */
[C-C-:B------:R-:W-:Y:S01]  /*0e80*/  LOP3.LUT R10, R36.reuse, 0x12, R9.reuse, 0xfe, !PT ;  /* 0x00000012240a7812 */ /* 0x140fe200078efe09 */
[----:B0-----:R-:W-:Y:S01]  /*0e90*/  IMAD R4, R7, R11, R16 ;  /* 0x0000000b07047224 */ /* 0x001fe200078e0210 */
[----:B------:R-:W-:-:S02]  /*0ea0*/  LOP3.LUT R11, R36, 0x10, R9, 0xfe, !PT ;  /* 0x00000010240b7812 */ /* 0x000fc400078efe09 */
[----:B------:R0:W-:Y:S01]  /*0eb0*/  STL [R1+0x8], R5 ;  /* 0x0000080501007387 */ /* 0x0001e20000100800 */
[----:B------:R-:W-:Y:S01]  /*0ec0*/  IABS R14, R10 ;  /* 0x0000000a000e7213 */ /* 0x000fe20000000000 */
[----:B-1----:R-:W-:Y:S01]  /*0ed0*/  IMAD R2, R7, R12, R17 ;  /* 0x0000000c07027224 */ /* 0x002fe200078e0211 */
[----:B------:R-:W-:Y:S01]  /*0ee0*/  IABS R13, R11 ;  /* 0x0000000b000d7213 */ /* 0x000fe20000000000 */
[----:B------:R1:W-:Y:S04]  /*0ef0*/  STL [R1+0x4], R4 ;  /* 0x0000040401007387 */ /* 0x0003e80000100800 */
[----:B------:R2:W-:Y:S01]  /*0f00*/  STL [R1+0x13c], R2 ;  /* 0x00013c0201007387 */ /* 0x0005e20000100800 */
[----:B0-----:R-:W-:-:S03]  /*0f10*/  LOP3.LUT R5, R36, 0x14, R9, 0xfe, !PT ;  /* 0x0000001424057812 */ /* 0x001fc600078efe09 */
[----:B------:R-:W-:Y:S01]  /*0f20*/  STL [R1+0xbc8], R11 ;  /* 0x000bc80b01007387 */ /* 0x000fe20000100800 */
[----:B-1----:R-:W-:-:S03]  /*0f30*/  LOP3.LUT R4, R36, 0x16, R9, 0xfe, !PT ;  /* 0x0000001624047812 */ /* 0x002fc600078efe09 */
[----:B------:R0:W-:Y:S01]  /*0f40*/  STL [R1+0xbcc], R10 ;  /* 0x000bcc0a01007387 */ /* 0x0001e20000100800 */
[----:B------:R-:W-:Y:S02]  /*0f50*/  IABS R15, R5 ;  /* 0x00000005000f7213 */ /* 0x000fe40000000000 */
[----:B--2---:R-:W-:Y:S01]  /*0f60*/  LOP3.LUT R2, R36, 0x18, R9, 0xfe, !PT ;  /* 0x0000001824027812 */ /* 0x004fe200078efe09 */
[----:B------:R1:W-:Y:S01]  /*0f70*/  STL [R1+0xbd0], R5 ;  /* 0x000bd00501007387 */ /* 0x0003e20000100800 */
[----:B------:R-:W-:Y:S02]  /*0f80*/  IABS R17, R4 ;  /* 0x0000000400117213 */ /* 0x000fe40000000000 */
[----:B------:R-:W-:Y:S01]  /*0f90*/  IABS R19, R2 ;  /* 0x0000000200137213 */ /* 0x000fe20000000000 */
[----:B------:R-:W-:Y:S01]  /*0fa0*/  STL [R1+0xbd4], R4 ;  /* 0x000bd40401007387 */ /* 0x000fe20000100800 */
[----:B0-----:R-:W-:-:S03]  /*0fb0*/  IMAD.HI.U32 R10, R8, R15, RZ ;  /* 0x0000000f080a7227 */ /* 0x001fc600078e00ff */
[----:B------:R0:W-:Y:S01]  /*0fc0*/  STL [R1+0xbd8], R2 ;  /* 0x000bd80201007387 */ /* 0x0001e20000100800 */
[----:B-1----:R-:W-:-:S04]  /*0fd0*/  IMAD.HI.U32 R5, R8, R14, RZ ;  /* 0x0000000e08057227 */ /* 0x002fc800078e00ff */
[----:B------:R-:W-:-:S04]  /*0fe0*/  IMAD.HI.U32 R11, R8, R17, RZ ;  /* 0x00000011080b7227 */ /* 0x000fc800078e00ff */
[----:B0-----:R-:W-:-:S04]  /*0ff0*/  IMAD.HI.U32 R2, R8, R13, RZ ;  /* 0x0000000d08027227 */ /* 0x001fc800078e00ff */
[----:B------:R-:W-:Y:S02]  /*1000*/  IMAD.MOV R2, RZ, RZ, -R2 ;  /* 0x000000ffff027224 */ /* 0x000fe400078e0a02 */
[----:B------:R-:W-:-:S04]  /*1010*/  IMAD.HI.U32 R12, R8, R19, RZ ;  /* 0x00000013080c7227 */ /* 0x000fc800078e00ff */
[----:B------:R-:W-:Y:S02]  /*1020*/  IMAD.MOV R5, RZ, RZ, -R5 ;  /* 0x000000ffff057224 */ /* 0x000fe400078e0a05 */
[----:B------:R-:W-:Y:S02]  /*1030*/  IMAD.MOV R16, RZ, RZ, -R10 ;  /* 0x000000ffff107224 */ /* 0x000fe400078e0a0a */
[C---:B------:R-:W-:Y:S02]  /*1040*/  IMAD R4, R7.reuse, R2, R13 ;  /* 0x0000000207047224 */ /* 0x040fe400078e020d */
[----:B------:R-:W-:Y:S02]  /*1050*/  IMAD.MOV R18, RZ, RZ, -R11 ;  /* 0x000000ffff127224 */ /* 0x000fe400078e0a0b */
[----:B------:R-:W-:Y:S01]  /*1060*/  IMAD.MOV R12, RZ, RZ, -R12 ;  /* 0x000000ffff0c7224 */ /* 0x000fe200078e0a0c */
[----:B------:R0:W-:Y:S01]  /*1070*/  STL [R1+0xf80], R4 ;  /* 0x000f800401007387 */ /* 0x0001e20000100800 */
[C---:B------:R-:W-:Y:S01]  /*1080*/  IMAD R10, R7.reuse, R5, R14 ;  /* 0x00000005070a7224 */ /* 0x040fe200078e020e */
[----:B------:R-:W-:Y:S01]  /*1090*/  LOP3.LUT R5, R36, 0x1e, R9, 0xfe, !PT ;  /* 0x0000001e24057812 */ /* 0x000fe200078efe09 */
[----:B------:R-:W-:-:S02]  /*10a0*/  IMAD R11, R7, R16, R15 ;  /* 0x00000010070b7224 */ /* 0x000fc400078e020f */
[C---:B------:R-:W-:Y:S01]  /*10b0*/  IMAD R12, R7.reuse, R12, R19 ;  /* 0x0000000c070c7224 */ /* 0x040fe200078e0213 */
[----:B------:R1:W-:Y:S01]  /*10c0*/  STL [R1+0xf84], R10 ;  /* 0x000f840a01007387 */ /* 0x0003e20000100800 */
[----:B------:R-:W-:Y:S01]  /*10d0*/  IMAD R2, R7, R18, R17 ;  /* 0x0000001207027224 */ /* 0x000fe200078e0211 */
[----:B------:R-:W-:Y:S02]  /*10e0*/  IABS R19, R5 ;  /* 0x0000000500137213 */ /* 0x000fe40000000000 */
[----:B------:R2:W-:Y:S01]  /*10f0*/  STL [R1+0xf88], R11 ;  /* 0x000f880b01007387 */ /* 0x0005e20000100800 */
[----:B0-----:R-:W-:Y:S02]  /*1100*/  LOP3.LUT R4, R36, 0x20, R9, 0xfe, !PT ;  /* 0x0000002024047812 */ /* 0x001fe400078efe09 */
[----:B------:R-:W-:Y:S01]  /*1110*/  IMAD.HI.U32 R13, R8, R19, RZ ;  /* 0x00000013080d7227 */ /* 0x000fe200078e00ff */
[----:B------:R0:W-:Y:S01]  /*1120*/  STL [R1+0xf78], R12 ;  /* 0x000f780c01007387 */ /* 0x0001e20000100800 */
[----:B------:R-:W-:-:S02]  /*1130*/  IABS R21, R4 ;  /* 0x0000000400157213 */ /* 0x000fc40000000000 */
[C---:B-1----:R-:W-:Y:S01]  /*1140*/  LOP3.LUT R10, R36.reuse, 0x1c, R9, 0xfe, !PT ;  /* 0x0000001c240a7812 */ /* 0x042fe200078efe09 */
[----:B------:R1:W-:Y:S01]  /*1150*/  STL [R1+0x138], R2 ;  /* 0x0001380201007387 */ /* 0x0003e20000100800 */
[----:B------:R-:W-:Y:S01]  /*1160*/  IMAD.MOV R20, RZ, RZ, -R13 ;  /* 0x000000ffff147224 */ /* 0x000fe200078e0a0d */
[--C-:B--2---:R-:W-:Y:S01]  /*1170*/  LOP3.LUT R11, R36, 0x1a, R9.reuse, 0xfe, !PT ;  /* 0x0000001a240b7812 */ /* 0x104fe200078efe09 */
[----:B------:R-:W-:Y:S01]  /*1180*/  IMAD.HI.U32 R14, R8, R21, RZ ;  /* 0x00000015080e7227 */ /* 0x000fe200078e00ff */
[----:B------:R-:W-:Y:S02]  /*1190*/  IABS R17, R10 ;  /* 0x0000000a00117213 */ /* 0x000fe40000000000 */
[----:B------:R-:W-:Y:S01]  /*11a0*/  IABS R16, R11 ;  /* 0x0000000b00107213 */ /* 0x000fe20000000000 */
[----:B------:R2:W-:Y:S01]  /*11b0*/  STL [R1+0xbdc], R11 ;  /* 0x000bdc0b01007387 */ /* 0x0005e20000100800 */
[----:B------:R-:W-:Y:S01]  /*11c0*/  IMAD.MOV R14, RZ, RZ, -R14 ;  /* 0x000000ffff0e7224 */ /* 0x000fe200078e0a0e */
[----:B0-----:R-:W-:-:S02]  /*11d0*/  LOP3.LUT R12, R36, 0x6c, R9, 0xfe, !PT ;  /* 0x0000006c240c7812 */ /* 0x001fc400078efe09 */
[C---:B-1----:R-:W-:Y:S01]  /*11e0*/  LOP3.LUT R2, R36.reuse, 0x22, R9, 0xfe, !PT ;  /* 0x0000002224027812 */ /* 0x042fe200078efe09 */
[----:B------:R0:W-:Y:S01]  /*11f0*/  STL [R1+0xbe0], R10 ;  /* 0x000be00a01007387 */ /* 0x0001e20000100800 */
[----:B------:R-:W-:Y:S01]  /*1200*/  IMAD R14, R7, R14, R21 ;  /* 0x0000000e070e7224 */ /* 0x000fe200078e0215 */
[----:B------:R-:W-:Y:S02]  /*1210*/  IABS R39, R12 ;  /* 0x0000000c00277213 */ /* 0x000fe40000000000 */
[----:B------:R1:W-:Y:S01]  /*1220*/  STL [R1+0xbe4], R5 ;  /* 0x000be40501007387 */ /* 0x0003e20000100800 */
[----:B------:R-:W-:Y:S02]  /*1230*/  IABS R22, R2 ;  /* 0x0000000200167213 */ /* 0x000fe40000000000 */
[--C-:B--2---:R-:W-:Y:S01]  /*1240*/  LOP3.LUT R11, R36, 0x24, R9.reuse, 0xfe, !PT ;  /* 0x00000024240b7812 */ /* 0x104fe200078efe09 */
[----:B------:R-:W-:Y:S02]  /*1250*/  STL [R1+0xbe8], R4 ;  /* 0x000be80401007387 */ /* 0x000fe40000100800 */
[----:B------:R-:W-:Y:S01]  /*1260*/  IMAD.HI.U32 R15, R8, R22, RZ ;  /* 0x00000016080f7227 */ /* 0x000fe200078e00ff */
[----:B0-----:R-:W-:Y:S01]  /*1270*/  LOP3.LUT R10, R36, 0x26, R9, 0xfe, !PT ;  /* 0x00000026240a7812 */ /* 0x001fe200078efe09 */
[----:B------:R0:W-:Y:S02]  /*1280*/  STL [R1+0xbec], R2 ;  /* 0x000bec0201007387 */ /* 0x0001e40000100800 */
[----:B-1----:R-:W-:-:S04]  /*1290*/  IMAD.HI.U32 R5, R8, R17, RZ ;  /* 0x0000001108057227 */ /* 0x002fc800078e00ff */
[----:B------:R-:W-:Y:S01]  /*12a0*/  IMAD.MOV R18, RZ, RZ, -R5 ;  /* 0x000000ffff127224 */ /* 0x000fe200078e0a05 */
[----:B------:R-:W-:Y:S01]  /*12b0*/  LOP3.LUT R5, R36, 0x28, R9, 0xfe, !PT ;  /* 0x0000002824057812 */ /* 0x000fe200078efe09 */
[----:B------:R-:W-:Y:S02]  /*12c0*/  IMAD.MOV R15, RZ, RZ, -R15 ;  /* 0x000000ffff0f7224 */ /* 0x000fe400078e0a0f */
[----:B0-----:R-:W-:Y:S01]  /*12d0*/  IMAD.HI.U32 R2, R8, R16, RZ ;  /* 0x0000001008027227 */ /* 0x001fe200078e00ff */
[----:B------:R-:W-:-:S03]  /*12e0*/  IABS R21, R5 ;  /* 0x0000000500157213 */ /* 0x000fc60000000000 */
[----:B------:R-:W-:Y:S02]  /*12f0*/  IMAD.MOV R2, RZ, RZ, -R2 ;  /* 0x000000ffff027224 */ /* 0x000fe400078e0a02 */
[C---:B------:R-:W-:Y:S02]  /*1300*/  IMAD R4, R7.reuse, R18, R17 ;  /* 0x0000001207047224 */ /* 0x040fe400078e0211 */
[C---:B------:R-:W-:Y:S02]  /*1310*/  IMAD R13, R7.reuse, R2, R16 ;  /* 0x00000002070d7224 */ /* 0x040fe400078e0210 */
[C---:B------:R-:W-:Y:S01]  /*1320*/  IMAD R2, R7.reuse, R20, R19 ;  /* 0x0000001407027224 */ /* 0x040fe200078e0213 */
[----:B------:R-:W-:Y:S01]  /*1330*/  IABS R19, R11 ;  /* 0x0000000b00137213 */ /* 0x000fe20000000000 */
[----:B------:R-:W-:Y:S01]  /*1340*/  IMAD R15, R7, R15, R22 ;  /* 0x0000000f070f7224 */ /* 0x000fe200078e0216 */
[----:B------:R0:W-:Y:S01]  /*1350*/  STL [R1+0xf7c], R13 ;  /* 0x000f7c0d01007387 */ /* 0x0001e20000100800 */
[----:B------:R-:W-:Y:S01]  /*1360*/  IABS R20, R10 ;  /* 0x0000000a00147213 */ /* 0x000fe20000000000 */
[----:B------:R-:W-:-:S02]  /*1370*/  IMAD.HI.U32 R16, R8, R21, RZ ;  /* 0x0000001508107227 */ /* 0x000fc400078e00ff */
[----:B------:R1:W-:Y:S02]  /*1380*/  STL [R1+0x124], R4 ;  /* 0x0001240401007387 */ /* 0x0003e40000100800 */
[----:B------:R-:W-:Y:S02]  /*1390*/  IMAD.MOV R16, RZ, RZ, -R16 ;  /* 0x000000ffff107224 */ /* 0x000fe400078e0a10 */
[----:B------:R-:W-:Y:S02]  /*13a0*/  STL [R1+0xf8c], R14 ;  /* 0x000f8c0e01007387 */ /* 0x000fe40000100800 */
[----:B------:R-:W-:Y:S01]  /*13b0*/  IMAD R16, R7, R16, R21 ;  /* 0x0000001007107224 */ /* 0x000fe200078e0215 */
[C-C-:B0-----:R-:W-:Y:S01]  /*13c0*/  LOP3.LUT R13, R36.reuse, 0x6a, R9.reuse, 0xfe, !PT ;  /* 0x0000006a240d7812 */ /* 0x141fe200078efe09 */
[----:B------:R0:W-:Y:S01]  /*13d0*/  STL [R1+0x144], R2 ;  /* 0x0001440201007387 */ /* 0x0001e20000100800 */
[----:B-1----:R-:W-:-:S03]  /*13e0*/  LOP3.LUT R4, R36, 0x2a, R9, 0xfe, !PT ;  /* 0x0000002a24047812 */ /* 0x002fc600078efe09 */
[----:B------:R-:W-:Y:S01]  /*13f0*/  STL [R1+0xf90], R15 ;  /* 0x000f900f01007387 */ /* 0x000fe20000100800 */
[----:B------:R-:W-:-:S03]  /*1400*/  IABS R22, R4 ;  /* 0x0000000400167213 */ /* 0x000fc60000000000 */
[----:B------:R1:W-:Y:S01]  /*1410*/  STL [R1+0xbf0], R11 ;  /* 0x000bf00b01007387 */ /* 0x0003e20000100800 */
[----:B0-----:R-:W-:Y:S01]  /*1420*/  LOP3.LUT R2, R36, 0x2c, R9, 0xfe, !PT ;  /* 0x0000002c24027812 */ /* 0x001fe200078efe09 */
[----:B------:R-:W-:Y:S02]  /*1430*/  IMAD.HI.U32 R17, R8, R22, RZ ;  /* 0x0000001608117227 */ /* 0x000fe400078e00ff */
[----:B------:R0:W-:Y:S01]  /*1440*/  STL [R1+0xbf4], R10 ;  /* 0x000bf40a01007387 */ /* 0x0001e20000100800 */
[----:B------:R-:W-:Y:S01]  /*1450*/  IABS R23, R2 ;  /* 0x0000000200177213 */ /* 0x000fe20000000000 */
[----:B------:R-:W-:Y:S02]  /*1460*/  IMAD.MOV R17, RZ, RZ, -R17 ;  /* 0x000000ffff117224 */ /* 0x000fe400078e0a11 */
[----:B------:R2:W-:Y:S01]  /*1470*/  STL [R1+0xbf8], R5 ;  /* 0x000bf80501007387 */ /* 0x0005e20000100800 */
[----:B-1----:R-:W-:Y:S01]  /*1480*/  LOP3.LUT R11, R36, 0x2e, R9, 0xfe, !PT ;  /* 0x0000002e240b7812 */ /* 0x002fe200078efe09 */
[----:B------:R-:W-:-:S02]  /*1490*/  IMAD.HI.U32 R18, R8, R23, RZ ;  /* 0x0000001708127227 */ /* 0x000fc400078e00ff */
[----:B------:R-:W-:Y:S01]  /*14a0*/  STL [R1+0xbfc], R4 ;  /* 0x000bfc0401007387 */ /* 0x000fe20000100800 */
[----:B0-----:R-:W-:Y:S01]  /*14b0*/  LOP3.LUT R10, R36, 0x30, R9, 0xfe, !PT ;  /* 0x00000030240a7812 */ /* 0x001fe200078efe09 */
[----:B------:R-:W-:Y:S02]  /*14c0*/  IMAD.MOV R18, RZ, RZ, -R18 ;  /* 0x000000ffff127224 */ /* 0x000fe400078e0a12 */
[----:B------:R0:W-:Y:S01]  /*14d0*/  STL [R1+0xc00], R2 ;  /* 0x000c000201007387 */ /* 0x0001e20000100800 */
[----:B------:R-:W-:Y:S01]  /*14e0*/  IMAD R17, R7, R17, R22 ;  /* 0x0000001107117224 */ /* 0x000fe200078e0216 */
[----:B------:R-:W-:Y:S01]  /*14f0*/  IABS R22, R10 ;  /* 0x0000000a00167213 */ /* 0x000fe20000000000 */
[----:B--2---:R-:W-:Y:S01]  /*1500*/  IMAD.HI.U32 R5, R8, R20, RZ ;  /* 0x0000001408057227 */ /* 0x004fe200078e00ff */
[----:B------:R-:W-:-:S03]  /*1510*/  IABS R21, R11 ;  /* 0x0000000b00157213 */ /* 0x000fc60000000000 */
[----:B------:R-:W-:Y:S02]  /*1520*/  IMAD.MOV R5, RZ, RZ, -R5 ;  /* 0x000000ffff057224 */ /* 0x000fe400078e0a05 */
[----:B0-----:R-:W-:-:S04]  /*1530*/  IMAD.HI.U32 R2, R8, R19, RZ ;  /* 0x0000001308027227 */ /* 0x001fc800078e00ff */
[----:B------:R-:W-:-:S04]  /*1540*/  IMAD.MOV R2, RZ, RZ, -R2 ;  /* 0x000000ffff027224 */ /* 0x000fc800078e0a02 */
[C---:B------:R-:W-:Y:S02]  /*1550*/  IMAD R4, R7.reuse, R2, R19 ;  /* 0x0000000207047224 */ /* 0x040fe400078e0213 */
[----:B------:R-:W-:Y:S01]  /*1560*/  IMAD R2, R7, R5, R20 ;  /* 0x0000000507027224 */ /* 0x000fe200078e0214 */
[C-C-:B------:R-:W-:Y:S02]  /*1570*/  LOP3.LUT R5, R36.reuse, 0x32, R9.reuse, 0xfe, !PT ;  /* 0x0000003224057812 */ /* 0x140fe400078efe09 */
[----:B------:R0:W-:Y:S04]  /*1580*/  STL [R1+0x130], R4 ;  /* 0x0001300401007387 */ /* 0x0001e80000100800 */
[----:B------:R-:W-:Y:S04]  /*1590*/  STL [R1+0xf94], R16 ;  /* 0x000f941001007387 */ /* 0x000fe80000100800 */
[----:B------:R1:W-:Y:S01]  /*15a0*/  STL [R1+0x140], R2 ;  /* 0x0001400201007387 */ /* 0x0003e20000100800 */
[----:B0-----:R-:W-:-:S03]  /*15b0*/  LOP3.LUT R4, R36, 0x34, R9, 0xfe, !PT ;  /* 0x0000003424047812 */ /* 0x001fc600078efe09 */
[----:B------:R-:W-:Y:S01]  /*15c0*/  STL [R1+0xf98], R17 ;  /* 0x000f981101007387 */ /* 0x000fe20000100800 */
[----:B------:R-:W-:Y:S01]  /*15d0*/  IABS R25, R4 ;  /* 0x0000000400197213 */ /* 0x000fe20000000000 */
[----:B-1----:R-:W-:Y:S01]  /*15e0*/  IMAD R2, R7, R18, R23 ;  /* 0x0000001207027224 */ /* 0x002fe200078e0217 */
[----:B------:R-:W-:-:S03]  /*15f0*/  IABS R23, R5 ;  /* 0x0000000500177213 */ /* 0x000fc60000000000 */
[C---:B------:R-:W-:Y:S01]  /*1600*/  IMAD.HI.U32 R19, R8.reuse, R25, RZ ;  /* 0x0000001908137227 */ /* 0x040fe200078e00ff */
[----:B------:R0:W-:Y:S03]  /*1610*/  STL [R1+0x12c], R2 ;  /* 0x00012c0201007387 */ /* 0x0001e60000100800 */
[----:B------:R-:W-:Y:S01]  /*1620*/  IMAD.HI.U32 R18, R8, R23, RZ ;  /* 0x0000001708127227 */ /* 0x000fe200078e00ff */
[----:B------:R1:W-:Y:S03]  /*1630*/  STL [R1+0xc04], R11 ;  /* 0x000c040b01007387 */ /* 0x0003e60000100800 */
[----:B------:R-:W-:Y:S02]  /*1640*/  IMAD.MOV R24, RZ, RZ, -R18 ;  /* 0x000000ffff187224 */ /* 0x000fe400078e0a12 */
[----:B------:R-:W-:Y:S01]  /*1650*/  IMAD.MOV R26, RZ, RZ, -R19 ;  /* 0x000000ffff1a7224 */ /* 0x000fe200078e0a13 */
[----:B------:R2:W-:Y:S01]  /*1660*/  STL [R1+0xc08], R10 ;  /* 0x000c080a01007387 */ /* 0x0005e20000100800 */
[----:B------:R-:W-:Y:S01]  /*1670*/  IMAD R19, R7, R24, R23 ;  /* 0x0000001807137224 */ /* 0x000fe200078e0217 */
[----:B0-----:R-:W-:-:S02]  /*1680*/  LOP3.LUT R2, R36, 0x36, R9, 0xfe, !PT ;  /* 0x0000003624027812 */ /* 0x001fc400078efe09 */
[----:B------:R0:W-:Y:S02]  /*1690*/  STL [R1+0xc0c], R5 ;  /* 0x000c0c0501007387 */ /* 0x0001e40000100800 */
[----:B------:R-:W-:Y:S02]  /*16a0*/  IABS R27, R2 ;  /* 0x00000002001b7213 */ /* 0x000fe40000000000 */
[----:B------:R-:W-:Y:S01]  /*16b0*/  STL [R1+0xc10], R4 ;  /* 0x000c100401007387 */ /* 0x000fe20000100800 */
[--C-:B-1----:R-:W-:Y:S02]  /*16c0*/  LOP3.LUT R11, R36, 0x38, R9.reuse, 0xfe, !PT ;  /* 0x00000038240b7812 */ /* 0x102fe400078efe09 */
[----:B------:R-:W-:Y:S01]  /*16d0*/  IMAD.HI.U32 R20, R8, R27, RZ ;  /* 0x0000001b08147227 */ /* 0x000fe200078e00ff */
[----:B------:R1:W-:Y:S01]  /*16e0*/  STL [R1+0xc14], R2 ;  /* 0x000c140201007387 */ /* 0x0003e20000100800 */
[----:B--2---:R-:W-:Y:S02]  /*16f0*/  LOP3.LUT R10, R36, 0x3a, R9, 0xfe, !PT ;  /* 0x0000003a240a7812 */ /* 0x004fe400078efe09 */
[----:B0-----:R-:W-:Y:S01]  /*1700*/  IMAD.HI.U32 R5, R8, R22, RZ ;  /* 0x0000001608057227 */ /* 0x001fe200078e00ff */
[----:B------:R-:W-:-:S02]  /*1710*/  IABS R23, R11 ;  /* 0x0000000b00177213 */ /* 0x000fc40000000000 */
[----:B------:R-:W-:Y:S01]  /*1720*/  IABS R24, R10 ;  /* 0x0000000a00187213 */ /* 0x000fe20000000000 */
[----:B------:R-:W-:Y:S02]  /*1730*/  IMAD.MOV R5, RZ, RZ, -R5 ;  /* 0x000000ffff057224 */ /* 0x000fe400078e0a05 */
[----:B------:R-:W-:Y:S02]  /*1740*/  IMAD.MOV R20, RZ, RZ, -R20 ;  /* 0x000000ffff147224 */ /* 0x000fe400078e0a14 */
[----:B-1----:R-:W-:-:S04]  /*1750*/  IMAD.HI.U32 R2, R8, R21, RZ ;  /* 0x0000001508027227 */ /* 0x002fc800078e00ff */
[----:B------:R-:W-:Y:S02]  /*1760*/  IMAD.MOV R2, RZ, RZ, -R2 ;  /* 0x000000ffff027224 */ /* 0x000fe400078e0a02 */
[C---:B------:R-:W-:Y:S01]  /*1770*/  IMAD R18, R7.reuse, R5, R22 ;  /* 0x0000000507127224 */ /* 0x040fe200078e0216 */
[----:B------:R-:W-:Y:S01]  /*1780*/  LOP3.LUT R5, R36, 0x3c, R9, 0xfe, !PT ;  /* 0x0000003c24057812 */ /* 0x000fe200078efe09 */
[C---:B------:R-:W-:Y:S02]  /*1790*/  IMAD R2, R7.reuse, R2, R21 ;  /* 0x0000000207027224 */ /* 0x040fe400078e0215 */
[----:B------:R-:W-:Y:S01]  /*17a0*/  IMAD R4, R7, R26, R25 ;  /* 0x0000001a07047224 */ /* 0x000fe200078e0219 */
[----:B------:R-:W-:Y:S01]  /*17b0*/  STL [R1+0xf74], R18 ;  /* 0x000f741201007387 */ /* 0x000fe20000100800 */
[----:B------:R-:W-:-:S03]  /*17c0*/  IABS R25, R5 ;  /* 0x0000000500197213 */ /* 0x000fc60000000000 */
[----:B------:R0:W-:Y:S04]  /*17d0*/  STL [R1+0x148], R2 ;  /* 0x0001480201007387 */ /* 0x0001e80000100800 */
[----:B------:R-:W-:Y:S04]  /*17e0*/  STL [R1+0xf9c], R19 ;  /* 0x000f9c1301007387 */ /* 0x000fe80000100800 */
[----:B------:R1:W-:Y:S01]  /*17f0*/  STL [R1+0x128], R4 ;  /* 0x0001280401007387 */ /* 0x0003e20000100800 */
[----:B0-----:R-:W-:Y:S02]  /*1800*/  IMAD R2, R7, R20, R27 ;  /* 0x0000001407027224 */ /* 0x001fe400078e021b */
[----:B------:R-:W-:-:S03]  /*1810*/  IMAD.HI.U32 R20, R8, R25, RZ ;  /* 0x0000001908147227 */ /* 0x000fc600078e00ff */
[----:B------:R0:W-:Y:S01]  /*1820*/  STL [R1+0x14c], R2 ;  /* 0x00014c0201007387 */ /* 0x0001e20000100800 */
[----:B------:R-:W-:Y:S01]  /*1830*/  IMAD.MOV R26, RZ, RZ, -R20 ;  /* 0x000000ffff1a7224 */ /* 0x000fe200078e0a14 */
[C-C-:B-1----:R-:W-:Y:S02]  /*1840*/  LOP3.LUT R4, R36.reuse, 0x3e, R9.reuse, 0xfe, !PT ;  /* 0x0000003e24047812 */ /* 0x142fe400078efe09 */
[----:B------:R1:W-:Y:S02]  /*1850*/  STL [R1+0xc18], R11 ;  /* 0x000c180b01007387 */ /* 0x0003e40000100800 */
[----:B------:R-:W-:Y:S02]  /*1860*/  IABS R27, R4 ;  /* 0x00000004001b7213 */ /* 0x000fe40000000000 */
[----:B------:R2:W-:Y:S01]  /*1870*/  STL [R1+0xc1c], R10 ;  /* 0x000c1c0a01007387 */ /* 0x0005e20000100800 */
[----:B0-----:R-:W-:-:S03]  /*1880*/  LOP3.LUT R2, R36, 0x40, R9, 0xfe, !PT ;  /* 0x0000004024027812 */ /* 0x001fc600078efe09 */
[----:B------:R0:W-:Y:S01]  /*1890*/  STL [R1+0xc20], R5 ;  /* 0x000c200501007387 */ /* 0x0001e20000100800 */
[----:B------:R-:W-:Y:S01]  /*18a0*/  IMAD.HI.U32 R21, R8, R27, RZ ;  /* 0x0000001b08157227 */ /* 0x000fe200078e00ff */
[----:B------:R-:W-:Y:S02]  /*18b0*/  IABS R29, R2 ;  /* 0x00000002001d7213 */ /* 0x000fe40000000000 */
[----:B------:R-:W-:Y:S01]  /*18c0*/  STL [R1+0xc24], R4 ;  /* 0x000c240401007387 */ /* 0x000fe20000100800 */
[----:B------:R-:W-:Y:S01]  /*18d0*/  IMAD.MOV R28, RZ, RZ, -R21 ;  /* 0x000000ffff1c7224 */ /* 0x000fe200078e0a15 */
[--C-:B-1----:R-:W-:Y:S01]  /*18e0*/  LOP3.LUT R11, R36, 0x42, R9.reuse, 0xfe, !PT ;  /* 0x00000042240b7812 */ /* 0x102fe200078efe09 */
[----:B------:R-:W-:Y:S01]  /*18f0*/  IMAD.HI.U32 R22, R8, R29, RZ ;  /* 0x0000001d08167227 */ /* 0x000fe200078e00ff */
[----:B------:R1:W-:Y:S01]  /*1900*/  STL [R1+0xc28], R2 ;  /* 0x000c280201007387 */ /* 0x0003e20000100800 */
[----:B--2---:R-:W-:Y:S02]  /*1910*/  LOP3.LUT R10, R36, 0x44, R9, 0xfe, !PT ;  /* 0x00000044240a7812 */ /* 0x004fe400078efe09 */
[----:B0-----:R-:W-:-:S04]  /*1920*/  IMAD.HI.U32 R5, R8, R24, RZ ;  /* 0x0000001808057227 */ /* 0x001fc800078e00ff */
[----:B------:R-:W-:Y:S02]  /*1930*/  IMAD.MOV R5, RZ, RZ, -R5 ;  /* 0x000000ffff057224 */ /* 0x000fe400078e0a05 */
[----:B------:R-:W-:Y:S02]  /*1940*/  IMAD.MOV R22, RZ, RZ, -R22 ;  /* 0x000000ffff167224 */ /* 0x000fe400078e0a16 */
[----:B-1----:R-:W-:-:S04]  /*1950*/  IMAD.HI.U32 R2, R8, R23, RZ ;  /* 0x0000001708027227 */ /* 0x002fc800078e00ff */
[----:B------:R-:W-:Y:S02]  /*1960*/  IMAD.MOV R2, RZ, RZ, -R2 ;  /* 0x000000ffff027224 */ /* 0x000fe400078e0a02 */
[C---:B------:R-:W-:Y:S01]  /*1970*/  IMAD R21, R7.reuse, R5, R24 ;  /* 0x0000000507157224 */ /* 0x040fe200078e0218 */
[----:B------:R-:W-:Y:S01]  /*1980*/  LOP3.LUT R5, R36, 0x46, R9, 0xfe, !PT ;  /* 0x0000004624057812 */ /* 0x000fe200078efe09 */
[C---:B------:R-:W-:Y:S02]  /*1990*/  IMAD R20, R7.reuse, R2, R23 ;  /* 0x0000000207147224 */ /* 0x040fe400078e0217 */
[C---:B------:R-:W-:Y:S01]  /*19a0*/  IMAD R4, R7.reuse, R26, R25 ;  /* 0x0000001a07047224 */ /* 0x040fe200078e0219 */
[----:B------:R-:W-:Y:S01]  /*19b0*/  IABS R26, R11 ;  /* 0x0000000b001a7213 */ /* 0x000fe20000000000 */
[C---:B------:R-:W-:Y:S01]  /*19c0*/  IMAD R22, R7.reuse, R22, R29 ;  /* 0x0000001607167224 */ /* 0x040fe200078e021d */
[----:B------:R-:W-:Y:S01]  /*19d0*/  STL [R1+0xfa0], R20 ;  /* 0x000fa01401007387 */ /* 0x000fe20000100800 */
[----:B------:R-:W-:Y:S01]  /*19e0*/  IMAD R2, R7, R28, R27 ;  /* 0x0000001c07027224 */ /* 0x000fe200078e021b */
[----:B------:R-:W-:-:S02]  /*19f0*/  IABS R27, R10 ;  /* 0x0000000a001b7213 */ /* 0x000fc40000000000 */
[----:B------:R-:W-:Y:S01]  /*1a00*/  STL [R1+0xfa4], R21 ;  /* 0x000fa41501007387 */ /* 0x000fe20000100800 */
[----:B------:R-:W-:-:S03]  /*1a10*/  IABS R29, R5 ;  /* 0x00000005001d7213 */ /* 0x000fc60000000000 */
[----:B------:R0:W-:Y:S02]  /*1a20*/  STL [R1+0x150], R4 ;  /* 0x0001500401007387 */ /* 0x0001e40000100800 */
[----:B------:R-:W-:Y:S02]  /*1a30*/  IMAD.HI.U32 R23, R8, R29, RZ ;  /* 0x0000001d08177227 */ /* 0x000fe400078e00ff */
[----:B------:R-:W-:Y:S02]  /*1a40*/  STL [R1+0xfa8], R22 ;  /* 0x000fa81601007387 */ /* 0x000fe40000100800 */
[----:B------:R-:W-:Y:S02]  /*1a50*/  IMAD.MOV R30, RZ, RZ, -R23 ;  /* 0x000000ffff1e7224 */ /* 0x000fe400078e0a17 */
[----:B------:R1:W-:Y:S01]  /*1a60*/  STL [R1+0x154], R2 ;  /* 0x0001540201007387 */ /* 0x0003e20000100800 */
[----:B0-----:R-:W-:-:S03]  /*1a70*/  LOP3.LUT R4, R36, 0x48, R9, 0xfe, !PT ;  /* 0x0000004824047812 */ /* 0x001fc600078efe09 */
[----:B------:R0:W-:Y:S01]  /*1a80*/  STL [R1+0xc2c], R11 ;  /* 0x000c2c0b01007387 */ /* 0x0001e20000100800 */
[----:B------:R-:W-:-:S03]  /*1a90*/  IABS R31, R4 ;  /* 0x00000004001f7213 */ /* 0x000fc60000000000 */
[----:B------:R2:W-:Y:S01]  /*1aa0*/  STL [R1+0xc30], R10 ;  /* 0x000c300a01007387 */ /* 0x0005e20000100800 */
[--C-:B-1----:R-:W-:Y:S01]  /*1ab0*/  LOP3.LUT R2, R36, 0x4a, R9.reuse, 0xfe, !PT ;  /* 0x0000004a24027812 */ /* 0x102fe200078efe09 */
[----:B------:R-:W-:Y:S02]  /*1ac0*/  IMAD.HI.U32 R24, R8, R31, RZ ;  /* 0x0000001f08187227 */ /* 0x000fe400078e00ff */
[----:B------:R1:W-:Y:S01]  /*1ad0*/  STL [R1+0xc34], R5 ;  /* 0x000c340501007387 */ /* 0x0003e20000100800 */
[----:B------:R-:W-:Y:S01]  /*1ae0*/  IABS R32, R2 ;  /* 0x0000000200207213 */ /* 0x000fe20000000000 */
[----:B------:R-:W-:Y:S02]  /*1af0*/  IMAD.MOV R24, RZ, RZ, -R24 ;  /* 0x000000ffff187224 */ /* 0x000fe400078e0a18 */
[----:B------:R-:W-:Y:S01]  /*1b00*/  STL [R1+0xc38], R4 ;  /* 0x000c380401007387 */ /* 0x000fe20000100800 */
[----:B0-----:R-:W-:Y:S01]  /*1b10*/  LOP3.LUT R11, R36, 0x4c, R9, 0xfe, !PT ;  /* 0x0000004c240b7812 */ /* 0x001fe200078efe09 */
[----:B------:R-:W-:-:S02]  /*1b20*/  IMAD.HI.U32 R25, R8, R32, RZ ;  /* 0x0000002008197227 */ /* 0x000fc400078e00ff */
[----:B------:R0:W-:Y:S01]  /*1b30*/  STL [R1+0xc3c], R2 ;  /* 0x000c3c0201007387 */ /* 0x0001e20000100800 */
[----:B--2---:R-:W-:Y:S01]  /*1b40*/  LOP3.LUT R10, R36, 0x4e, R9, 0xfe, !PT ;  /* 0x0000004e240a7812 */ /* 0x004fe200078efe09 */
[----:B-1----:R-:W-:-:S04]  /*1b50*/  IMAD.HI.U32 R5, R8, R27, RZ ;  /* 0x0000001b08057227 */ /* 0x002fc800078e00ff */
[----:B------:R-:W-:Y:S01]  /*1b60*/  IMAD.MOV R28, RZ, RZ, -R5 ;  /* 0x000000ffff1c7224 */ /* 0x000fe200078e0a05 */
[----:B------:R-:W-:Y:S01]  /*1b70*/  LOP3.LUT R5, R36, 0x50, R9, 0xfe, !PT ;  /* 0x0000005024057812 */ /* 0x000fe200078efe09 */
[----:B------:R-:W-:Y:S02]  /*1b80*/  IMAD.MOV R25, RZ, RZ, -R25 ;  /* 0x000000ffff197224 */ /* 0x000fe400078e0a19 */
[----:B0-----:R-:W-:-:S04]  /*1b90*/  IMAD.HI.U32 R2, R8, R26, RZ ;  /* 0x0000001a08027227 */ /* 0x001fc800078e00ff */
[----:B------:R-:W-:Y:S02]  /*1ba0*/  IMAD.MOV R2, RZ, RZ, -R2 ;  /* 0x000000ffff027224 */ /* 0x000fe400078e0a02 */
[C---:B------:R-:W-:Y:S02]  /*1bb0*/  IMAD R4, R7.reuse, R28, R27 ;  /* 0x0000001c07047224 */ /* 0x040fe400078e021b */
[C---:B------:R-:W-:Y:S02]  /*1bc0*/  IMAD R23, R7.reuse, R2, R26 ;  /* 0x0000000207177224 */ /* 0x040fe400078e021a */
[C---:B------:R-:W-:Y:S01]  /*1bd0*/  IMAD R24, R7.reuse, R24, R31 ;  /* 0x0000001807187224 */ /* 0x040fe200078e021f */
[----:B------:R-:W-:Y:S01]  /*1be0*/  IABS R31, R5 ;  /* 0x00000005001f7213 */ /* 0x000fe20000000000 */
[C---:B------:R-:W-:Y:S01]  /*1bf0*/  IMAD R2, R7.reuse, R30, R29 ;  /* 0x0000001e07027224 */ /* 0x040fe200078e021d */
[----:B------:R-:W-:Y:S01]  /*1c00*/  STL [R1+0xfac], R23 ;  /* 0x000fac1701007387 */ /* 0x000fe20000100800 */
[----:B------:R-:W-:Y:S01]  /*1c10*/  IMAD R25, R7, R25, R32 ;  /* 0x0000001907197224 */ /* 0x000fe200078e0220 */
[----:B------:R-:W-:Y:S01]  /*1c20*/  IABS R29, R11 ;  /* 0x0000000b001d7213 */ /* 0x000fe20000000000 */
[----:B------:R-:W-:Y:S01]  /*1c30*/  IMAD.HI.U32 R26, R8, R31, RZ ;  /* 0x0000001f081a7227 */ /* 0x000fe200078e00ff */
[----:B------:R0:W-:Y:S01]  /*1c40*/  STL [R1+0x158], R4 ;  /* 0x0001580401007387 */ /* 0x0001e20000100800 */
[----:B------:R-:W-:-:S02]  /*1c50*/  IABS R30, R10 ;  /* 0x0000000a001e7213 */ /* 0x000fc40000000000 */
[----:B------:R-:W-:Y:S01]  /*1c60*/  IMAD.MOV R26, RZ, RZ, -R26 ;  /* 0x000000ffff1a7224 */ /* 0x000fe200078e0a1a */
[----:B------:R-:W-:Y:S03]  /*1c70*/  STL [R1+0xfb0], R24 ;  /* 0x000fb01801007387 */ /* 0x000fe60000100800 */
[----:B------:R-:W-:Y:S01]  /*1c80*/  IMAD R26, R7, R26, R31 ;  /* 0x0000001a071a7224 */ /* 0x000fe200078e021f */
[----:B------:R1:W-:Y:S01]  /*1c90*/  STL [R1+0x15c], R2 ;  /* 0x00015c0201007387 */ /* 0x0003e20000100800 */
[----:B0-----:R-:W-:-:S03]  /*1ca0*/  LOP3.LUT R4, R36, 0x52, R9, 0xfe, !PT ;  /* 0x0000005224047812 */ /* 0x001fc600078efe09 */
[----:B------:R-:W-:Y:S01]  /*1cb0*/  STL [R1+0xfb4], R25 ;  /* 0x000fb41901007387 */ /* 0x000fe20000100800 */
[----:B------:R-:W-:-:S03]  /*1cc0*/  IABS R32, R4 ;  /* 0x0000000400207213 */ /* 0x000fc60000000000 */
[----:B------:R0:W-:Y:S01]  /*1cd0*/  STL [R1+0xc40], R11 ;  /* 0x000c400b01007387 */ /* 0x0001e20000100800 */
[----:B-1----:R-:W-:Y:S01]  /*1ce0*/  LOP3.LUT R2, R36, 0x54, R9, 0xfe, !PT ;  /* 0x0000005424027812 */ /* 0x002fe200078efe09 */
[----:B------:R-:W-:Y:S02]  /*1cf0*/  IMAD.HI.U32 R27, R8, R32, RZ ;  /* 0x00000020081b7227 */ /* 0x000fe400078e00ff */
[----:B------:R1:W-:Y:S01]  /*1d00*/  STL [R1+0xc44], R10 ;  /* 0x000c440a01007387 */ /* 0x0003e20000100800 */
[----:B------:R-:W-:Y:S01]  /*1d10*/  IABS R33, R2 ;  /* 0x0000000200217213 */ /* 0x000fe20000000000 */
[----:B------:R-:W-:Y:S02]  /*1d20*/  IMAD.MOV R27, RZ, RZ, -R27 ;  /* 0x000000ffff1b7224 */ /* 0x000fe400078e0a1b */
[----:B------:R2:W-:Y:S01]  /*1d30*/  STL [R1+0xc48], R5 ;  /* 0x000c480501007387 */ /* 0x0005e20000100800 */
[----:B0-----:R-:W-:Y:S01]  /*1d40*/  LOP3.LUT R11, R36, 0x56, R9, 0xfe, !PT ;  /* 0x00000056240b7812 */ /* 0x001fe200078efe09 */
[----:B------:R-:W-:-:S02]  /*1d50*/  IMAD.HI.U32 R28, R8, R33, RZ ;  /* 0x00000021081c7227 */ /* 0x000fc400078e00ff */
[----:B------:R-:W-:Y:S01]  /*1d60*/  STL [R1+0xc4c], R4 ;  /* 0x000c4c0401007387 */ /* 0x000fe20000100800 */
[----:B-1----:R-:W-:Y:S01]  /*1d70*/  LOP3.LUT R10, R36, 0x58, R9, 0xfe, !PT ;  /* 0x00000058240a7812 */ /* 0x002fe200078efe09 */
        /* <DEDUP_REMOVED lines=43> */
[C---:B------:R-:W-:Y:S01]  /*2030*/  IMAD R2, R7.reuse, R2, R31 ;  /* 0x0000000207027224 */ /* 0x040fe200078e021f */
[----:B------:R-:W-:Y:S01]  /*2040*/  IABS R31, R10 ;  /* 0x0000000a001f7213 */ /* 0x000fe20000000000 */
[----:B------:R-:W-:Y:S01]  /*2050*/  IMAD R4, R7, R38, R35 ;  /* 0x0000002607047224 */ /* 0x000fe200078e0223 */
[----:B------:R-:W-:Y:S01]  /*2060*/  STL [R1+0xfc0], R28 ;  /* 0x000fc01c01007387 */ /* 0x000fe20000100800 */
[----:B------:R-:W-:Y:S02]  /*2070*/  IABS R33, R5 ;  /* 0x0000000500217213 */ /* 0x000fe40000000000 */
[C---:B------:R-:W-:Y:S01]  /*2080*/  IMAD.HI.U32 R40, R8.reuse, R31, RZ ;  /* 0x0000001f08287227 */ /* 0x040fe200078e00ff */
[----:B------:R0:W-:Y:S03]  /*2090*/  STL [R1+0x16c], R2 ;  /* 0x00016c0201007387 */ /* 0x0001e60000100800 */
[----:B------:R-:W-:Y:S01]  /*20a0*/  IMAD.HI.U32 R38, R8, R33, RZ ;  /* 0x0000002108267227 */ /* 0x000fe200078e00ff */
[----:B------:R-:W-:Y:S03]  /*20b0*/  STL [R1+0xfc4], R29 ;  /* 0x000fc41d01007387 */ /* 0x000fe60000100800 */
[----:B------:R-:W-:Y:S01]  /*20c0*/  IMAD.MOV R40, RZ, RZ, -R40 ;  /* 0x000000ffff287224 */ /* 0x000fe200078e0a28 */
[----:B------:R1:W-:Y:S01]  /*20d0*/  STL [R1+0x170], R4 ;  /* 0x0001700401007387 */ /* 0x0003e20000100800 */
[----:B------:R-:W-:-:S02]  /*20e0*/  IMAD.MOV R38, RZ, RZ, -R38 ;  /* 0x000000ffff267224 */ /* 0x000fc400078e0a26 */
[C---:B0-----:R-:W-:Y:S01]  /*20f0*/  IMAD R2, R7.reuse, R30, R37 ;  /* 0x0000001e07027224 */ /* 0x041fe200078e0225 */
[----:B------:R-:W-:Y:S01]  /*2100*/  IABS R30, R11 ;  /* 0x0000000b001e7213 */ /* 0x000fe20000000000 */
[C---:B------:R-:W-:Y:S02]  /*2110*/  IMAD R31, R7.reuse, R40, R31 ;  /* 0x00000028071f7224 */ /* 0x040fe400078e021f */
[----:B------:R-:W-:Y:S01]  /*2120*/  IMAD.HI.U32 R40, R8, R39, RZ ;  /* 0x0000002708287227 */ /* 0x000fe200078e00ff */
[----:B------:R0:W-:Y:S01]  /*2130*/  STL [R1+0x174], R2 ;  /* 0x0001740201007387 */ /* 0x0001e20000100800 */
[----:B-1----:R-:W-:Y:S02]  /*2140*/  LOP3.LUT R4, R36, 0x66, R9, 0xfe, !PT ;  /* 0x0000006624047812 */ /* 0x002fe400078efe09 */
[----:B------:R-:W-:Y:S01]  /*2150*/  IMAD.HI.U32 R35, R8, R30, RZ ;  /* 0x0000001e08237227 */ /* 0x000fe200078e00ff */
[----:B------:R1:W-:Y:S03]  /*2160*/  STL [R1+0xc68], R11 ;  /* 0x000c680b01007387 */ /* 0x0003e60000100800 */
[----:B------:R-:W-:Y:S01]  /*2170*/  IMAD.MOV R35, RZ, RZ, -R35 ;  /* 0x000000ffff237224 */ /* 0x000fe200078e0a23 */
[----:B------:R2:W-:Y:S01]  /*2180*/  STL [R1+0xc6c], R10 ;  /* 0x000c6c0a01007387 */ /* 0x0005e20000100800 */
[----:B------:R-:W-:Y:S01]  /*2190*/  IMAD.MOV R40, RZ, RZ, -R40 ;  /* 0x000000ffff287224 */ /* 0x000fe200078e0a28 */
[----:B0-----:R-:W-:Y:S01]  /*21a0*/  LOP3.LUT R2, R36, 0x68, R9, 0xfe, !PT ;  /* 0x0000006824027812 */ /* 0x001fe200078efe09 */
[----:B------:R-:W-:Y:S01]  /*21b0*/  IMAD R30, R7, R35, R30 ;  /* 0x00000023071e7224 */ /* 0x000fe200078e021e */
[----:B------:R0:W-:Y:S02]  /*21c0*/  STL [R1+0xc70], R5 ;  /* 0x000c700501007387 */ /* 0x0001e40000100800 */
[----:B------:R-:W-:-:S02]  /*21d0*/  IABS R32, R2 ;  /* 0x0000000200207213 */ /* 0x000fc40000000000 */
[----:B------:R-:W-:Y:S01]  /*21e0*/  STL [R1+0xc74], R4 ;  /* 0x000c740401007387 */ /* 0x000fe20000100800 */
[----:B-1----:R-:W-:Y:S01]  /*21f0*/  LOP3.LUT R11, R36, 0x6e, R9, 0xfe, !PT ;  /* 0x0000006e240b7812 */ /* 0x002fe200078efe09 */
[----:B--2---:R-:W-:Y:S01]  /*2200*/  IMAD R10, R7, R38, R33 ;  /* 0x00000026070a7224 */ /* 0x004fe200078e0221 */
[----:B------:R-:W-:Y:S01]  /*2210*/  IABS R33, R13 ;  /* 0x0000000d00217213 */ /* 0x000fe20000000000 */
[----:B------:R1:W-:Y:S01]  /*2220*/  STL [R1+0xc78], R2 ;  /* 0x000c780201007387 */ /* 0x0003e20000100800 */
[----:B------:R-:W-:Y:S02]  /*2230*/  IABS R37, R11 ;  /* 0x0000000b00257213 */ /* 0x000fe40000000000 */
[----:B0-----:R-:W-:Y:S01]  /*2240*/  IABS R5, R4 ;  /* 0x0000000400057213 */ /* 0x001fe20000000000 */
[----:B------:R-:W-:Y:S01]  /*2250*/  STL [R1+0xfc8], R30 ;  /* 0x000fc81e01007387 */ /* 0x000fe20000100800 */
[----:B------:R-:W-:-:S03]  /*2260*/  IMAD.HI.U32 R41, R8, R33, RZ ;  /* 0x0000002108297227 */ /* 0x000fc600078e00ff */
[----:B------:R-:W-:Y:S01]  /*2270*/  STL [R1+0xfcc], R31 ;  /* 0x000fcc1f01007387 */ /* 0x000fe20000100800 */
[----:B------:R-:W-:-:S03]  /*2280*/  IMAD.HI.U32 R34, R8, R5, RZ ;  /* 0x0000000508227227 */ /* 0x000fc600078e00ff */
[----:B------:R0:W-:Y:S01]  /*2290*/  STL [R1+0x178], R10 ;  /* 0x0001780a01007387 */ /* 0x0001e20000100800 */
[----:B-1----:R-:W-:-:S04]  /*22a0*/  IMAD.HI.U32 R2, R8, R32, RZ ;  /* 0x0000002008027227 */ /* 0x002fc800078e00ff */
[----:B------:R-:W-:Y:S02]  /*22b0*/  IMAD.MOV R2, RZ, RZ, -R2 ;  /* 0x000000ffff027224 */ /* 0x000fe400078e0a02 */
[----:B------:R-:W-:Y:S02]  /*22c0*/  IMAD.MOV R34, RZ, RZ, -R34 ;  /* 0x000000ffff227224 */ /* 0x000fe400078e0a22 */
[C---:B------:R-:W-:Y:S01]  /*22d0*/  IMAD R32, R7.reuse, R2, R32 ;  /* 0x0000000207207224 */ /* 0x040fe200078e0220 */
[----:B0-----:R-:W-:Y:S01]  /*22e0*/  LOP3.LUT R10, R36, 0x70, R9, 0xfe, !PT ;  /* 0x00000070240a7812 */ /* 0x001fe200078efe09 */
[----:B------:R-:W-:Y:S02]  /*22f0*/  IMAD R4, R7, R34, R5 ;  /* 0x0000002207047224 */ /* 0x000fe400078e0205 */
[----:B------:R-:W-:Y:S01]  /*2300*/  IMAD.HI.U32 R38, R8, R37, RZ ;  /* 0x0000002508267227 */ /* 0x000fe200078e00ff */
[----:B------:R-:W-:Y:S01]  /*2310*/  IABS R34, R10 ;  /* 0x0000000a00227213 */ /* 0x000fe20000000000 */
[----:B------:R-:W-:Y:S02]  /*2320*/  STL [R1+0xfd0], R32 ;  /* 0x000fd02001007387 */ /* 0x000fe40000100800 */
[----:B------:R-:W-:-:S02]  /*2330*/  IMAD.MOV R41, RZ, RZ, -R41 ;  /* 0x000000ffff297224 */ /* 0x000fc400078e0a29 */
[----:B------:R0:W-:Y:S01]  /*2340*/  STL [R1+0x17c], R4 ;  /* 0x00017c0401007387 */ /* 0x0001e20000100800 */
[----:B------:R-:W-:-:S03]  /*2350*/  IMAD.HI.U32 R5, R8, R34, RZ ;  /* 0x0000002208057227 */ /* 0x000fc600078e00ff */
[----:B------:R1:W-:Y:S01]  /*2360*/  STL [R1+0xc7c], R13 ;  /* 0x000c7c0d01007387 */ /* 0x0003e20000100800 */
[----:B------:R-:W-:Y:S02]  /*2370*/  IMAD.MOV R5, RZ, RZ, -R5 ;  /* 0x000000ffff057224 */ /* 0x000fe400078e0a05 */
[----:B------:R-:W-:Y:S01]  /*2380*/  IMAD.MOV R38, RZ, RZ, -R38 ;  /* 0x000000ffff267224 */ /* 0x000fe200078e0a26 */
[----:B------:R2:W-:Y:S01]  /*2390*/  STL [R1+0xc84], R12 ;  /* 0x000c840c01007387 */ /* 0x0005e20000100800 */
[C---:B------:R-:W-:Y:S01]  /*23a0*/  IMAD R33, R7.reuse, R41, R33 ;  /* 0x0000002907217224 */ /* 0x040fe200078e0221 */
[----:B0-----:R-:W-:Y:S01]  /*23b0*/  LOP3.LUT R4, R36, 0x72, R9, 0xfe, !PT ;  /* 0x0000007224047812 */ /* 0x001fe200078efe09 */
[----:B------:R-:W-:Y:S01]  /*23c0*/  IMAD R34, R7, R5, R34 ;  /* 0x0000000507227224 */ /* 0x000fe200078e0222 */
[----:B------:R0:W-:Y:S02]  /*23d0*/  STL [R1+0xc94], R11 ;  /* 0x000c940b01007387 */ /* 0x0001e40000100800 */
[----:B------:R-:W-:-:S02]  /*23e0*/  IABS R35, R4 ;  /* 0x0000000400237213 */ /* 0x000fc40000000000 */
[----:B------:R3:W-:Y:S01]  /*23f0*/  STL [R1+0xc9c], R10 ;  /* 0x000c9c0a01007387 */ /* 0x0007e20000100800 */
[----:B-1----:R-:W-:Y:S02]  /*2400*/  LOP3.LUT R13, R0, 0x88, RZ, 0xfc, !PT ;  /* 0x00000088000d7812 */ /* 0x002fe400078efcff */
[----:B------:R-:W-:Y:S01]  /*2410*/  IMAD.HI.U32 R2, R8, R35, RZ ;  /* 0x0000002308027227 */ /* 0x000fe200078e00ff */
[----:B------:R1:W-:Y:S01]  /*2420*/  STL [R1+0xca8], R4 ;  /* 0x000ca80401007387 */ /* 0x0003e20000100800 */
[----:B--2---:R-:W-:Y:S02]  /*2430*/  LOP3.LUT R12, R0, 0x8a, RZ, 0xfc, !PT ;  /* 0x0000008a000c7812 */ /* 0x004fe400078efcff */
[----:B------:R-:W-:Y:S01]  /*2440*/  IMAD.MOV R2, RZ, RZ, -R2 ;  /* 0x000000ffff027224 */ /* 0x000fe200078e0a02 */
[----:B------:R-:W-:Y:S01]  /*2450*/  STL [R1+0xfd4], R33 ;  /* 0x000fd42101007387 */ /* 0x000fe20000100800 */
[----:B0-----:R-:W-:Y:S01]  /*2460*/  LOP3.LUT R11, R36, 0x76, R9, 0xfe, !PT ;  /* 0x00000076240b7812 */ /* 0x001fe200078efe09 */
[----:B---3--:R-:W-:-:S02]  /*2470*/  IMAD R10, R7, R40, R39 ;  /* 0x00000028070a7224 */ /* 0x008fc400078e0227 */
[C---:B------:R-:W-:Y:S01]  /*2480*/  IMAD R35, R7.reuse, R2, R35 ;  /* 0x0000000207237224 */ /* 0x040fe200078e0223 */
[----:B------:R-:W-:Y:S01]  /*2490*/  IABS R41, R11 ;  /* 0x0000000b00297213 */ /* 0x000fe20000000000 */
[----:B-1----:R-:W-:Y:S01]  /*24a0*/  IMAD R4, R7, R38, R37 ;  /* 0x0000002607047224 */ /* 0x002fe200078e0225 */
[----:B------:R0:W-:Y:S01]  /*24b0*/  STL [R1+0x180], R10 ;  /* 0x0001800a01007387 */ /* 0x0001e20000100800 */
[--C-:B------:R-:W-:Y:S02]  /*24c0*/  LOP3.LUT R2, R36, 0x7c, R9.reuse, 0xfe, !PT ;  /* 0x0000007c24027812 */ /* 0x100fe400078efe09 */
[----:B------:R-:W-:Y:S01]  /*24d0*/  IMAD.HI.U32 R42, R8, R41, RZ ;  /* 0x00000029082a7227 */ /* 0x000fe200078e00ff */
[----:B------:R-:W-:Y:S03]  /*24e0*/  STL [R1+0xfd8], R34 ;  /* 0x000fd82201007387 */ /* 0x000fe60000100800 */
[----:B------:R-:W-:Y:S01]  /*24f0*/  IMAD.MOV R42, RZ, RZ, -R42 ;  /* 0x000000ffff2a7224 */ /* 0x000fe200078e0a2a */
[----:B------:R1:W-:Y:S01]  /*2500*/  STL [R1+0x184], R4 ;  /* 0x0001840401007387 */ /* 0x0003e20000100800 */
[----:B0-----:R-:W-:-:S03]  /*2510*/  LOP3.LUT R10, R36, 0x78, R9, 0xfe, !PT ;  /* 0x00000078240a7812 */ /* 0x001fc600078efe09 */
[----:B------:R-:W-:Y:S01]  /*2520*/  STL [R1+0xfdc], R35 ;  /* 0x000fdc2301007387 */ /* 0x000fe20000100800 */
[----:B------:R-:W-:Y:S02]  /*2530*/  IABS R39, R10 ;  /* 0x0000000a00277213 */ /* 0x000fe40000000000 */
[----:B-1----:R-:W-:-:S03]  /*2540*/  LOP3.LUT R4, R36, 0x74, R9, 0xfe, !PT ;  /* 0x0000007424047812 */ /* 0x002fc600078efe09 */
[C---:B------:R-:W-:Y:S01]  /*2550*/  IMAD.HI.U32 R40, R8.reuse, R39, RZ ;  /* 0x0000002708287227 */ /* 0x040fe200078e00ff */
[----:B------:R-:W-:Y:S01]  /*2560*/  IABS R43, R4 ;  /* 0x00000004002b7213 */ /* 0x000fe20000000000 */
[----:B------:R0:W-:Y:S02]  /*2570*/  STL [R1+0xc90], R4 ;  /* 0x000c900401007387 */ /* 0x0001e40000100800 */
[----:B------:R-:W-:Y:S02]  /*2580*/  IMAD.MOV R40, RZ, RZ, -R40 ;  /* 0x000000ffff287224 */ /* 0x000fe400078e0a28 */
[----:B------:R-:W-:Y:S01]  /*2590*/  IMAD.HI.U32 R44, R8, R43, RZ ;  /* 0x0000002b082c7227 */ /* 0x000fe200078e00ff */
[----:B------:R1:W-:Y:S03]  /*25a0*/  STL [R1+0xc88], R11 ;  /* 0x000c880b01007387 */ /* 0x0003e60000100800 */
[----:B------:R-:W-:Y:S01]  /*25b0*/  IMAD.MOV R44, RZ, RZ, -R44 ;  /* 0x000000ffff2c7224 */ /* 0x000fe200078e0a2c */
[----:B------:R2:W-:Y:S01]  /*25c0*/  STL [R1+0xc98], R10 ;  /* 0x000c980a01007387 */ /* 0x0005e20000100800 */
[----:B0-----:R-:W-:-:S04]  /*25d0*/  LOP3.LUT R4, R36, 0x7a, R9, 0xfe, !PT ;  /* 0x0000007a24047812 */ /* 0x001fc800078efe09 */
[----:B------:R-:W-:Y:S01]  /*25e0*/  IABS R37, R4 ;  /* 0x0000000400257213 */ /* 0x000fe20000000000 */
[----:B------:R0:W-:Y:S01]  /*25f0*/  STL [R1+0xca0], R4 ;  /* 0x000ca00401007387 */ /* 0x0001e20000100800 */
[----:B-1----:R-:W-:-:S03]  /*2600*/  LOP3.LUT R11, R0, 0x8c, RZ, 0xfc, !PT ;  /* 0x0000008c000b7812 */ /* 0x002fc600078efcff */
[----:B------:R1:W-:Y:S01]  /*2610*/  STL [R1+0xca4], R2 ;  /* 0x000ca40201007387 */ /* 0x0003e20000100800 */
[----:B--2---:R-:W-:Y:S02]  /*2620*/  IMAD R10, R7, R42, R41 ;  /* 0x0000002a070a7224 */ /* 0x004fe400078e0229 */
[----:B------:R-:W-:-:S04]  /*2630*/  IMAD.HI.U32 R38, R8, R37, RZ ;  /* 0x0000002508267227 */ /* 0x000fc800078e00ff */
[C---:B0-----:R-:W-:Y:S02]  /*2640*/  IMAD R4, R7.reuse, R44, R43 ;  /* 0x0000002c07047224 */ /* 0x041fe400078e022b */
[----:B------:R-:W-:Y:S01]  /*2650*/  IMAD.MOV R38, RZ, RZ, -R38 ;  /* 0x000000ffff267224 */ /* 0x000fe200078e0a26 */
[----:B-1----:R-:W-:Y:S02]  /*2660*/  IABS R2, R2 ;  /* 0x0000000200027213 */ /* 0x002fe40000000000 */
[----:B------:R0:W-:Y:S01]  /*2670*/  STL [R1+0x188], R4 ;  /* 0x0001880401007387 */ /* 0x0001e20000100800 */
[C---:B------:R-:W-:Y:S02]  /*2680*/  IMAD R37, R7.reuse, R38, R37 ;  /* 0x0000002607257224 */ /* 0x040fe400078e0225 */
[----:B------:R-:W-:Y:S01]  /*2690*/  IMAD.HI.U32 R5, R8, R2, RZ ;  /* 0x0000000208057227 */ /* 0x000fe200078e00ff */
[----:B------:R1:W-:Y:S03]  /*26a0*/  STL [R1+0x18c], R10 ;  /* 0x00018c0a01007387 */ /* 0x0003e60000100800 */
[----:B------:R-:W-:Y:S01]  /*26b0*/  IMAD.MOV R5, RZ, RZ, -R5 ;  /* 0x000000ffff057224 */ /* 0x000fe200078e0a05 */
[----:B0-----:R-:W-:Y:S01]  /*26c0*/  LOP3.LUT R4, R36, 0x7e, R9, 0xfe, !PT ;  /* 0x0000007e24047812 */ /* 0x001fe200078efe09 */
[----:B------:R-:W-:-:S02]  /*26d0*/  IMAD R36, R7, R40, R39 ;  /* 0x0000002807247224 */ /* 0x000fc400078e0227 */
[----:B------:R-:W-:Y:S01]  /*26e0*/  IMAD R2, R7, R5, R2 ;  /* 0x0000000507027224 */ /* 0x000fe200078e0202 */
[C---:B-1----:R-:W-:Y:S02]  /*26f0*/  LOP3.LUT R10, R0.reuse, 0x80, RZ, 0xfc, !PT ;  /* 0x00000080000a7812 */ /* 0x042fe400078efcff */
[----:B------:R-:W-:Y:S01]  /*2700*/  STL [R1+0xfe0], R36 ;  /* 0x000fe02401007387 */ /* 0x000fe20000100800 */
[----:B------:R-:W-:Y:S02]  /*2710*/  IABS R44, R4 ;  /* 0x00000004002c7213 */ /* 0x000fe40000000000 */
[----:B------:R-:W-:Y:S01]  /*2720*/  IABS R38, R10 ;  /* 0x0000000a00267213 */ /* 0x000fe20000000000 */
[----:B------:R0:W-:Y:S01]  /*2730*/  STL [R1+0xc8c], R4 ;  /* 0x000c8c0401007387 */ /* 0x0001e20000100800 */
[----:B------:R-:W-:Y:S01]  /*2740*/  LOP3.LUT R5, R0, 0x82, RZ, 0xfc, !PT ;  /* 0x0000008200057812 */ /* 0x000fe200078efcff */
[C---:B------:R-:W-:Y:S02]  /*2750*/  IMAD.HI.U32 R45, R8.reuse, R44, RZ ;  /* 0x0000002c082d7227 */ /* 0x040fe400078e00ff */
[----:B------:R-:W-:Y:S01]  /*2760*/  STL [R1+0xfe4], R37 ;  /* 0x000fe42501007387 */ /* 0x000fe20000100800 */
[----:B------:R-:W-:Y:S01]  /*2770*/  IABS R39, R5 ;  /* 0x0000000500277213 */ /* 0x000fe20000000000 */
[----:B------:R-:W-:-:S02]  /*2780*/  IMAD.HI.U32 R43, R8, R38, RZ ;  /* 0x00000026082b7227 */ /* 0x000fc400078e00ff */
[----:B------:R1:W-:Y:S01]  /*2790*/  STL [R1+0x190], R2 ;  /* 0x0001900201007387 */ /* 0x0003e20000100800 */
[----:B0-----:R-:W-:Y:S01]  /*27a0*/  LOP3.LUT R4, R0, 0x84, RZ, 0xfc, !PT ;  /* 0x0000008400047812 */ /* 0x001fe200078efcff */
[----:B------:R-:W-:Y:S02]  /*27b0*/  IMAD.MOV R43, RZ, RZ, -R43 ;  /* 0x000000ffff2b7224 */ /* 0x000fe400078e0a2b */
[----:B------:R0:W-:Y:S01]  /*27c0*/  STL [R1+0xc80], R10 ;  /* 0x000c800a01007387 */ /* 0x0001e20000100800 */
[----:B------:R-:W-:Y:S01]  /*27d0*/  IMAD.MOV R45, RZ, RZ, -R45 ;  /* 0x000000ffff2d7224 */ /* 0x000fe200078e0a2d */
[----:B------:R-:W-:Y:S01]  /*27e0*/  IABS R40, R4 ;  /* 0x0000000400287213 */ /* 0x000fe20000000000 */
[----:B------:R-:W-:Y:S01]  /*27f0*/  IMAD.HI.U32 R42, R8, R39, RZ ;  /* 0x00000027082a7227 */ /* 0x000fe200078e00ff */
[----:B------:R-:W-:Y:S01]  /*2800*/  STL [R1+0xe24], R5 ;  /* 0x000e240501007387 */ /* 0x000fe20000100800 */
[----:B-1----:R-:W-:Y:S02]  /*2810*/  LOP3.LUT R2, R0, 0x86, RZ, 0xfc, !PT ;  /* 0x0000008600027812 */ /* 0x002fe400078efcff */
[----:B------:R-:W-:Y:S01]  /*2820*/  IMAD.HI.U32 R41, R8, R40, RZ ;  /* 0x0000002808297227 */ /* 0x000fe200078e00ff */
[----:B------:R1:W-:Y:S01]  /*2830*/  STL [R1+0xf38], R4 ;  /* 0x000f380401007387 */ /* 0x0003e20000100800 */
[----:B0-----:R-:W-:-:S02]  /*2840*/  LOP3.LUT R10, R0, 0x8e, RZ, 0xfc, !PT ;  /* 0x0000008e000a7812 */ /* 0x001fc400078efcff */
[C---:B------:R-:W-:Y:S01]  /*2850*/  IMAD R38, R7.reuse, R43, R38 ;  /* 0x0000002b07267224 */ /* 0x040fe200078e0226 */
[----:B------:R0:W-:Y:S01]  /*2860*/  STL [R1+0xf3c], R2 ;  /* 0x000f3c0201007387 */ /* 0x0001e20000100800 */
[----:B------:R-:W-:Y:S02]  /*2870*/  IMAD.MOV R42, RZ, RZ, -R42 ;  /* 0x000000ffff2a7224 */ /* 0x000fe400078e0a2a */
[----:B------:R-:W-:Y:S01]  /*2880*/  IMAD.MOV R41, RZ, RZ, -R41 ;  /* 0x000000ffff297224 */ /* 0x000fe200078e0a29 */
[----:B------:R-:W-:Y:S01]  /*2890*/  STL [R1+0xfe8], R38 ;  /* 0x000fe82601007387 */ /* 0x000fe20000100800 */
[C---:B------:R-:W-:Y:S02]  /*28a0*/  IMAD R39, R7.reuse, R42, R39 ;  /* 0x0000002a07277224 */ /* 0x040fe400078e0227 */
[----:B-1----:R-:W-:Y:S01]  /*28b0*/  IMAD R4, R7, R45, R44 ;  /* 0x0000002d07047224 */ /* 0x002fe200078e022c */
[----:B------:R-:W-:Y:S02]  /*28c0*/  IABS R44, R11 ;  /* 0x0000000b002c7213 */ /* 0x000fe40000000000 */
[----:B0-----:R-:W-:-:S02]  /*28d0*/  IABS R2, R2 ;  /* 0x0000000200027213 */ /* 0x001fc40000000000 */
[----:B------:R0:W-:Y:S01]  /*28e0*/  STL [R1+0x194], R4 ;  /* 0x0001940401007387 */ /* 0x0001e20000100800 */
[----:B------:R-:W-:-:S03]  /*28f0*/  IMAD.HI.U32 R45, R8, R44, RZ ;  /* 0x0000002c082d7227 */ /* 0x000fc600078e00ff */
[----:B------:R-:W-:Y:S01]  /*2900*/  STL [R1+0xfec], R39 ;  /* 0x000fec2701007387 */ /* 0x000fe20000100800 */
[----:B------:R-:W-:-:S04]  /*2910*/  IMAD.HI.U32 R5, R8, R2, RZ ;  /* 0x0000000208057227 */ /* 0x000fc800078e00ff */
[----:B------:R-:W-:Y:S02]  /*2920*/  IMAD.MOV R5, RZ, RZ, -R5 ;  /* 0x000000ffff057224 */ /* 0x000fe400078e0a05 */
[C---:B0-----:R-:W-:Y:S01]  /*2930*/  IMAD R4, R7.reuse, R41, R40 ;  /* 0x0000002907047224 */ /* 0x041fe200078e0228 */
[----:B------:R-:W-:Y:S01]  /*2940*/  IABS R40, R13 ;  /* 0x0000000d00287213 */ /* 0x000fe20000000000 */
[----:B------:R-:W-:Y:S01]  /*2950*/  IMAD R2, R7, R5, R2 ;  /* 0x0000000507027224 */ /* 0x000fe200078e0202 */
[----:B------:R-:W-:Y:S01]  /*2960*/  IABS R41, R12 ;  /* 0x0000000c00297213 */ /* 0x000fe20000000000 */
[----:B------:R-:W-:Y:S01]  /*2970*/  IMAD.MOV R45, RZ, RZ, -R45 ;  /* 0x000000ffff2d7224 */ /* 0x000fe200078e0a2d */
[----:B------:R0:W-:Y:S01]  /*2980*/  STL [R1+0x198], R4 ;  /* 0x0001980401007387 */ /* 0x0001e20000100800 */
[C---:B------:R-:W-:Y:S01]  /*2990*/  IMAD.HI.U32 R47, R8.reuse, R40, RZ ;  /* 0x00000028082f7227 */ /* 0x040fe200078e00ff */
[----:B------:R-:W-:Y:S02]  /*29a0*/  IABS R5, R10 ;  /* 0x0000000a00057213 */ /* 0x000fe40000000000 */
[----:B------:R-:W-:Y:S01]  /*29b0*/  STL [R1+0x19c], R2 ;  /* 0x00019c0201007387 */ /* 0x000fe20000100800 */
[----:B------:R-:W-:-:S03]  /*29c0*/  IMAD.HI.U32 R46, R8, R41, RZ ;  /* 0x00000029082e7227 */ /* 0x000fc600078e00ff */
[----:B------:R1:W-:Y:S01]  /*29d0*/  STL [R1+0xef8], R13 ;  /* 0x000ef80d01007387 */ /* 0x0003e20000100800 */
[----:B------:R-:W-:Y:S01]  /*29e0*/  IMAD.MOV R47, RZ, RZ, -R47 ;  /* 0x000000ffff2f7224 */ /* 0x000fe200078e0a2f */
[----:B0-----:R-:W-:Y:S01]  /*29f0*/  LOP3.LUT R4, R0, 0x90, RZ, 0xfc, !PT ;  /* 0x0000009000047812 */ /* 0x001fe200078efcff */
[----:B------:R-:W-:Y:S01]  /*2a00*/  IMAD.MOV R46, RZ, RZ, -R46 ;  /* 0x000000ffff2e7224 */ /* 0x000fe200078e0a2e */
[----:B------:R0:W-:Y:S01]  /*2a10*/  STL [R1+0xf0c], R12 ;  /* 0x000f0c0c01007387 */ /* 0x0001e20000100800 */
[----:B------:R-:W-:Y:S01]  /*2a20*/  IMAD.HI.U32 R43, R8, R5, RZ ;  /* 0x00000005082b7227 */ /* 0x000fe200078e00ff */
[----:B------:R-:W-:Y:S02]  /*2a30*/  IABS R42, R4 ;  /* 0x00000004002a7213 */ /* 0x000fe40000000000 */
[----:B------:R2:W-:Y:S01]  /*2a40*/  STL [R1+0xf20], R11 ;  /* 0x000f200b01007387 */ /* 0x0005e20000100800 */
[----:B------:R-:W-:Y:S01]  /*2a50*/  IMAD R40, R7, R47, R40 ;  /* 0x0000002f07287224 */ /* 0x000fe200078e0228 */
[----:B-1----:R-:W-:Y:S01]  /*2a60*/  LOP3.LUT R13, R0, 0x92, RZ, 0xfc, !PT ;  /* 0x00000092000d7812 */ /* 0x002fe200078efcff */
[----:B------:R-:W-:Y:S01]  /*2a70*/  IMAD.HI.U32 R2, R8, R42, RZ ;  /* 0x0000002a08027227 */ /* 0x000fe200078e00ff */
[----:B------:R1:W-:Y:S01]  /*2a80*/  STL [R1+0xf28], R10 ;  /* 0x000f280a01007387 */ /* 0x0003e20000100800 */
[----:B0-----:R-:W-:-:S02]  /*2a90*/  LOP3.LUT R12, R0, 0x94, RZ, 0xfc, !PT ;  /* 0x00000094000c7812 */ /* 0x001fc400078efcff */
[C---:B------:R-:W-:Y:S01]  /*2aa0*/  IMAD R41, R7.reuse, R46, R41 ;  /* 0x0000002e07297224 */ /* 0x040fe200078e0229 */
[----:B------:R0:W-:Y:S01]  /*2ab0*/  STL [R1+0xf34], R4 ;  /* 0x000f340401007387 */ /* 0x0001e20000100800 */
[----:B------:R-:W-:Y:S01]  /*2ac0*/  IMAD.MOV R43, RZ, RZ, -R43 ;  /* 0x000000ffff2b7224 */ /* 0x000fe200078e0a2b */
[----:B--2---:R-:W-:Y:S01]  /*2ad0*/  LOP3.LUT R11, R0, 0x96, RZ, 0xfc, !PT ;  /* 0x00000096000b7812 */ /* 0x004fe200078efcff */
[----:B------:R-:W-:Y:S01]  /*2ae0*/  IMAD.MOV R2, RZ, RZ, -R2 ;  /* 0x000000ffff027224 */ /* 0x000fe200078e0a02 */
[----:B------:R-:W-:Y:S01]  /*2af0*/  STL [R1+0xff0], R40 ;  /* 0x000ff02801007387 */ /* 0x000fe20000100800 */
[----:B------:R-:W-:Y:S01]  /*2b00*/  IABS R48, R12 ;  /* 0x0000000c00307213 */ /* 0x000fe20000000000 */
[C---:B-1----:R-:W-:Y:S01]  /*2b10*/  IMAD R10, R7.reuse, R45, R44 ;  /* 0x0000002d070a7224 */ /* 0x042fe200078e022c */
[----:B------:R-:W-:Y:S01]  /*2b20*/  IABS R46, R11 ;  /* 0x0000000b002e7213 */ /* 0x000fe20000000000 */
[----:B------:R-:W-:Y:S01]  /*2b30*/  STL [R1+0xff4], R41 ;  /* 0x000ff42901007387 */ /* 0x000fe20000100800 */
[----:B------:R-:W-:-:S02]  /*2b40*/  IMAD R42, R7, R2, R42 ;  /* 0x00000002072a7224 */ /* 0x000fc400078e022a */
[----:B0-----:R-:W-:Y:S01]  /*2b50*/  IMAD R4, R7, R43, R5 ;  /* 0x0000002b07047224 */ /* 0x001fe200078e0205 */
[----:B------:R0:W-:Y:S01]  /*2b60*/  STL [R1+0x1a0], R10 ;  /* 0x0001a00a01007387 */ /* 0x0001e20000100800 */
[----:B------:R-:W-:Y:S01]  /*2b70*/  IABS R43, R13 ;  /* 0x0000000d002b7213 */ /* 0x000fe20000000000 */
[C---:B------:R-:W-:Y:S02]  /*2b80*/  IMAD.HI.U32 R49, R8.reuse, R48, RZ ;  /* 0x0000003008317227 */ /* 0x040fe400078e00ff */
[----:B------:R-:W-:Y:S02]  /*2b90*/  STL [R1+0xff8], R42 ;  /* 0x000ff82a01007387 */ /* 0x000fe40000100800 */
[----:B------:R-:W-:Y:S02]  /*2ba0*/  IMAD.HI.U32 R50, R8, R43, RZ ;  /* 0x0000002b08327227 */ /* 0x000fe400078e00ff */
[----:B------:R1:W-:Y:S01]  /*2bb0*/  STL [R1+0x1a4], R4 ;  /* 0x0001a40401007387 */ /* 0x0003e20000100800 */
[----:B0-----:R-:W-:Y:S01]  /*2bc0*/  LOP3.LUT R10, R0, 0x98, RZ, 0xfc, !PT ;  /* 0x00000098000a7812 */ /* 0x001fe200078efcff */
[----:B------:R-:W-:-:S02]  /*2bd0*/  IMAD.MOV R50, RZ, RZ, -R50 ;  /* 0x000000ffff327224 */ /* 0x000fc400078e0a32 */
[----:B------:R0:W-:Y:S01]  /*2be0*/  STL [R1+0xee4], R13 ;  /* 0x000ee40d01007387 */ /* 0x0001e20000100800 */
[----:B------:R-:W-:Y:S01]  /*2bf0*/  IMAD.HI.U32 R47, R8, R46, RZ ;  /* 0x0000002e082f7227 */ /* 0x000fe200078e00ff */
[----:B------:R-:W-:Y:S02]  /*2c00*/  IABS R44, R10 ;  /* 0x0000000a002c7213 */ /* 0x000fe40000000000 */
[----:B------:R-:W-:Y:S01]  /*2c10*/  STL [R1+0xf00], R12 ;  /* 0x000f000c01007387 */ /* 0x000fe20000100800 */
[----:B------:R-:W-:Y:S01]  /*2c20*/  IMAD.MOV R49, RZ, RZ, -R49 ;  /* 0x000000ffff317224 */ /* 0x000fe200078e0a31 */
[----:B-1----:R-:W-:Y:S01]  /*2c30*/  LOP3.LUT R4, R0, 0x9a, RZ, 0xfc, !PT ;  /* 0x0000009a00047812 */ /* 0x002fe200078efcff */
[----:B------:R-:W-:Y:S01]  /*2c40*/  IMAD.HI.U32 R5, R8, R44, RZ ;  /* 0x0000002c08057227 */ /* 0x000fe200078e00ff */
[----:B------:R1:W-:Y:S02]  /*2c50*/  STL [R1+0xf14], R11 ;  /* 0x000f140b01007387 */ /* 0x0003e40000100800 */
[----:B------:R-:W-:Y:S01]  /*2c60*/  IABS R45, R4 ;  /* 0x00000004002d7213 */ /* 0x000fe20000000000 */
[----:B------:R-:W-:Y:S01]  /*2c70*/  IMAD.MOV R5, RZ, RZ, -R5 ;  /* 0x000000ffff057224 */ /* 0x000fe200078e0a05 */
[----:B------:R2:W-:Y:S01]  /*2c80*/  STL [R1+0xf24], R10 ;  /* 0x000f240a01007387 */ /* 0x0005e20000100800 */
[----:B------:R-:W-:Y:S01]  /*2c90*/  IMAD R43, R7, R50, R43 ;  /* 0x00000032072b7224 */ /* 0x000fe200078e022b */
[----:B0-----:R-:W-:Y:S01]  /*2ca0*/  LOP3.LUT R13, R0, 0x9c, RZ, 0xfc, !PT ;  /* 0x0000009c000d7812 */ /* 0x001fe200078efcff */
[----:B------:R-:W-:Y:S01]  /*2cb0*/  IMAD.MOV R47, RZ, RZ, -R47 ;  /* 0x000000ffff2f7224 */ /* 0x000fe200078e0a2f */
[----:B------:R0:W-:Y:S01]  /*2cc0*/  STL [R1+0xf30], R4 ;  /* 0x000f300401007387 */ /* 0x0001e20000100800 */
[----:B------:R-:W-:Y:S01]  /*2cd0*/  IMAD.HI.U32 R2, R8, R45, RZ ;  /* 0x0000002d08027227 */ /* 0x000fe200078e00ff */
[----:B-1----:R-:W-:-:S02]  /*2ce0*/  LOP3.LUT R11, R0, 0xa0, RZ, 0xfc, !PT ;  /* 0x000000a0000b7812 */ /* 0x002fc400078efcff */
[----:B------:R-:W-:Y:S01]  /*2cf0*/  STL [R1+0xffc], R43 ;  /* 0x000ffc2b01007387 */ /* 0x000fe20000100800 */
[C---:B------:R-:W-:Y:S01]  /*2d00*/  IMAD R44, R7.reuse, R5, R44 ;  /* 0x00000005072c7224 */ /* 0x040fe200078e022c */
[----:B------:R-:W-:Y:S01]  /*2d10*/  LOP3.LUT R12, R0, 0x9e, RZ, 0xfc, !PT ;  /* 0x0000009e000c7812 */ /* 0x000fe200078efcff */
[C---:B--2---:R-:W-:Y:S01]  /*2d20*/  IMAD R10, R7.reuse, R49, R48 ;  /* 0x00000031070a7224 */ /* 0x044fe200078e0230 */
[----:B------:R-:W-:Y:S01]  /*2d30*/  IABS R52, R13 ;  /* 0x0000000d00347213 */ /* 0x000fe20000000000 */
[----:B------:R-:W-:Y:S01]  /*2d40*/  IMAD.MOV R2, RZ, RZ, -R2 ;  /* 0x000000ffff027224 */ /* 0x000fe200078e0a02 */
[----:B------:R-:W-:Y:S01]  /*2d50*/  IABS R50, R12 ;  /* 0x0000000c00327213 */ /* 0x000fe20000000000 */
[C---:B0-----:R-:W-:Y:S01]  /*2d60*/  IMAD R4, R7.reuse, R47, R46 ;  /* 0x0000002f07047224 */ /* 0x041fe200078e022e */
[----:B------:R0:W-:Y:S01]  /*2d70*/  STL [R1+0x1a8], R10 ;  /* 0x0001a80a01007387 */ /* 0x0001e20000100800 */
[----:B------:R-:W-:Y:S01]  /*2d80*/  IMAD R45, R7, R2, R45 ;  /* 0x00000002072d7224 */ /* 0x000fe200078e022d */
[----:B------:R-:W-:Y:S01]  /*2d90*/  IABS R46, R11 ;  /* 0x0000000b002e7213 */ /* 0x000fe20000000000 */
[C---:B------:R-:W-:Y:S01]  /*2da0*/  IMAD.HI.U32 R53, R8.reuse, R52, RZ ;  /* 0x0000003408357227 */ /* 0x040fe200078e00ff */
[----:B------:R-:W-:Y:S03]  /*2db0*/  STL [R1+0x1000], R44 ;  /* 0x0010002c01007387 */ /* 0x000fe60000100800 */
[----:B------:R-:W-:Y:S01]  /*2dc0*/  IMAD.HI.U32 R49, R8, R46, RZ ;  /* 0x0000002e08317227 */ /* 0x000fe200078e00ff */
[----:B------:R1:W-:Y:S01]  /*2dd0*/  STL [R1+0x1ac], R4 ;  /* 0x0001ac0401007387 */ /* 0x0003e20000100800 */
[----:B0-----:R-:W-:-:S02]  /*2de0*/  LOP3.LUT R10, R0, 0xa2, RZ, 0xfc, !PT ;  /* 0x000000a2000a7812 */ /* 0x001fc400078efcff */
[----:B------:R-:W-:Y:S01]  /*2df0*/  IMAD.HI.U32 R51, R8, R50, RZ ;  /* 0x0000003208337227 */ /* 0x000fe200078e00ff */
[----:B------:R-:W-:Y:S01]  /*2e00*/  STL [R1+0x1004], R45 ;  /* 0x0010042d01007387 */ /* 0x000fe20000100800 */
[----:B------:R-:W-:Y:S02]  /*2e10*/  IABS R47, R10 ;  /* 0x0000000a002f7213 */ /* 0x000fe40000000000 */
[----:B------:R-:W-:Y:S01]  /*2e20*/  IMAD.MOV R53, RZ, RZ, -R53 ;  /* 0x000000ffff357224 */ /* 0x000fe200078e0a35 */
[----:B------:R0:W-:Y:S01]  /*2e30*/  STL [R1+0xec0], R13 ;  /* 0x000ec00d01007387 */ /* 0x0001e20000100800 */
[----:B------:R-:W-:Y:S01]  /*2e40*/  IMAD.MOV R49, RZ, RZ, -R49 ;  /* 0x000000ffff317224 */ /* 0x000fe200078e0a31 */
[----:B-1----:R-:W-:Y:S01]  /*2e50*/  LOP3.LUT R4, R0, 0xa4, RZ, 0xfc, !PT ;  /* 0x000000a400047812 */ /* 0x002fe200078efcff */
[----:B------:R-:W-:Y:S01]  /*2e60*/  IMAD.HI.U32 R48, R8, R47, RZ ;  /* 0x0000002f08307227 */ /* 0x000fe200078e00ff */
[----:B------:R1:W-:Y:S02]  /*2e70*/  STL [R1+0xeec], R12 ;  /* 0x000eec0c01007387 */ /* 0x0003e40000100800 */
[----:B------:R-:W-:Y:S01]  /*2e80*/  IABS R2, R4 ;  /* 0x0000000400027213 */ /* 0x000fe20000000000 */
[----:B------:R-:W-:Y:S01]  /*2e90*/  IMAD.MOV R48, RZ, RZ, -R48 ;  /* 0x000000ffff307224 */ /* 0x000fe200078e0a30 */
[----:B------:R2:W-:Y:S01]  /*2ea0*/  STL [R1+0xf04], R11 ;  /* 0x000f040b01007387 */ /* 0x0005e20000100800 */
[----:B------:R-:W-:Y:S01]  /*2eb0*/  IMAD.MOV R51, RZ, RZ, -R51 ;  /* 0x000000ffff337224 */ /* 0x000fe200078e0a33 */
[----:B0-----:R-:W-:Y:S01]  /*2ec0*/  LOP3.LUT R13, R0, 0xa6, RZ, 0xfc, !PT ;  /* 0x000000a6000d7812 */ /* 0x001fe200078efcff */
[----:B------:R-:W-:Y:S01]  /*2ed0*/  IMAD.HI.U32 R5, R8, R2, RZ ;  /* 0x0000000208057227 */ /* 0x000fe200078e00ff */
[----:B------:R0:W-:Y:S01]  /*2ee0*/  STL [R1+0xf18], R10 ;  /* 0x000f180a01007387 */ /* 0x0001e20000100800 */
[----:B-1----:R-:W-:-:S02]  /*2ef0*/  LOP3.LUT R12, R0, 0xa8, RZ, 0xfc, !PT ;  /* 0x000000a8000c7812 */ /* 0x002fc400078efcff */
[----:B------:R-:W-:Y:S01]  /*2f00*/  IMAD.MOV R5, RZ, RZ, -R5 ;  /* 0x000000ffff057224 */ /* 0x000fe200078e0a05 */
[----:B------:R1:W-:Y:S01]  /*2f10*/  STL [R1+0xf2c], R4 ;  /* 0x000f2c0401007387 */ /* 0x0003e20000100800 */
[C---:B------:R-:W-:Y:S01]  /*2f20*/  IMAD R47, R7.reuse, R48, R47 ;  /* 0x00000030072f7224 */ /* 0x040fe200078e022f */
[----:B------:R-:W-:Y:S01]  /*2f30*/  IABS R48, R12 ;  /* 0x0000000c00307213 */ /* 0x000fe20000000000 */
[C---:B------:R-:W-:Y:S01]  /*2f40*/  IMAD R46, R7.reuse, R49, R46 ;  /* 0x00000031072e7224 */ /* 0x040fe200078e022e */
[----:B------:R-:W-:Y:S01]  /*2f50*/  IABS R54, R13 ;  /* 0x0000000d00367213 */ /* 0x000fe20000000000 */
[C---:B------:R-:W-:Y:S01]  /*2f60*/  IMAD R2, R7.reuse, R5, R2 ;  /* 0x0000000507027224 */ /* 0x040fe200078e0202 */
[----:B--2---:R-:W-:Y:S01]  /*2f70*/  LOP3.LUT R11, R0, 0xaa, RZ, 0xfc, !PT ;  /* 0x000000aa000b7812 */ /* 0x004fe200078efcff */
[----:B0-----:R-:W-:Y:S02]  /*2f80*/  IMAD R10, R7, R53, R52 ;  /* 0x00000035070a7224 */ /* 0x001fe400078e0234 */
[----:B------:R-:W-:Y:S01]  /*2f90*/  IMAD.HI.U32 R53, R8, R48, RZ ;  /* 0x0000003008357227 */ /* 0x000fe200078e00ff */
[----:B------:R-:W-:-:S02]  /*2fa0*/  IABS R49, R11 ;  /* 0x0000000b00317213 */ /* 0x000fc40000000000 */
[----:B------:R0:W-:Y:S01]  /*2fb0*/  STL [R1+0x1b0], R10 ;  /* 0x0001b00a01007387 */ /* 0x0001e20000100800 */
[C---:B-1----:R-:W-:Y:S02]  /*2fc0*/  IMAD R4, R7.reuse, R51, R50 ;  /* 0x0000003307047224 */ /* 0x042fe400078e0232 */
[----:B------:R-:W-:Y:S01]  /*2fd0*/  IMAD.HI.U32 R55, R8, R54, RZ ;  /* 0x0000003608377227 */ /* 0x000fe200078e00ff */
[----:B------:R-:W-:Y:S03]  /*2fe0*/  STL [R1+0x1008], R46 ;  /* 0x0010082e01007387 */ /* 0x000fe60000100800 */
[----:B------:R-:W-:Y:S01]  /*2ff0*/  IMAD.MOV R53, RZ, RZ, -R53 ;  /* 0x000000ffff357224 */ /* 0x000fe200078e0a35 */
[----:B------:R1:W-:Y:S01]  /*3000*/  STL [R1+0x1b4], R4 ;  /* 0x0001b40401007387 */ /* 0x0003e20000100800 */
[----:B------:R-:W-:Y:S01]  /*3010*/  IMAD.MOV R55, RZ, RZ, -R55 ;  /* 0x000000ffff377224 */ /* 0x000fe200078e0a37 */
[----:B0-----:R-:W-:Y:S01]  /*3020*/  LOP3.LUT R10, R0, 0xac, RZ, 0xfc, !PT ;  /* 0x000000ac000a7812 */ /* 0x001fe200078efcff */
[----:B------:R-:W-:Y:S01]  /*3030*/  IMAD.HI.U32 R52, R8, R49, RZ ;  /* 0x0000003108347227 */ /* 0x000fe200078e00ff */
[----:B------:R-:W-:Y:S02]  /*3040*/  STL [R1+0x100c], R47 ;  /* 0x00100c2f01007387 */ /* 0x000fe40000100800 */
[----:B------:R-:W-:Y:S01]  /*3050*/  IABS R50, R10 ;  /* 0x0000000a00327213 */ /* 0x000fe20000000000 */
[C---:B------:R-:W-:Y:S01]  /*3060*/  IMAD R48, R7.reuse, R53, R48 ;  /* 0x0000003507307224 */ /* 0x040fe200078e0230 */
[----:B------:R0:W-:Y:S01]  /*3070*/  STL [R1+0x1b8], R2 ;  /* 0x0001b80201007387 */ /* 0x0001e20000100800 */
[----:B------:R-:W-:Y:S01]  /*3080*/  IMAD.MOV R52, RZ, RZ, -R52 ;  /* 0x000000ffff347224 */ /* 0x000fe200078e0a34 */
[----:B-1----:R-:W-:Y:S01]  /*3090*/  LOP3.LUT R4, R0, 0xae, RZ, 0xfc, !PT ;  /* 0x000000ae00047812 */ /* 0x002fe200078efcff */
[----:B------:R-:W-:Y:S01]  /*30a0*/  IMAD.HI.U32 R51, R8, R50, RZ ;  /* 0x0000003208337227 */ /* 0x000fe200078e00ff */
[----:B------:R1:W-:Y:S03]  /*30b0*/  STL [R1+0xeb0], R13 ;  /* 0x000eb00d01007387 */ /* 0x0003e60000100800 */
[----:B------:R-:W-:Y:S01]  /*30c0*/  IMAD.MOV R51, RZ, RZ, -R51 ;  /* 0x000000ffff337224 */ /* 0x000fe200078e0a33 */
[----:B------:R2:W-:Y:S01]  /*30d0*/  STL [R1+0xec8], R12 ;  /* 0x000ec80c01007387 */ /* 0x0005e20000100800 */
[----:B------:R-:W-:Y:S01]  /*30e0*/  IMAD R49, R7, R52, R49 ;  /* 0x0000003407317224 */ /* 0x000fe200078e0231 */
[----:B0-----:R-:W-:-:S02]  /*30f0*/  IABS R2, R4 ;  /* 0x0000000400027213 */ /* 0x001fc40000000000 */
[----:B------:R0:W-:Y:S01]  /*3100*/  STL [R1+0xef0], R11 ;  /* 0x000ef00b01007387 */ /* 0x0001e20000100800 */
[----:B-1----:R-:W-:Y:S02]  /*3110*/  LOP3.LUT R13, R0, 0xb0, RZ, 0xfc, !PT ;  /* 0x000000b0000d7812 */ /* 0x002fe400078efcff */
[----:B------:R-:W-:Y:S01]  /*3120*/  IMAD.HI.U32 R5, R8, R2, RZ ;  /* 0x0000000208057227 */ /* 0x000fe200078e00ff */
[----:B------:R1:W-:Y:S01]  /*3130*/  STL [R1+0xf08], R10 ;  /* 0x000f080a01007387 */ /* 0x0003e20000100800 */
[C---:B--2---:R-:W-:Y:S02]  /*3140*/  LOP3.LUT R12, R0.reuse, 0xb2, RZ, 0xfc, !PT ;  /* 0x000000b2000c7812 */ /* 0x044fe400078efcff */
[----:B------:R-:W-:Y:S01]  /*3150*/  IMAD.MOV R5, RZ, RZ, -R5 ;  /* 0x000000ffff057224 */ /* 0x000fe200078e0a05 */
[----:B------:R2:W-:Y:S01]  /*3160*/  STL [R1+0xf1c], R4 ;  /* 0x000f1c0401007387 */ /* 0x0005e20000100800 */
[C---:B0-----:R-:W-:Y:S02]  /*3170*/  LOP3.LUT R11, R0.reuse, 0xb4, RZ, 0xfc, !PT ;  /* 0x000000b4000b7812 */ /* 0x041fe400078efcff */
[C---:B------:R-:W-:Y:S01]  /*3180*/  IMAD R2, R7.reuse, R5, R2 ;  /* 0x0000000507027224 */ /* 0x040fe200078e0202 */
[----:B------:R-:W-:Y:S01]  /*3190*/  STL [R1+0x1010], R48 ;  /* 0x0010103001007387 */ /* 0x000fe20000100800 */
[----:B-1----:R-:W-:Y:S01]  /*31a0*/  LOP3.LUT R10, R0, 0xb6, RZ, 0xfc, !PT ;  /* 0x000000b6000a7812 */ /* 0x002fe200078efcff */
[----:B--2---:R-:W-:Y:S01]  /*31b0*/  IMAD R4, R7, R55, R54 ;  /* 0x0000003707047224 */ /* 0x004fe200078e0236 */
[----:B------:R-:W-:-:S02]  /*31c0*/  IABS R54, R11 ;  /* 0x0000000b00367213 */ /* 0x000fc40000000000 */
[----:B------:R-:W-:Y:S02]  /*31d0*/  IABS R5, R10 ;  /* 0x0000000a00057213 */ /* 0x000fe40000000000 */
[----:B------:R0:W-:Y:S01]  /*31e0*/  STL [R1+0x1bc], R4 ;  /* 0x0001bc0401007387 */ /* 0x0001e20000100800 */
[----:B------:R-:W-:-:S03]  /*31f0*/  IMAD.HI.U32 R55, R8, R54, RZ ;  /* 0x0000003608377227 */ /* 0x000fc600078e00ff */
[----:B------:R-:W-:Y:S01]  /*3200*/  STL [R1+0x1014], R49 ;  /* 0x0010143101007387 */ /* 0x000fe20000100800 */
[----:B------:R-:W-:Y:S02]  /*3210*/  IMAD.MOV R55, RZ, RZ, -R55 ;  /* 0x000000ffff377224 */ /* 0x000fe400078e0a37 */
[----:B------:R-:W-:-:S04]  /*3220*/  IMAD.HI.U32 R53, R8, R5, RZ ;  /* 0x0000000508357227 */ /* 0x000fc800078e00ff */
[----:B0-----:R-:W-:Y:S01]  /*3230*/  IMAD R4, R7, R51, R50 ;  /* 0x0000003307047224 */ /* 0x001fe200078e0232 */
[----:B------:R-:W-:Y:S01]  /*3240*/  IABS R50, R13 ;  /* 0x0000000d00327213 */ /* 0x000fe20000000000 */
[----:B------:R-:W-:Y:S01]  /*3250*/  IMAD.MOV R53, RZ, RZ, -R53 ;  /* 0x000000ffff357224 */ /* 0x000fe200078e0a35 */
[----:B------:R-:W-:Y:S02]  /*3260*/  IABS R51, R12 ;  /* 0x0000000c00337213 */ /* 0x000fe40000000000 */
[----:B------:R0:W-:Y:S01]  /*3270*/  STL [R1+0x1c0], R4 ;  /* 0x0001c00401007387 */ /* 0x0001e20000100800 */
[----:B------:R-:W-:-:S03]  /*3280*/  IMAD.HI.U32 R57, R8, R50, RZ ;  /* 0x0000003208397227 */ /* 0x000fc600078e00ff */
[----:B------:R-:W-:Y:S01]  /*3290*/  STL [R1+0x1c4], R2 ;  /* 0x0001c40201007387 */ /* 0x000fe20000100800 */
[----:B------:R-:W-:-:S03]  /*32a0*/  IMAD.HI.U32 R56, R8, R51, RZ ;  /* 0x0000003308387227 */ /* 0x000fc600078e00ff */
[----:B------:R1:W-:Y:S01]  /*32b0*/  STL [R1+0xeac], R13 ;  /* 0x000eac0d01007387 */ /* 0x0003e20000100800 */
[----:B------:R-:W-:Y:S01]  /*32c0*/  IMAD.MOV R57, RZ, RZ, -R57 ;  /* 0x000000ffff397224 */ /* 0x000fe200078e0a39 */
[C---:B0-----:R-:W-:Y:S01]  /*32d0*/  LOP3.LUT R4, R0.reuse, 0xb8, RZ, 0xfc, !PT ;  /* 0x000000b800047812 */ /* 0x041fe200078efcff */
[----:B------:R-:W-:Y:S01]  /*32e0*/  IMAD.MOV R56, RZ, RZ, -R56 ;  /* 0x000000ffff387224 */ /* 0x000fe200078e0a38 */
[----:B------:R0:W-:Y:S01]  /*32f0*/  STL [R1+0xebc], R12 ;  /* 0x000ebc0c01007387 */ /* 0x0001e20000100800 */
[C---:B------:R-:W-:Y:S01]  /*3300*/  IMAD R50, R7.reuse, R57, R50 ;  /* 0x0000003907327224 */ /* 0x040fe200078e0232 */
[----:B------:R-:W-:Y:S01]  /*3310*/  IABS R52, R4 ;  /* 0x0000000400347213 */ /* 0x000fe20000000000 */
[----:B------:R-:W-:Y:S01]  /*3320*/  IMAD R51, R7, R56, R51 ;  /* 0x0000003807337224 */ /* 0x000fe200078e0233 */
[----:B------:R2:W-:Y:S01]  /*3330*/  STL [R1+0xedc], R11 ;  /* 0x000edc0b01007387 */ /* 0x0005e20000100800 */
[----:B-1----:R-:W-:Y:S02]  /*3340*/  LOP3.LUT R13, R0, 0xba, RZ, 0xfc, !PT ;  /* 0x000000ba000d7812 */ /* 0x002fe400078efcff */
[----:B------:R-:W-:Y:S01]  /*3350*/  IMAD.HI.U32 R2, R8, R52, RZ ;  /* 0x0000003408027227 */ /* 0x000fe200078e00ff */
[----:B------:R1:W-:Y:S01]  /*3360*/  STL [R1+0xef4], R10 ;  /* 0x000ef40a01007387 */ /* 0x0003e20000100800 */
[----:B0-----:R-:W-:-:S02]  /*3370*/  LOP3.LUT R12, R0, 0xbc, RZ, 0xfc, !PT ;  /* 0x000000bc000c7812 */ /* 0x001fc400078efcff */
[----:B------:R-:W-:Y:S01]  /*3380*/  IMAD.MOV R2, RZ, RZ, -R2 ;  /* 0x000000ffff027224 */ /* 0x000fe200078e0a02 */
[----:B------:R0:W-:Y:S01]  /*3390*/  STL [R1+0xf10], R4 ;  /* 0x000f100401007387 */ /* 0x0001e20000100800 */
[----:B--2---:R-:W-:Y:S02]  /*33a0*/  LOP3.LUT R11, R0, 0xbe, RZ, 0xfc, !PT ;  /* 0x000000be000b7812 */ /* 0x004fe400078efcff */
[C---:B------:R-:W-:Y:S01]  /*33b0*/  IMAD R52, R7.reuse, R2, R52 ;  /* 0x0000000207347224 */ /* 0x040fe200078e0234 */
[----:B------:R-:W-:Y:S01]  /*33c0*/  STL [R1+0x1018], R50 ;  /* 0x0010183201007387 */ /* 0x000fe20000100800 */
[----:B------:R-:W-:Y:S01]  /*33d0*/  IABS R58, R12 ;  /* 0x0000000c003a7213 */ /* 0x000fe20000000000 */
[C---:B-1----:R-:W-:Y:S01]  /*33e0*/  IMAD R10, R7.reuse, R55, R54 ;  /* 0x00000037070a7224 */ /* 0x042fe200078e0236 */
[----:B------:R-:W-:Y:S01]  /*33f0*/  IABS R56, R11 ;  /* 0x0000000b00387213 */ /* 0x000fe20000000000 */
[----:B------:R-:W-:Y:S01]  /*3400*/  STL [R1+0x101c], R51 ;  /* 0x00101c3301007387 */ /* 0x000fe20000100800 */
[----:B0-----:R-:W-:Y:S01]  /*3410*/  IMAD R4, R7, R53, R5 ;  /* 0x0000003507047224 */ /* 0x001fe200078e0205 */
[----:B------:R-:W-:-:S02]  /*3420*/  IABS R53, R13 ;  /* 0x0000000d00357213 */ /* 0x000fc40000000000 */
[----:B------:R0:W-:Y:S01]  /*3430*/  STL [R1+0x1c8], R10 ;  /* 0x0001c80a01007387 */ /* 0x0001e20000100800 */
[----:B------:R-:W-:-:S03]  /*3440*/  IMAD.HI.U32 R59, R8, R58, RZ ;  /* 0x0000003a083b7227 */ /* 0x000fc600078e00ff */
[----:B------:R-:W-:Y:S01]  /*3450*/  STL [R1+0x1020], R52 ;  /* 0x0010203401007387 */ /* 0x000fe20000100800 */
[----:B------:R-:W-:-:S03]  /*3460*/  IMAD.HI.U32 R60, R8, R53, RZ ;  /* 0x00000035083c7227 */ /* 0x000fc600078e00ff */
[----:B------:R1:W-:Y:S01]  /*3470*/  STL [R1+0x1cc], R4 ;  /* 0x0001cc0401007387 */ /* 0x0003e20000100800 */
[----:B------:R-:W-:Y:S01]  /*3480*/  IMAD.MOV R60, RZ, RZ, -R60 ;  /* 0x000000ffff3c7224 */ /* 0x000fe200078e0a3c */
[----:B0-----:R-:W-:Y:S01]  /*3490*/  LOP3.LUT R10, R0, 0xc0, RZ, 0xfc, !PT ;  /* 0x000000c0000a7812 */ /* 0x001fe200078efcff */
[----:B------:R-:W-:Y:S01]  /*34a0*/  IMAD.HI.U32 R57, R8, R56, RZ ;  /* 0x0000003808397227 */ /* 0x000fe200078e00ff */
[----:B------:R0:W-:Y:S02]  /*34b0*/  STL [R1+0xe74], R13 ;  /* 0x000e740d01007387 */ /* 0x0001e40000100800 */
[----:B------:R-:W-:Y:S01]  /*34c0*/  IABS R54, R10 ;  /* 0x0000000a00367213 */ /* 0x000fe20000000000 */
[----:B------:R-:W-:Y:S01]  /*34d0*/  IMAD.MOV R59, RZ, RZ, -R59 ;  /* 0x000000ffff3b7224 */ /* 0x000fe200078e0a3b */
[----:B------:R2:W-:Y:S01]  /*34e0*/  STL [R1+0xeb8], R12 ;  /* 0x000eb80c01007387 */ /* 0x0005e20000100800 */
[----:B------:R-:W-:Y:S01]  /*34f0*/  IMAD R53, R7, R60, R53 ;  /* 0x0000003c07357224 */ /* 0x000fe200078e0235 */
        /* <DEDUP_REMOVED lines=10> */
[----:B--2---:R-:W-:-:S02]  /*35a0*/  LOP3.LUT R12, R0, 0xc6, RZ, 0xfc, !PT ;  /* 0x000000c6000c7812 */ /* 0x004fc400078efcff */
[C---:B------:R-:W-:Y:S01]  /*35b0*/  IMAD R54, R7.reuse, R5, R54 ;  /* 0x0000000507367224 */ /* 0x040fe200078e0236 */
[----:B------:R-:W-:Y:S01]  /*35c0*/  STL [R1+0x1024], R53 ;  /* 0x0010243501007387 */ /* 0x000fe20000100800 */
[----:B------:R-:W-:Y:S01]  /*35d0*/  IMAD.MOV R2, RZ, RZ, -R2 ;  /* 0x000000ffff027224 */ /* 0x000fe200078e0a02 */
[----:B-1----:R-:W-:Y:S01]  /*35e0*/  LOP3.LUT R11, R0, 0xc8, RZ, 0xfc, !PT ;  /* 0x000000c8000b7812 */ /* 0x002fe200078efcff */
[C---:B---3--:R-:W-:Y:S01]  /*35f0*/  IMAD R10, R7.reuse, R59, R58 ;  /* 0x0000003b070a7224 */ /* 0x048fe200078e023a */
[----:B------:R-:W-:Y:S01]  /*3600*/  IABS R62, R13 ;  /* 0x0000000d003e7213 */ /* 0x000fe20000000000 */
[C---:B------:R-:W-:Y:S01]  /*3610*/  IMAD R55, R7.reuse, R2, R55 ;  /* 0x0000000207377224 */ /* 0x040fe200078e0237 */
[----:B------:R-:W-:Y:S01]  /*3620*/  IABS R60, R12 ;  /* 0x0000000c003c7213 */ /* 0x000fe20000000000 */
[----:B0-----:R-:W-:Y:S01]  /*3630*/  IMAD R4, R7, R57, R56 ;  /* 0x0000003907047224 */ /* 0x001fe200078e0238 */
[----:B------:R0:W-:Y:S01]  /*3640*/  STL [R1+0x1d0], R10 ;  /* 0x0001d00a01007387 */ /* 0x0001e20000100800 */
[----:B------:R-:W-:Y:S01]  /*3650*/  IABS R56, R11 ;  /* 0x0000000b00387213 */ /* 0x000fe20000000000 */
[----:B------:R-:W-:-:S02]  /*3660*/  IMAD.HI.U32 R63, R8, R62, RZ ;  /* 0x0000003e083f7227 */ /* 0x000fc400078e00ff */
[----:B------:R-:W-:Y:S02]  /*3670*/  STL [R1+0x1028], R54 ;  /* 0x0010283601007387 */ /* 0x000fe40000100800 */
[----:B------:R-:W-:Y:S02]  /*3680*/  IMAD.HI.U32 R59, R8, R56, RZ ;  /* 0x00000038083b7227 */ /* 0x000fe400078e00ff */
[----:B------:R1:W-:Y:S01]  /*3690*/  STL [R1+0x1d4], R4 ;  /* 0x0001d40401007387 */ /* 0x0003e20000100800 */
[----:B0-----:R-:W-:Y:S01]  /*36a0*/  LOP3.LUT R10, R0, 0xca, RZ, 0xfc, !PT ;  /* 0x000000ca000a7812 */ /* 0x001fe200078efcff */
[----:B------:R-:W-:Y:S02]  /*36b0*/  IMAD.HI.U32 R61, R8, R60, RZ ;  /* 0x0000003c083d7227 */ /* 0x000fe400078e00ff */
[----:B------:R-:W-:Y:S01]  /*36c0*/  STL [R1+0x102c], R55 ;  /* 0x00102c3701007387 */ /* 0x000fe20000100800 */
[----:B------:R-:W-:Y:S01]  /*36d0*/  IABS R57, R10 ;  /* 0x0000000a00397213 */ /* 0x000fe20000000000 */
[----:B------:R-:W-:-:S02]  /*36e0*/  IMAD.MOV R63, RZ, RZ, -R63 ;  /* 0x000000ffff3f7224 */ /* 0x000fc400078e0a3f */
        /* <DEDUP_REMOVED lines=90> */
[C---:B-1----:R-:W-:Y:S01]  /*3c90*/  IMAD R10, R7.reuse, R65, R64 ;  /* 0x00000041070a7224 */ /* 0x042fe200078e0240 */
[----:B------:R-:W-:Y:S02]  /*3ca0*/  IABS R64, R11 ;  /* 0x0000000b00407213 */ /* 0x000fe40000000000 */
[----:B------:R-:W-:Y:S01]  /*3cb0*/  STL [R1+0x1044], R61 ;  /* 0x0010443d01007387 */ /* 0x000fe20000100800 */
[----:B0-----:R-:W-:Y:S01]  /*3cc0*/  IMAD R4, R7, R63, R5 ;  /* 0x0000003f07047224 */ /* 0x001fe200078e0205 */
[----:B------:R-:W-:-:S02]  /*3cd0*/  IABS R63, R13 ;  /* 0x0000000d003f7213 */ /* 0x000fc40000000000 */
[----:B------:R0:W-:Y:S01]  /*3ce0*/  STL [R1+0x1f4], R10 ;  /* 0x0001f40a01007387 */ /* 0x0001e20000100800 */
[----:B------:R-:W-:Y:S01]  /*3cf0*/  IABS R5, R12 ;  /* 0x0000000c00057213 */ /* 0x000fe20000000000 */
[C---:B------:R-:W-:Y:S02]  /*3d00*/  IMAD.HI.U32 R68, R8.reuse, R64, RZ ;  /* 0x0000004008447227 */ /* 0x040fe400078e00ff */
[----:B------:R-:W-:Y:S02]  /*3d10*/  STL [R1+0x1048], R62 ;  /* 0x0010483e01007387 */ /* 0x000fe40000100800 */
[----:B------:R-:W-:Y:S02]  /*3d20*/  IMAD.HI.U32 R70, R8, R63, RZ ;  /* 0x0000003f08467227 */ /* 0x000fe400078e00ff */
[----:B------:R1:W-:Y:S01]  /*3d30*/  STL [R1+0x1f8], R4 ;  /* 0x0001f80401007387 */ /* 0x0003e20000100800 */
[----:B0-----:R-:W-:Y:S01]  /*3d40*/  LOP3.LUT R10, R0, 0xe8, RZ, 0xfc, !PT ;  /* 0x000000e8000a7812 */ /* 0x001fe200078efcff */
[----:B------:R-:W-:-:S02]  /*3d50*/  IMAD.HI.U32 R67, R8, R5, RZ ;  /* 0x0000000508437227 */ /* 0x000fc400078e00ff */
[----:B------:R-:W-:Y:S01]  /*3d60*/  STL [R1+0xe5c], R13 ;  /* 0x000e5c0d01007387 */ /* 0x000fe20000100800 */
[----:B------:R-:W-:Y:S01]  /*3d70*/  IABS R66, R10 ;  /* 0x0000000a00427213 */ /* 0x000fe20000000000 */
[----:B------:R-:W-:Y:S02]  /*3d80*/  IMAD.MOV R70, RZ, RZ, -R70 ;  /* 0x000000ffff467224 */ /* 0x000fe400078e0a46 */
        /* <DEDUP_REMOVED lines=12> */
[----:B------:R-:W-:-:S02]  /*3e50*/  LOP3.LUT R13, R0, 0xf6, RZ, 0xfc, !PT ;  /* 0x000000f6000d7812 */ /* 0x000fc400078efcff */
[C---:B------:R-:W-:Y:S01]  /*3e60*/  IMAD R63, R7.reuse, R70, R63 ;  /* 0x00000046073f7224 */ /* 0x040fe200078e023f */
[C---:B-1----:R-:W-:Y:S01]  /*3e70*/  LOP3.LUT R11, R0.reuse, 0xee, RZ, 0xfc, !PT ;  /* 0x000000ee000b7812 */ /* 0x042fe200078efcff */
[C---:B------:R-:W-:Y:S01]  /*3e80*/  IMAD R5, R7.reuse, R67, R5 ;  /* 0x0000004307057224 */ /* 0x040fe200078e0205 */
[----:B--2---:R-:W-:Y:S01]  /*3e90*/  LOP3.LUT R10, R0, 0xf0, RZ, 0xfc, !PT ;  /* 0x000000f0000a7812 */ /* 0x004fe200078efcff */
[----:B------:R-:W-:Y:S01]  /*3ea0*/  IMAD.MOV R2, RZ, RZ, -R2 ;  /* 0x000000ffff027224 */ /* 0x000fe200078e0a02 */
[----:B------:R-:W-:Y:S01]  /*3eb0*/  STL [R1+0x104c], R63 ;  /* 0x00104c3f01007387 */ /* 0x000fe20000100800 */
[----:B------:R-:W-:Y:S01]  /*3ec0*/  IABS R70, R12 ;  /* 0x0000000c00467213 */ /* 0x000fe20000000000 */
[C---:B0-----:R-:W-:Y:S02]  /*3ed0*/  IMAD R4, R7.reuse, R68, R64 ;  /* 0x0000004407047224 */ /* 0x041fe400078e0240 */
[C---:B------:R-:W-:Y:S01]  /*3ee0*/  IMAD R64, R7.reuse, R69, R66 ;  /* 0x0000004507407224 */ /* 0x040fe200078e0242 */
[----:B------:R0:W-:Y:S01]  /*3ef0*/  STL [R1+0x1f0], R5 ;  /* 0x0001f00501007387 */ /* 0x0001e20000100800 */
[----:B------:R-:W-:Y:S01]  /*3f00*/  IMAD R65, R7, R2, R65 ;  /* 0x0000000207417224 */ /* 0x000fe200078e0241 */
[----:B------:R-:W-:Y:S01]  /*3f10*/  IABS R66, R11 ;  /* 0x0000000b00427213 */ /* 0x000fe20000000000 */
[----:B------:R-:W-:Y:S01]  /*3f20*/  IMAD.HI.U32 R71, R8, R70, RZ ;  /* 0x0000004608477227 */ /* 0x000fe200078e00ff */
[----:B------:R-:W-:Y:S01]  /*3f30*/  STL [R1+0x1050], R64 ;  /* 0x0010504001007387 */ /* 0x000fe20000100800 */
[----:B------:R-:W-:-:S02]  /*3f40*/  IABS R69, R10 ;  /* 0x0000000a00457213 */ /* 0x000fc40000000000 */
[----:B------:R-:W-:Y:S01]  /*3f50*/  IMAD.HI.U32 R72, R8, R66, RZ ;  /* 0x0000004208487227 */ /* 0x000fe200078e00ff */
[----:B------:R1:W-:Y:S01]  /*3f60*/  STL [R1+0x1e8], R4 ;  /* 0x0001e80401007387 */ /* 0x0003e20000100800 */
[----:B0-----:R-:W-:Y:S02]  /*3f70*/  LOP3.LUT R5, R0, 0xf2, RZ, 0xfc, !PT ;  /* 0x000000f200057812 */ /* 0x001fe400078efcff */
        /* <DEDUP_REMOVED lines=13> */
[----:B0-----:R-:W-:-:S02]  /*4050*/  LOP3.LUT R12, R0, 0xf8, RZ, 0xfc, !PT ;  /* 0x000000f8000c7812 */ /* 0x001fc400078efcff */
[----:B------:R0:W-:Y:S01]  /*4060*/  STL [R1+0xe84], R5 ;  /* 0x000e840501007387 */ /* 0x0001e20000100800 */
[C---:B------:R-:W-:Y:S01]  /*4070*/  IMAD R67, R7.reuse, R68, R67 ;  /* 0x0000004407437224 */ /* 0x040fe200078e0243 */
[----:B-1----:R-:W-:Y:S02]  /*4080*/  LOP3.LUT R11, R0, 0xfa, RZ, 0xfc, !PT ;  /* 0x000000fa000b7812 */ /* 0x002fe400078efcff */
[----:B------:R1:W-:Y:S01]  /*4090*/  STL [R1+0xe9c], R4 ;  /* 0x000e9c0401007387 */ /* 0x0003e20000100800 */
[----:B------:R-:W-:Y:S01]  /*40a0*/  IABS R68, R12 ;  /* 0x0000000c00447213 */ /* 0x000fe20000000000 */
[----:B--2---:R-:W-:Y:S02]  /*40b0*/  IMAD R10, R7, R71, R70 ;  /* 0x00000047070a7224 */ /* 0x004fe400078e0246 */
[----:B0-----:R-:W-:-:S03]  /*40c0*/  IMAD.HI.U32 R5, R8, R2, RZ ;  /* 0x0000000208057227 */ /* 0x001fc600078e00ff */
[----:B------:R0:W-:Y:S01]  /*40d0*/  STL [R1+0x208], R10 ;  /* 0x0002080a01007387 */ /* 0x0001e20000100800 */
[C---:B-1----:R-:W-:Y:S02]  /*40e0*/  IMAD R4, R7.reuse, R72, R66 ;  /* 0x0000004807047224 */ /* 0x042fe400078e0242 */
[----:B------:R-:W-:Y:S02]  /*40f0*/  IMAD.MOV R5, RZ, RZ, -R5 ;  /* 0x000000ffff057224 */ /* 0x000fe400078e0a05 */
[C---:B------:R-:W-:Y:S01]  /*4100*/  IMAD R66, R7.reuse, R73, R69 ;  /* 0x0000004907427224 */ /* 0x040fe200078e0245 */
[----:B------:R-:W-:Y:S01]  /*4110*/  IABS R73, R13 ;  /* 0x0000000d00497213 */ /* 0x000fe20000000000 */
[----:B------:R-:W-:Y:S01]  /*4120*/  IMAD R2, R7, R5, R2 ;  /* 0x0000000507027224 */ /* 0x000fe200078e0202 */
[----:B0-----:R-:W-:Y:S01]  /*4130*/  LOP3.LUT R10, R0, 0xfc, RZ, 0xfc, !PT ;  /* 0x000000fc000a7812 */ /* 0x001fe200078efcff */
[----:B------:R-:W-:Y:S01]  /*4140*/  IMAD.HI.U32 R75, R8, R68, RZ ;  /* 0x00000044084b7227 */ /* 0x000fe200078e00ff */
[----:B------:R-:W-:Y:S01]  /*4150*/  STL [R1+0x1058], R66 ;  /* 0x0010584201007387 */ /* 0x000fe20000100800 */
[----:B------:R-:W-:-:S02]  /*4160*/  IABS R69, R11 ;  /* 0x0000000b00457213 */ /* 0x000fc40000000000 */
[C---:B------:R-:W-:Y:S01]  /*4170*/  IMAD.HI.U32 R74, R8.reuse, R73, RZ ;  /* 0x00000049084a7227 */ /* 0x040fe200078e00ff */
[----:B------:R0:W-:Y:S03]  /*4180*/  STL [R1+0x204], R4 ;  /* 0x0002040401007387 */ /* 0x0001e60000100800 */
[----:B------:R-:W-:Y:S01]  /*4190*/  IMAD.MOV R74, RZ, RZ, -R74 ;  /* 0x000000ffff4a7224 */ /* 0x000fe200078e0a4a */
[----:B------:R1:W-:Y:S01]  /*41a0*/  STL [R1+0x105c], R67 ;  /* 0x00105c4301007387 */ /* 0x0003e20000100800 */
[----:B------:R-:W-:-:S03]  /*41b0*/  IMAD.HI.U32 R72, R8, R69, RZ ;  /* 0x0000004508487227 */ /* 0x000fc600078e00ff */
[----:B------:R2:W-:Y:S01]  /*41c0*/  STL [R1+0x200], R2 ;  /* 0x0002000201007387 */ /* 0x0005e20000100800 */
[----:B------:R-:W-:Y:S01]  /*41d0*/  IMAD.MOV R72, RZ, RZ, -R72 ;  /* 0x000000ffff487224 */ /* 0x000fe200078e0a48 */
[----:B0-----:R-:W-:Y:S01]  /*41e0*/  LOP3.LUT R4, R0, 0xfe, RZ, 0xfc, !PT ;  /* 0x000000fe00047812 */ /* 0x001fe200078efcff */
[----:B------:R-:W-:Y:S01]  /*41f0*/  IMAD.MOV R75, RZ, RZ, -R75 ;  /* 0x000000ffff4b7224 */ /* 0x000fe200078e0a4b */
[----:B------:R0:W-:Y:S01]  /*4200*/  STL [R1+0xe20], R13 ;  /* 0x000e200d01007387 */ /* 0x0001e20000100800 */
[C---:B------:R-:W-:Y:S01]  /*4210*/  IMAD R69, R7.reuse, R72, R69 ;  /* 0x0000004807457224 */ /* 0x040fe200078e0245 */
[----:B------:R-:W-:Y:S01]  /*4220*/  IABS R5, R4 ;  /* 0x0000000400057213 */ /* 0x000fe20000000000 */
[----:B------:R-:W-:Y:S01]  /*4230*/  IMAD R68, R7, R75, R68 ;  /* 0x0000004b07447224 */ /* 0x000fe200078e0244 */
[----:B------:R3:W-:Y:S01]  /*4240*/  STL [R1+0xe3c], R12 ;  /* 0x000e3c0c01007387 */ /* 0x0007e20000100800 */
[----:B-1----:R-:W-:Y:S01]  /*4250*/  IMAD R67, R9, UR8, RZ ;  /* 0x0000000809437c24 */ /* 0x002fe2000f8e02ff */
[----:B--2---:R-:W-:Y:S01]  /*4260*/  IABS R2, R10 ;  /* 0x0000000a00027213 */ /* 0x004fe20000000000 */
[----:B------:R-:W-:Y:S01]  /*4270*/  IMAD.HI.U32 R71, R8, R5, RZ ;  /* 0x0000000508477227 */ /* 0x000fe200078e00ff */
[----:B------:R1:W-:Y:S01]  /*4280*/  STL [R1+0xe54], R11 ;  /* 0x000e540b01007387 */ /* 0x0003e20000100800 */
[----:B0-----:R-:W-:-:S02]  /*4290*/  LOP3.LUT R13, R0, 0x11e, RZ, 0xfc, !PT ;  /* 0x0000011e000d7812 */ /* 0x001fc400078efcff */
[----:B------:R-:W-:Y:S01]  /*42a0*/  IMAD.HI.U32 R70, R8, R2, RZ ;  /* 0x0000000208467227 */ /* 0x000fe200078e00ff */
[----:B------:R0:W-:Y:S01]  /*42b0*/  STL [R1+0xe80], R10 ;  /* 0x000e800a01007387 */ /* 0x0001e20000100800 */
[C---:B---3--:R-:W-:Y:S02]  /*42c0*/  LOP3.LUT R12, R0.reuse, 0x100, RZ, 0xfc, !PT ;  /* 0x00000100000c7812 */ /* 0x048fe400078efcff */
[----:B------:R-:W-:Y:S01]  /*42d0*/  IMAD.MOV R70, RZ, RZ, -R70 ;  /* 0x000000ffff467224 */ /* 0x000fe200078e0a46 */
[----:B------:R2:W-:Y:S01]  /*42e0*/  STL [R1+0xe98], R4 ;  /* 0x000e980401007387 */ /* 0x0005e20000100800 */
[----:B------:R-:W-:Y:S01]  /*42f0*/  IMAD.MOV R71, RZ, RZ, -R71 ;  /* 0x000000ffff477224 */ /* 0x000fe200078e0a47 */
[----:B-1----:R-:W-:Y:S01]  /*4300*/  LOP3.LUT R11, R0, 0x102, RZ, 0xfc, !PT ;  /* 0x00000102000b7812 */ /* 0x002fe200078efcff */
[----:B------:R-:W-:Y:S01]  /*4310*/  IMAD R122, R122, 0x2, R67 ;  /* 0x000000027a7a7824 */ /* 0x000fe200078e0243 */
[----:B0-----:R-:W-:-:S03]  /*4320*/  LOP3.LUT R10, R0, 0x106, RZ, 0xfc, !PT ;  /* 0x00000106000a7812 */ /* 0x001fc600078efcff */
[----:B------:R-:W-:Y:S02]  /*4330*/  IMAD R123, R123, 0x2, R122 ;  /* 0x000000027b7b7824 */ /* 0x000fe400078e027a */
[----:B--2---:R-:W-:Y:S02]  /*4340*/  IMAD R4, R7, R74, R73 ;  /* 0x0000004a07047224 */ /* 0x004fe400078e0249 */
[----:B------:R-:W-:-:S03]  /*4350*/  IMAD R124, R124, 0x2, R123 ;  /* 0x000000027c7c7824 */ /* 0x000fc600078e027b */
[----:B------:R0:W-:Y:S01]  /*4360*/  STL [R1+0x210], R4 ;  /* 0x0002100401007387 */ /* 0x0001e20000100800 */
[----:B------:R-:W-:Y:S02]  /*4370*/  IMAD R125, R125, 0x2, R124 ;  /* 0x000000027d7d7824 */ /* 0x000fe400078e027c */
[C---:B0-----:R-:W-:Y:S01]  /*4380*/  IMAD R4, R7.reuse, R70, R2 ;  /* 0x0000004607047224 */ /* 0x041fe200078e0202 */
[----:B------:R-:W-:Y:S01]  /*4390*/  IABS R70, R12 ;  /* 0x0000000c00467213 */ /* 0x000fe20000000000 */
[----:B------:R-:W-:Y:S01]  /*43a0*/  IMAD R2, R7, R71, R5 ;  /* 0x0000004707027224 */ /* 0x000fe200078e0205 */
[----:B------:R-:W-:Y:S02]  /*43b0*/  IABS R5, R10 ;  /* 0x0000000a00057213 */ /* 0x000fe40000000000 */
[----:B------:R0:W-:Y:S01]  /*43c0*/  STL [R1+0x21c], R4 ;  /* 0x00021c0401007387 */ /* 0x0001e20000100800 */
[----:B------:R-:W-:Y:S01]  /*43d0*/  IABS R71, R11 ;  /* 0x0000000b00477213 */ /* 0x000fe20000000000 */
[----:B------:R-:W-:-:S02]  /*43e0*/  IMAD.HI.U32 R77, R8, R70, RZ ;  /* 0x00000046084d7227 */ /* 0x000fc400078e00ff */
[----:B------:R1:W-:Y:S02]  /*43f0*/  STL [R1+0x218], R2 ;  /* 0x0002180201007387 */ /* 0x0003e40000100800 */
[----:B------:R-:W-:Y:S02]  /*4400*/  IMAD.HI.U32 R74, R8, R5, RZ ;  /* 0x00000005084a7227 */ /* 0x000fe400078e00ff */
[----:B------:R2:W-:Y:S01]  /*4410*/  STL [R1+0xdf0], R12 ;  /* 0x000df00c01007387 */ /* 0x0005e20000100800 */
[----:B0-----:R-:W-:Y:S01]  /*4420*/  LOP3.LUT R4, R0, 0x108, RZ, 0xfc, !PT ;  /* 0x0000010800047812 */ /* 0x001fe200078efcff */
[----:B------:R-:W-:Y:S02]  /*4430*/  IMAD.MOV R74, RZ, RZ, -R74 ;  /* 0x000000ffff4a7224 */ /* 0x000fe400078e0a4a */
[----:B------:R0:W-:Y:S01]  /*4440*/  STL [R1+0xe28], R11 ;  /* 0x000e280b01007387 */ /* 0x0001e20000100800 */
[----:B------:R-:W-:Y:S01]  /*4450*/  IMAD.HI.U32 R76, R8, R71, RZ ;  /* 0x00000047084c7227 */ /* 0x000fe200078e00ff */
[----:B-1----:R-:W-:-:S02]  /*4460*/  LOP3.LUT R2, R0, 0x104, RZ, 0xfc, !PT ;  /* 0x0000010400027812 */ /* 0x002fc400078efcff */
[----:B------:R-:W-:Y:S01]  /*4470*/  IABS R72, R4 ;  /* 0x0000000400487213 */ /* 0x000fe20000000000 */
[----:B------:R-:W-:Y:S01]  /*4480*/  IMAD.MOV R77, RZ, RZ, -R77 ;  /* 0x000000ffff4d7224 */ /* 0x000fe200078e0a4d */
[C---:B--2---:R-:W-:Y:S01]  /*4490*/  LOP3.LUT R12, R0.reuse, 0x10a, RZ, 0xfc, !PT ;  /* 0x0000010a000c7812 */ /* 0x044fe200078efcff */
[----:B------:R1:W-:Y:S01]  /*44a0*/  STL [R1+0xe40], R2 ;  /* 0x000e400201007387 */ /* 0x0003e20000100800 */
[----:B------:R-:W-:Y:S01]  /*44b0*/  IMAD.MOV R76, RZ, RZ, -R76 ;  /* 0x000000ffff4c7224 */ /* 0x000fe200078e0a4c */
[----:B0-----:R-:W-:Y:S02]  /*44c0*/  LOP3.LUT R11, R0, 0x10c, RZ, 0xfc, !PT ;  /* 0x0000010c000b7812 */ /* 0x001fe400078efcff */
[----:B------:R0:W-:Y:S01]  /*44d0*/  STL [R1+0xe60], R10 ;  /* 0x000e600a01007387 */ /* 0x0001e20000100800 */
[----:B------:R-:W-:-:S03]  /*44e0*/  IMAD.HI.U32 R75, R8, R72, RZ ;  /* 0x00000048084b7227 */ /* 0x000fc600078e00ff */
[----:B------:R2:W-:Y:S01]  /*44f0*/  STL [R1+0xe94], R4 ;  /* 0x000e940401007387 */ /* 0x0005e20000100800 */
[C---:B------:R-:W-:Y:S01]  /*4500*/  IMAD R70, R7.reuse, R77, R70 ;  /* 0x0000004d07467224 */ /* 0x040fe200078e0246 */
[----:B-1----:R-:W-:Y:S01]  /*4510*/  IABS R2, R2 ;  /* 0x0000000200027213 */ /* 0x002fe20000000000 */
[----:B------:R-:W-:Y:S02]  /*4520*/  IMAD.MOV R75, RZ, RZ, -R75 ;  /* 0x000000ffff4b7224 */ /* 0x000fe400078e0a4b */
[----:B------:R-:W-:Y:S01]  /*4530*/  IMAD R71, R7, R76, R71 ;  /* 0x0000004c07477224 */ /* 0x000fe200078e0247 */
[----:B0-----:R-:W-:Y:S01]  /*4540*/  LOP3.LUT R10, R0, 0x10e, RZ, 0xfc, !PT ;  /* 0x0000010e000a7812 */ /* 0x001fe200078efcff */
[----:B------:R-:W-:-:S04]  /*4550*/  IMAD.HI.U32 R73, R8, R2, RZ ;  /* 0x0000000208497227 */ /* 0x000fc800078e00ff */
[----:B------:R-:W-:Y:S02]  /*4560*/  IMAD.MOV R73, RZ, RZ, -R73 ;  /* 0x000000ffff497224 */ /* 0x000fe400078e0a49 */
[C---:B------:R-:W-:Y:S02]  /*4570*/  IMAD R72, R7.reuse, R75, R72 ;  /* 0x0000004b07487224 */ /* 0x040fe400078e0248 */
[C---:B--2---:R-:W-:Y:S01]  /*4580*/  IMAD R4, R7.reuse, R73, R2 ;  /* 0x0000004907047224 */ /* 0x044fe200078e0202 */
[----:B------:R-:W-:Y:S01]  /*4590*/  IABS R73, R12 ;  /* 0x0000000c00497213 */ /* 0x000fe20000000000 */
[----:B------:R-:W-:Y:S01]  /*45a0*/  IMAD R2, R7, R74, R5 ;  /* 0x0000004a07027224 */ /* 0x000fe200078e0205 */
[----:B------:R-:W-:Y:S02]  /*45b0*/  IABS R5, R11 ;  /* 0x0000000b00057213 */ /* 0x000fe40000000000 */
[----:B------:R-:W-:Y:S01]  /*45c0*/  IABS R74, R10 ;  /* 0x0000000a004a7213 */ /* 0x000fe20000000000 */
[----:B------:R0:W-:Y:S01]  /*45d0*/  STL [R1+0x238], R4 ;  /* 0x0002380401007387 */ /* 0x0001e20000100800 */
[----:B------:R-:W-:-:S03]  /*45e0*/  IMAD.HI.U32 R80, R8, R73, RZ ;  /* 0x0000004908507227 */ /* 0x000fc600078e00ff */
[----:B------:R1:W-:Y:S01]  /*45f0*/  STL [R1+0x234], R2 ;  /* 0x0002340201007387 */ /* 0x0003e20000100800 */
[----:B------:R-:W-:-:S03]  /*4600*/  IMAD.HI.U32 R77, R8, R5, RZ ;  /* 0x00000005084d7227 */ /* 0x000fc600078e00ff */
[----:B------:R2:W-:Y:S01]  /*4610*/  STL [R1+0xde4], R12 ;  /* 0x000de40c01007387 */ /* 0x0005e20000100800 */
[----:B------:R-:W-:Y:S01]  /*4620*/  IMAD.HI.U32 R78, R8, R74, RZ ;  /* 0x0000004a084e7227 */ /* 0x000fe200078e00ff */
[C---:B0-----:R-:W-:Y:S02]  /*4630*/  LOP3.LUT R4, R0.reuse, 0x110, RZ, 0xfc, !PT ;  /* 0x0000011000047812 */ /* 0x041fe400078efcff */
[----:B------:R0:W-:Y:S01]  /*4640*/  STL [R1+0xdfc], R11 ;  /* 0x000dfc0b01007387 */ /* 0x0001e20000100800 */
[----:B------:R-:W-:Y:S01]  /*4650*/  IMAD.MOV R77, RZ, RZ, -R77 ;  /* 0x000000ffff4d7224 */ /* 0x000fe200078e0a4d */
[C---:B-1----:R-:W-:Y:S01]  /*4660*/  LOP3.LUT R2, R0.reuse, 0x112, RZ, 0xfc, !PT ;  /* 0x0000011200027812 */ /* 0x042fe200078efcff */
[----:B------:R-:W-:Y:S01]  /*4670*/  IMAD.MOV R78, RZ, RZ, -R78 ;  /* 0x000000ffff4e7224 */ /* 0x000fe200078e0a4e */
[----:B------:R-:W-:Y:S01]  /*4680*/  IABS R76, R4 ;  /* 0x00000004004c7213 */ /* 0x000fe20000000000 */
[----:B------:R1:W-:Y:S01]  /*4690*/  STL [R1+0xe2c], R10 ;  /* 0x000e2c0a01007387 */ /* 0x0003e20000100800 */
[----:B------:R-:W-:Y:S01]  /*46a0*/  IABS R75, R2 ;  /* 0x00000002004b7213 */ /* 0x000fe20000000000 */
[----:B------:R-:W-:Y:S01]  /*46b0*/  IMAD R5, R7, R77, R5 ;  /* 0x0000004d07057224 */ /* 0x000fe200078e0205 */
[----:B--2---:R-:W-:Y:S01]  /*46c0*/  LOP3.LUT R12, R0, 0x114, RZ, 0xfc, !PT ;  /* 0x00000114000c7812 */ /* 0x004fe200078efcff */
[----:B------:R-:W-:Y:S01]  /*46d0*/  IMAD.HI.U32 R79, R8, R76, RZ ;  /* 0x0000004c084f7227 */ /* 0x000fe200078e00ff */
[----:B------:R2:W-:Y:S01]  /*46e0*/  STL [R1+0xe44], R4 ;  /* 0x000e440401007387 */ /* 0x0005e20000100800 */
[----:B0-----:R-:W-:-:S02]  /*46f0*/  LOP3.LUT R11, R0, 0x116, RZ, 0xfc, !PT ;  /* 0x00000116000b7812 */ /* 0x001fc400078efcff */
[----:B------:R-:W-:Y:S01]  /*4700*/  IMAD.MOV R80, RZ, RZ, -R80 ;  /* 0x000000ffff507224 */ /* 0x000fe200078e0a50 */
[----:B------:R0:W-:Y:S01]  /*4710*/  STL [R1+0xe68], R2 ;  /* 0x000e680201007387 */ /* 0x0001e20000100800 */
[----:B------:R-:W-:Y:S01]  /*4720*/  IMAD.MOV R79, RZ, RZ, -R79 ;  /* 0x000000ffff4f7224 */ /* 0x000fe200078e0a4f */
[----:B-1----:R-:W-:Y:S01]  /*4730*/  LOP3.LUT R10, R0, 0x118, RZ, 0xfc, !PT ;  /* 0x00000118000a7812 */ /* 0x002fe200078efcff */
[C---:B------:R-:W-:Y:S01]  /*4740*/  IMAD R73, R7.reuse, R80, R73 ;  /* 0x0000005007497224 */ /* 0x040fe200078e0249 */
[----:B------:R1:W-:Y:S01]  /*4750*/  STL [R1+0x230], R5 ;  /* 0x0002300501007387 */ /* 0x0003e20000100800 */
[----:B------:R-:W-:Y:S01]  /*4760*/  IABS R80, R12 ;  /* 0x0000000c00507213 */ /* 0x000fe20000000000 */
[C---:B--2---:R-:W-:Y:S02]  /*4770*/  IMAD R4, R7.reuse, R78, R74 ;  /* 0x0000004e07047224 */ /* 0x044fe400078e024a */
[----:B------:R-:W-:Y:S01]  /*4780*/  IMAD R74, R7, R79, R76 ;  /* 0x0000004f074a7224 */ /* 0x000fe200078e024c */
[----:B------:R-:W-:Y:S01]  /*4790*/  IABS R76, R11 ;  /* 0x0000000b004c7213 */ /* 0x000fe20000000000 */
[----:B0-----:R-:W-:Y:S01]  /*47a0*/  IMAD.HI.U32 R2, R8, R75, RZ ;  /* 0x0000004b08027227 */ /* 0x001fe200078e00ff */
[----:B------:R0:W-:Y:S01]  /*47b0*/  STL [R1+0x244], R4 ;  /* 0x0002440401007387 */ /* 0x0001e20000100800 */
[----:B------:R-:W-:-:S02]  /*47c0*/  IABS R79, R10 ;  /* 0x0000000a004f7213 */ /* 0x000fc40000000000 */
[----:B------:R-:W-:Y:S01]  /*47d0*/  IMAD.MOV R2, RZ, RZ, -R2 ;  /* 0x000000ffff027224 */ /* 0x000fe200078e0a02 */
[----:B-1----:R-:W-:Y:S01]  /*47e0*/  LOP3.LUT R5, R0, 0x11a, RZ, 0xfc, !PT ;  /* 0x0000011a00057812 */ /* 0x002fe200078efcff */
[----:B------:R1:W-:Y:S01]  /*47f0*/  STL [R1+0xde0], R12 ;  /* 0x000de00c01007387 */ /* 0x0003e20000100800 */
[----:B------:R-:W-:Y:S02]  /*4800*/  IMAD.HI.U32 R81, R8, R80, RZ ;  /* 0x0000005008517227 */ /* 0x000fe400078e00ff */
[----:B------:R-:W-:Y:S01]  /*4810*/  IABS R77, R5 ;  /* 0x00000005004d7213 */ /* 0x000fe20000000000 */
[----:B------:R2:W-:Y:S01]  /*4820*/  STL [R1+0xdec], R11 ;  /* 0x000dec0b01007387 */ /* 0x0005e20000100800 */
[----:B0-----:R-:W-:Y:S01]  /*4830*/  LOP3.LUT R4, R0, 0x11c, RZ, 0xfc, !PT ;  /* 0x0000011c00047812 */ /* 0x001fe200078efcff */
[----:B------:R-:W-:Y:S02]  /*4840*/  IMAD R75, R7, R2, R75 ;  /* 0x00000002074b7224 */ /* 0x000fe400078e024b */
[----:B------:R-:W-:Y:S01]  /*4850*/  IMAD.HI.U32 R82, R8, R76, RZ ;  /* 0x0000004c08527227 */ /* 0x000fe200078e00ff */
[----:B------:R-:W-:Y:S01]  /*4860*/  IABS R2, R4 ;  /* 0x0000000400027213 */ /* 0x000fe20000000000 */
[----:B------:R0:W-:Y:S01]  /*4870*/  STL [R1+0xe08], R10 ;  /* 0x000e080a01007387 */ /* 0x0001e20000100800 */
[----:B-1----:R-:W-:Y:S01]  /*4880*/  LOP3.LUT R12, R0, 0x120, RZ, 0xfc, !PT ;  /* 0x00000120000c7812 */ /* 0x002fe200078efcff */
[----:B------:R-:W-:-:S02]  /*4890*/  IMAD.HI.U32 R83, R8, R79, RZ ;  /* 0x0000004f08537227 */ /* 0x000fc400078e00ff */
[----:B------:R1:W-:Y:S01]  /*48a0*/  STL [R1+0xe34], R5 ;  /* 0x000e340501007387 */ /* 0x0003e20000100800 */
[----:B--2---:R-:W-:Y:S01]  /*48b0*/  LOP3.LUT R11, R0, 0x122, RZ, 0xfc, !PT ;  /* 0x00000122000b7812 */ /* 0x004fe200078efcff */
[----:B------:R-:W-:Y:S02]  /*48c0*/  IMAD.MOV R81, RZ, RZ, -R81 ;  /* 0x000000ffff517224 */ /* 0x000fe400078e0a51 */
[----:B------:R-:W-:Y:S01]  /*48d0*/  IMAD.MOV R82, RZ, RZ, -R82 ;  /* 0x000000ffff527224 */ /* 0x000fe200078e0a52 */
[----:B------:R2:W-:Y:S01]  /*48e0*/  STL [R1+0xe50], R4 ;  /* 0x000e500401007387 */ /* 0x0005e20000100800 */
[----:B------:R-:W-:Y:S02]  /*48f0*/  IMAD.MOV R83, RZ, RZ, -R83 ;  /* 0x000000ffff537224 */ /* 0x000fe400078e0a53 */
[----:B0-----:R-:W-:Y:S02]  /*4900*/  IMAD R10, R7, R81, R80 ;  /* 0x00000051070a7224 */ /* 0x001fe400078e0250 */
[----:B-1----:R-:W-:-:S03]  /*4910*/  IMAD.HI.U32 R5, R8, R2, RZ ;  /* 0x0000000208057227 */ /* 0x002fc600078e00ff */
[----:B------:R0:W-:Y:S01]  /*4920*/  STL [R1+0x240], R10 ;  /* 0x0002400a01007387 */ /* 0x0001e20000100800 */
[----:B------:R-:W-:Y:S02]  /*4930*/  IMAD.MOV R5, RZ, RZ, -R5 ;  /* 0x000000ffff057224 */ /* 0x000fe400078e0a05 */
[C---:B--2---:R-:W-:Y:S02]  /*4940*/  IMAD R4, R7.reuse, R82, R76 ;  /* 0x0000005207047224 */ /* 0x044fe400078e024c */
[C---:B------:R-:W-:Y:S01]  /*4950*/  IMAD R76, R7.reuse, R83, R79 ;  /* 0x00000053074c7224 */ /* 0x040fe200078e024f */
[----:B------:R-:W-:Y:S01]  /*4960*/  IABS R83, R13 ;  /* 0x0000000d00537213 */ /* 0x000fe20000000000 */
[----:B------:R-:W-:Y:S01]  /*4970*/  IMAD R2, R7, R5, R2 ;  /* 0x0000000507027224 */ /* 0x000fe200078e0202 */
[----:B------:R1:W-:Y:S01]  /*4980*/  STL [R1+0x254], R4 ;  /* 0x0002540401007387 */ /* 0x0003e20000100800 */
[----:B------:R-:W-:Y:S01]  /*4990*/  IMAD.HI.U32 R78, R8, R77, RZ ;  /* 0x0000004d084e7227 */ /* 0x000fe200078e00ff */
[----:B0-----:R-:W-:-:S02]  /*49a0*/  LOP3.LUT R10, R0, 0x124, RZ, 0xfc, !PT ;  /* 0x00000124000a7812 */ /* 0x001fc400078efcff */
[----:B------:R0:W-:Y:S01]  /*49b0*/  STL [R1+0x250], R2 ;  /* 0x0002500201007387 */ /* 0x0001e20000100800 */
[----:B------:R-:W-:Y:S01]  /*49c0*/  IMAD.HI.U32 R84, R8, R83, RZ ;  /* 0x0000005308547227 */ /* 0x000fe200078e00ff */
[----:B------:R-:W-:Y:S02]  /*49d0*/  IABS R79, R11 ;  /* 0x0000000b004f7213 */ /* 0x000fe40000000000 */
[----:B------:R-:W-:Y:S01]  /*49e0*/  STL [R1+0xdc4], R13 ;  /* 0x000dc40d01007387 */ /* 0x000fe20000100800 */
[----:B------:R-:W-:Y:S01]  /*49f0*/  IMAD.MOV R84, RZ, RZ, -R84 ;  /* 0x000000ffff547224 */ /* 0x000fe200078e0a54 */
[----:B-1----:R-:W-:Y:S01]  /*4a00*/  LOP3.LUT R4, R0, 0x126, RZ, 0xfc, !PT ;  /* 0x0000012600047812 */ /* 0x002fe200078efcff */
[----:B------:R-:W-:Y:S01]  /*4a10*/  IMAD.MOV R78, RZ, RZ, -R78 ;  /* 0x000000ffff4e7224 */ /* 0x000fe200078e0a4e */
[----:B------:R1:W-:Y:S01]  /*4a20*/  STL [R1+0xde8], R12 ;  /* 0x000de80c01007387 */ /* 0x0003e20000100800 */
[----:B------:R-:W-:Y:S01]  /*4a30*/  IMAD.HI.U32 R82, R8, R79, RZ ;  /* 0x0000004f08527227 */ /* 0x000fe200078e00ff */
[----:B0-----:R-:W-:-:S02]  /*4a40*/  IABS R2, R10 ;  /* 0x0000000a00027213 */ /* 0x001fc40000000000 */
[----:B------:R-:W-:Y:S01]  /*4a50*/  IABS R5, R4 ;  /* 0x0000000400057213 */ /* 0x000fe20000000000 */
[----:B------:R0:W-:Y:S01]  /*4a60*/  STL [R1+0xdf8], R11 ;  /* 0x000df80b01007387 */ /* 0x0001e20000100800 */
[----:B------:R-:W-:Y:S01]  /*4a70*/  IMAD R77, R7, R78, R77 ;  /* 0x0000004e074d7224 */ /* 0x000fe200078e024d */
[----:B------:R-:W-:Y:S01]  /*4a80*/  IABS R78, R12 ;  /* 0x0000000c004e7213 */ /* 0x000fe20000000000 */
[----:B------:R-:W-:Y:S01]  /*4a90*/  IMAD.HI.U32 R80, R8, R2, RZ ;  /* 0x0000000208507227 */ /* 0x000fe200078e00ff */
[----:B------:R2:W-:Y:S01]  /*4aa0*/  STL [R1+0xe14], R10 ;  /* 0x000e140a01007387 */ /* 0x0005e20000100800 */
[----:B-1----:R-:W-:Y:S02]  /*4ab0*/  LOP3.LUT R12, R0, 0x128, RZ, 0xfc, !PT ;  /* 0x00000128000c7812 */ /* 0x002fe400078efcff */
[----:B------:R-:W-:Y:S01]  /*4ac0*/  IMAD.HI.U32 R81, R8, R5, RZ ;  /* 0x0000000508517227 */ /* 0x000fe200078e00ff */
[----:B------:R1:W-:Y:S01]  /*4ad0*/  STL [R1+0xe38], R4 ;  /* 0x000e380401007387 */ /* 0x0003e20000100800 */
[----:B------:R-:W-:-:S02]  /*4ae0*/  LOP3.LUT R13, R0, 0x146, RZ, 0xfc, !PT ;  /* 0x00000146000d7812 */ /* 0x000fc400078efcff */
[----:B------:R-:W-:Y:S01]  /*4af0*/  IMAD.MOV R80, RZ, RZ, -R80 ;  /* 0x000000ffff507224 */ /* 0x000fe200078e0a50 */
[C---:B0-----:R-:W-:Y:S01]  /*4b00*/  LOP3.LUT R11, R0.reuse, 0x12a, RZ, 0xfc, !PT ;  /* 0x0000012a000b7812 */ /* 0x041fe200078efcff */
[----:B------:R-:W-:Y:S01]  /*4b10*/  IMAD.MOV R81, RZ, RZ, -R81 ;  /* 0x000000ffff517224 */ /* 0x000fe200078e0a51 */
[----:B--2---:R-:W-:Y:S01]  /*4b20*/  LOP3.LUT R10, R0, 0x12e, RZ, 0xfc, !PT ;  /* 0x0000012e000a7812 */ /* 0x004fe200078efcff */
[----:B------:R-:W-:Y:S02]  /*4b30*/  IMAD.MOV R82, RZ, RZ, -R82 ;  /* 0x000000ffff527224 */ /* 0x000fe400078e0a52 */
[----:B------:R-:W-:-:S04]  /*4b40*/  IMAD.HI.U32 R85, R8, R78, RZ ;  /* 0x0000004e08557227 */ /* 0x000fc800078e00ff */
[C---:B-1----:R-:W-:Y:S02]  /*4b50*/  IMAD R4, R7.reuse, R84, R83 ;  /* 0x0000005407047224 */ /* 0x042fe400078e0253 */
[C---:B------:R-:W-:Y:S02]  /*4b60*/  IMAD R79, R7.reuse, R82, R79 ;  /* 0x00000052074f7224 */ /* 0x040fe400078e024f */
[----:B------:R-:W-:Y:S01]  /*4b70*/  IMAD.MOV R85, RZ, RZ, -R85 ;  /* 0x000000ffff557224 */ /* 0x000fe200078e0a55 */
[----:B------:R0:W-:Y:S03]  /*4b80*/  STL [R1+0x260], R4 ;  /* 0x0002600401007387 */ /* 0x0001e60000100800 */
[C---:B------:R-:W-:Y:S02]  /*4b90*/  IMAD R78, R7.reuse, R85, R78 ;  /* 0x00000055074e7224 */ /* 0x040fe400078e024e */
[C---:B0-----:R-:W-:Y:S01]  /*4ba0*/  IMAD R4, R7.reuse, R80, R2 ;  /* 0x0000005007047224 */ /* 0x041fe200078e0202 */
[----:B------:R-:W-:Y:S01]  /*4bb0*/  IABS R80, R12 ;  /* 0x0000000c00507213 */ /* 0x000fe20000000000 */
[----:B------:R-:W-:Y:S01]  /*4bc0*/  IMAD R2, R7, R81, R5 ;  /* 0x0000005107027224 */ /* 0x000fe200078e0205 */
[----:B------:R-:W-:-:S02]  /*4bd0*/  IABS R5, R10 ;  /* 0x0000000a00057213 */ /* 0x000fc40000000000 */
[----:B------:R0:W-:Y:S01]  /*4be0*/  STL [R1+0x268], R4 ;  /* 0x0002680401007387 */ /* 0x0001e20000100800 */
[----:B------:R-:W-:Y:S01]  /*4bf0*/  IABS R81, R11 ;  /* 0x0000000b00517213 */ /* 0x000fe20000000000 */
[C---:B------:R-:W-:Y:S02]  /*4c00*/  IMAD.HI.U32 R87, R8.reuse, R80, RZ ;  /* 0x0000005008577227 */ /* 0x040fe400078e00ff */
[----:B------:R1:W-:Y:S02]  /*4c10*/  STL [R1+0x270], R2 ;  /* 0x0002700201007387 */ /* 0x0003e40000100800 */
[----:B------:R-:W-:Y:S02]  /*4c20*/  IMAD.HI.U32 R84, R8, R5, RZ ;  /* 0x0000000508547227 */ /* 0x000fe400078e00ff */
[----:B------:R2:W-:Y:S01]  /*4c30*/  STL [R1+0xdb4], R12 ;  /* 0x000db40c01007387 */ /* 0x0005e20000100800 */
[----:B0-----:R-:W-:Y:S01]  /*4c40*/  LOP3.LUT R4, R0, 0x130, RZ, 0xfc, !PT ;  /* 0x0000013000047812 */ /* 0x001fe200078efcff */
[----:B------:R-:W-:-:S02]  /*4c50*/  IMAD.MOV R84, RZ, RZ, -R84 ;  /* 0x000000ffff547224 */ /* 0x000fc400078e0a54 */
[----:B------:R0:W-:Y:S01]  /*4c60*/  STL [R1+0xdcc], R11 ;  /* 0x000dcc0b01007387 */ /* 0x0001e20000100800 */
[----:B------:R-:W-:Y:S01]  /*4c70*/  IMAD.HI.U32 R86, R8, R81, RZ ;  /* 0x0000005108567227 */ /* 0x000fe200078e00ff */
[C---:B-1----:R-:W-:Y:S02]  /*4c80*/  LOP3.LUT R2, R0.reuse, 0x12c, RZ, 0xfc, !PT ;  /* 0x0000012c00027812 */ /* 0x042fe400078efcff */
        /* <DEDUP_REMOVED lines=233> */
[----:B0-----:R-:W-:-:S02]  /*5b20*/  LOP3.LUT R11, R0, 0x17a, RZ, 0xfc, !PT ;  /* 0x0000017a000b7812 */ /* 0x001fc400078efcff */
[----:B------:R-:W-:Y:S02]  /*5b30*/  IMAD.MOV R100, RZ, RZ, -R100 ;  /* 0x000000ffff647224 */ /* 0x000fe400078e0a64 */
        /* <DEDUP_REMOVED lines=22> */
[----:B------:R-:W-:Y:S01]  /*5ca0*/  IMAD.MOV R107, RZ, RZ, -R107 ;  /* 0x000000ffff6b7224 */ /* 0x000fe200078e0a6b */
[----:B-1----:R-:W-:Y:S01]  /*5cb0*/  LOP3.LUT R2, R0, 0x17c, RZ, 0xfc, !PT ;  /* 0x0000017c00027812 */ /* 0x002fe200078efcff */
[----:B------:R-:W-:Y:S01]  /*5cc0*/  IMAD.HI.U32 R106, R8, R101, RZ ;  /* 0x00000065086a7227 */ /* 0x000fe200078e00ff */
[----:B------:R-:W-:Y:S02]  /*5cd0*/  IABS R102, R4 ;  /* 0x0000000400667213 */ /* 0x000fe40000000000 */
[C---:B--2---:R-:W-:Y:S01]  /*5ce0*/  LOP3.LUT R12, R0.reuse, 0x182, RZ, 0xfc, !PT ;  /* 0x00000182000c7812 */ /* 0x044fe200078efcff */
[----:B------:R1:W-:Y:S01]  /*5cf0*/  STL [R1+0xd48], R2 ;  /* 0x000d480201007387 */ /* 0x0003e20000100800 */
[----:B------:R-:W-:Y:S01]  /*5d00*/  IMAD R100, R7, R107, R100 ;  /* 0x0000006b07647224 */ /* 0x000fe200078e0264 */
[----:B0-----:R-:W-:Y:S02]  /*5d10*/  LOP3.LUT R11, R0, 0x184, RZ, 0xfc, !PT ;  /* 0x00000184000b7812 */ /* 0x001fe400078efcff */
[----:B------:R0:W-:Y:S01]  /*5d20*/  STL [R1+0xd4c], R10 ;  /* 0x000d4c0a01007387 */ /* 0x0001e20000100800 */
[----:B------:R-:W-:-:S02]  /*5d30*/  IMAD.MOV R106, RZ, RZ, -R106 ;  /* 0x000000ffff6a7224 */ /* 0x000fc400078e0a6a */
[----:B------:R-:W-:Y:S01]  /*5d40*/  IMAD.HI.U32 R105, R8, R102, RZ ;  /* 0x0000006608697227 */ /* 0x000fe200078e00ff */
[----:B------:R2:W-:Y:S01]  /*5d50*/  STL [R1+0xd50], R4 ;  /* 0x000d500401007387 */ /* 0x0005e20000100800 */
[----:B-1----:R-:W-:Y:S02]  /*5d60*/  IABS R2, R2 ;  /* 0x0000000200027213 */ /* 0x002fe40000000000 */
[----:B------:R-:W-:Y:S02]  /*5d70*/  IMAD R101, R7, R106, R101 ;  /* 0x0000006a07657224 */ /* 0x000fe400078e0265 */
[----:B------:R-:W-:Y:S01]  /*5d80*/  IMAD.MOV R105, RZ, RZ, -R105 ;  /* 0x000000ffff697224 */ /* 0x000fe200078e0a69 */
        /* <DEDUP_REMOVED lines=16> */
[----:B------:R-:W-:Y:S01]  /*5e90*/  STL [R1+0xd30], R11 ;  /* 0x000d300b01007387 */ /* 0x000fe20000100800 */
[----:B------:R-:W-:Y:S01]  /*5ea0*/  IMAD.MOV R107, RZ, RZ, -R107 ;  /* 0x000000ffff6b7224 */ /* 0x000fe200078e0a6b */
[----:B-1----:R-:W-:Y:S01]  /*5eb0*/  LOP3.LUT R2, R0, 0x18a, RZ, 0xfc, !PT ;  /* 0x0000018a00027812 */ /* 0x002fe200078efcff */
[----:B------:R-:W-:Y:S01]  /*5ec0*/  IMAD.MOV R108, RZ, RZ, -R108 ;  /* 0x000000ffff6c7224 */ /* 0x000fe200078e0a6c */
[----:B------:R0:W-:Y:S01]  /*5ed0*/  STL [R1+0xd34], R10 ;  /* 0x000d340a01007387 */ /* 0x0001e20000100800 */
[----:B------:R-:W-:Y:S01]  /*5ee0*/  IMAD R5, R7, R107, R5 ;  /* 0x0000006b07057224 */ /* 0x000fe200078e0205 */
[----:B------:R-:W-:Y:S01]  /*5ef0*/  IABS R106, R4 ;  /* 0x00000004006a7213 */ /* 0x000fe20000000000 */
[----:B------:R-:W-:Y:S01]  /*5f00*/  IMAD.MOV R110, RZ, RZ, -R110 ;  /* 0x000000ffff6e7224 */ /* 0x000fe200078e0a6e */
[----:B------:R1:W-:Y:S01]  /*5f10*/  STL [R1+0xd38], R4 ;  /* 0x000d380401007387 */ /* 0x0003e20000100800 */
[----:B------:R-:W-:-:S02]  /*5f20*/  IABS R105, R2 ;  /* 0x0000000200697213 */ /* 0x000fc40000000000 */
[----:B------:R-:W-:Y:S01]  /*5f30*/  IMAD.HI.U32 R109, R8, R106, RZ ;  /* 0x0000006a086d7227 */ /* 0x000fe200078e00ff */
[----:B------:R3:W-:Y:S01]  /*5f40*/  STL [R1+0xd3c], R2 ;  /* 0x000d3c0201007387 */ /* 0x0007e20000100800 */
[C---:B--2---:R-:W-:Y:S02]  /*5f50*/  LOP3.LUT R12, R0.reuse, 0x1c2, RZ, 0xfc, !PT ;  /* 0x000001c2000c7812 */ /* 0x044fe400078efcff */
[----:B0-----:R-:W-:Y:S01]  /*5f60*/  LOP3.LUT R10, R0, 0x18c, RZ, 0xfc, !PT ;  /* 0x0000018c000a7812 */ /* 0x001fe200078efcff */
[----:B------:R0:W-:Y:S01]  /*5f70*/  STL [R1+0x328], R5 ;  /* 0x0003280501007387 */ /* 0x0001e20000100800 */
[----:B------:R-:W-:Y:S02]  /*5f80*/  IMAD.MOV R109, RZ, RZ, -R109 ;  /* 0x000000ffff6d7224 */ /* 0x000fe400078e0a6d */
[C---:B-1----:R-:W-:Y:S01]  /*5f90*/  IMAD R4, R7.reuse, R108, R104 ;  /* 0x0000006c07047224 */ /* 0x042fe200078e0268 */
[----:B------:R-:W-:Y:S01]  /*5fa0*/  IABS R107, R10 ;  /* 0x0000000a006b7213 */ /* 0x000fe20000000000 */
[----:B------:R-:W-:-:S02]  /*5fb0*/  IMAD R104, R7, R109, R106 ;  /* 0x0000006d07687224 */ /* 0x000fc400078e026a */
[----:B---3--:R-:W-:Y:S01]  /*5fc0*/  IMAD.HI.U32 R2, R8, R105, RZ ;  /* 0x0000006908027227 */ /* 0x008fe200078e00ff */
[----:B------:R1:W-:Y:S01]  /*5fd0*/  STL [R1+0x330], R4 ;  /* 0x0003300401007387 */ /* 0x0003e20000100800 */
[----:B0-----:R-:W-:Y:S02]  /*5fe0*/  LOP3.LUT R5, R0, 0x18e, RZ, 0xfc, !PT ;  /* 0x0000018e00057812 */ /* 0x001fe400078efcff */
[----:B------:R-:W-:Y:S01]  /*5ff0*/  IMAD.MOV R2, RZ, RZ, -R2 ;  /* 0x000000ffff027224 */ /* 0x000fe200078e0a02 */
[----:B------:R0:W-:Y:S01]  /*6000*/  STL [R1+0xd24], R10 ;  /* 0x000d240a01007387 */ /* 0x0001e20000100800 */
[----:B------:R-:W-:-:S03]  /*6010*/  IMAD.HI.U32 R108, R8, R107, RZ ;  /* 0x0000006b086c7227 */ /* 0x000fc600078e00ff */
[----:B------:R2:W-:Y:S01]  /*6020*/  STL [R1+0xd20], R5 ;  /* 0x000d200501007387 */ /* 0x0005e20000100800 */
[C---:B------:R-:W-:Y:S01]  /*6030*/  IMAD R105, R7.reuse, R2, R105 ;  /* 0x0000000207697224 */ /* 0x040fe200078e0269 */
[C---:B-1----:R-:W-:Y:S01]  /*6040*/  LOP3.LUT R4, R0.reuse, 0x190, RZ, 0xfc, !PT ;  /* 0x0000019000047812 */ /* 0x042fe200078efcff */
[----:B------:R-:W-:Y:S02]  /*6050*/  IMAD R103, R7, R110, R103 ;  /* 0x0000006e07677224 */ /* 0x000fe400078e0267 */
[----:B------:R-:W-:Y:S01]  /*6060*/  IMAD.U32 R110, RZ, RZ, UR8 ;  /* 0x00000008ff6e7e24 */ /* 0x000fe2000f8e00ff */
[----:B------:R-:W-:Y:S01]  /*6070*/  IABS R106, R4 ;  /* 0x00000004006a7213 */ /* 0x000fe20000000000 */
[----:B------:R1:W-:Y:S01]  /*6080*/  STL [R1+0xd28], R4 ;  /* 0x000d280401007387 */ /* 0x0003e20000100800 */
[----:B------:R-:W-:Y:S01]  /*6090*/  IMAD.MOV R108, RZ, RZ, -R108 ;  /* 0x000000ffff6c7224 */ /* 0x000fe200078e0a6c */
[----:B0-----:R-:W-:Y:S01]  /*60a0*/  LOP3.LUT R10, R0, 0x192, RZ, 0xfc, !PT ;  /* 0x00000192000a7812 */ /* 0x001fe200078efcff */
[----:B------:R-:W-:Y:S01]  /*60b0*/  IMAD R66, R110, 0x2, R125 ;  /* 0x000000026e427824 */ /* 0x000fe200078e027d */
[----:B--2---:R-:W-:Y:S01]  /*60c0*/  IABS R5, R5 ;  /* 0x0000000500057213 */ /* 0x004fe20000000000 */
[----:B------:R-:W-:-:S04]  /*60d0*/  IMAD.HI.U32 R2, R8, R106, RZ ;  /* 0x0000006a08027227 */ /* 0x000fc800078e00ff */
[----:B------:R-:W-:-:S04]  /*60e0*/  IMAD.HI.U32 R109, R8, R5, RZ ;  /* 0x00000005086d7227 */ /* 0x000fc800078e00ff */
[----:B------:R-:W-:Y:S02]  /*60f0*/  IMAD.MOV R109, RZ, RZ, -R109 ;  /* 0x000000ffff6d7224 */ /* 0x000fe400078e0a6d */
[----:B------:R-:W-:Y:S02]  /*6100*/  IMAD.MOV R2, RZ, RZ, -R2 ;  /* 0x000000ffff027224 */ /* 0x000fe400078e0a02 */
[C---:B-1----:R-:W-:Y:S02]  /*6110*/  IMAD R4, R7.reuse, R109, R5 ;  /* 0x0000006d07047224 */ /* 0x042fe400078e0205 */
[----:B------:R-:W-:Y:S02]  /*6120*/  IMAD.U32 R5, RZ, RZ, UR8 ;  /* 0x00000008ff057e24 */ /* 0x000fe4000f8e00ff */
[C---:B------:R-:W-:Y:S01]  /*6130*/  IMAD R9, R7.reuse, R108, R107 ;  /* 0x0000006c07097224 */ /* 0x040fe200078e026b */
[----:B------:R-:W-:Y:S01]  /*6140*/  IABS R107, R10 ;  /* 0x0000000a006b7213 */ /* 0x000fe20000000000 */
[----:B------:R-:W-:-:S02]  /*6150*/  IMAD R106, R7, R2, R106 ;  /* 0x00000002076a7224 */ /* 0x000fc400078e026a */
[----:B------:R-:W-:Y:S01]  /*6160*/  IMAD.U32 R2, RZ, RZ, UR8 ;  /* 0x00000008ff027e24 */ /* 0x000fe2000f8e00ff */
[----:B------:R0:W-:Y:S01]  /*6170*/  STL [R1+0x338], R9 ;  /* 0x0003380901007387 */ /* 0x0001e20000100800 */
[----:B------:R-:W-:Y:S02]  /*6180*/  IMAD R65, R5, 0x2, R66 ;  /* 0x0000000205417824 */ /* 0x000fe400078e0242 */
[----:B------:R-:W-:Y:S01]  /*6190*/  IMAD.U32 R108, RZ, RZ, UR8 ;  /* 0x00000008ff6c7e24 */ /* 0x000fe2000f8e00ff */
[----:B------:R1:W-:Y:S01]  /*61a0*/  STL [R1+0x344], R4 ;  /* 0x0003440401007387 */ /* 0x0003e20000100800 */
[----:B------:R-:W-:Y:S02]  /*61b0*/  IMAD R64, R2, 0x2, R65 ;  /* 0x0000000202407824 */ /* 0x000fe400078e0241 */
[----:B------:R-:W-:Y:S01]  /*61c0*/  IMAD.U32 R109, RZ, RZ, UR8 ;  /* 0x00000008ff6d7e24 */ /* 0x000fe2000f8e00ff */
[----:B------:R2:W-:Y:S01]  /*61d0*/  STL [R1+0xd14], R10 ;  /* 0x000d140a01007387 */ /* 0x0005e20000100800 */
[----:B------:R-:W-:Y:S01]  /*61e0*/  IMAD R63, R108, 0x2, R64 ;  /* 0x000000026c3f7824 */ /* 0x000fe200078e0240 */
[----:B0-----:R-:W-:-:S03]  /*61f0*/  LOP3.LUT R9, R0, 0x194, RZ, 0xfc, !PT ;  /* 0x0000019400097812 */ /* 0x001fc600078efcff */
[----:B------:R-:W-:Y:S01]  /*6200*/  IMAD R62, R109, 0x2, R63 ;  /* 0x000000026d3e7824 */ /* 0x000fe200078e023f */
[----:B------:R-:W-:Y:S01]  /*6210*/  IABS R5, R9 ;  /* 0x0000000900057213 */ /* 0x000fe20000000000 */
[----:B------:R0:W-:Y:S01]  /*6220*/  STL [R1+0xd18], R9 ;  /* 0x000d180901007387 */ /* 0x0001e20000100800 */
[----:B-1----:R-:W-:Y:S01]  /*6230*/  LOP3.LUT R4, R0, 0x196, RZ, 0xfc, !PT ;  /* 0x0000019600047812 */ /* 0x002fe200078efcff */
[----:B------:R-:W-:Y:S01]  /*6240*/  IMAD R61, R110, 0x2, R62 ;  /* 0x000000026e3d7824 */ /* 0x000fe200078e023e */
[----:B--2---:R-:W-:Y:S01]  /*6250*/  LOP3.LUT R10, R0, 0x198, RZ, 0xfc, !PT ;  /* 0x00000198000a7812 */ /* 0x004fe200078efcff */
[----:B------:R-:W-:Y:S01]  /*6260*/  IMAD.HI.U32 R108, R8, R5, RZ ;  /* 0x00000005086c7227 */ /* 0x000fe200078e00ff */
[----:B------:R-:W-:Y:S01]  /*6270*/  IABS R2, R4 ;  /* 0x0000000400027213 */ /* 0x000fe20000000000 */
[----:B------:R1:W-:Y:S02]  /*6280*/  STL [R1+0xd1c], R4 ;  /* 0x000d1c0401007387 */ /* 0x0003e40000100800 */
[----:B------:R-:W-:-:S02]  /*6290*/  IMAD.MOV R108, RZ, RZ, -R108 ;  /* 0x000000ffff6c7224 */ /* 0x000fc400078e0a6c */
[----:B------:R-:W-:Y:S01]  /*62a0*/  IMAD.HI.U32 R110, R8, R2, RZ ;  /* 0x00000002086e7227 */ /* 0x000fe200078e00ff */
[----:B0-----:R-:W-:-:S03]  /*62b0*/  LOP3.LUT R9, R0, 0x19a, RZ, 0xfc, !PT ;  /* 0x0000019a00097812 */ /* 0x001fc600078efcff */
[----:B------:R-:W-:Y:S02]  /*62c0*/  IMAD R60, R111, 0x2, R61 ;  /* 0x000000026f3c7824 */ /* 0x000fe400078e023d */
[----:B-1----:R-:W-:Y:S01]  /*62d0*/  IMAD R4, R7, R108, R5 ;  /* 0x0000006c07047224 */ /* 0x002fe200078e0205 */
[----:B------:R-:W-:Y:S01]  /*62e0*/  IABS R108, R10 ;  /* 0x0000000a006c7213 */ /* 0x000fe20000000000 */
[----:B------:R-:W-:Y:S02]  /*62f0*/  IMAD.MOV R110, RZ, RZ, -R110 ;  /* 0x000000ffff6e7224 */ /* 0x000fe400078e0a6e */
[----:B------:R-:W-:Y:S01]  /*6300*/  IMAD.U32 R5, RZ, RZ, UR8 ;  /* 0x00000008ff057e24 */ /* 0x000fe2000f8e00ff */
[----:B------:R0:W-:Y:S01]  /*6310*/  STL [R1+0x340], R4 ;  /* 0x0003400401007387 */ /* 0x0001e20000100800 */
[----:B------:R-:W-:Y:S02]  /*6320*/  IMAD R59, R112, 0x2, R60 ;  /* 0x00000002703b7824 */ /* 0x000fe400078e023c */
[----:B------:R-:W-:-:S04]  /*6330*/  IMAD.HI.U32 R109, R8, R107, RZ ;  /* 0x0000006b086d7227 */ /* 0x000fc800078e00ff */
[----:B------:R-:W-:Y:S02]  /*6340*/  IMAD R58, R5, 0x2, R59 ;  /* 0x00000002053a7824 */ /* 0x000fe400078e023b */
[----:B------:R-:W-:Y:S02]  /*6350*/  IMAD.MOV R109, RZ, RZ, -R109 ;  /* 0x000000ffff6d7224 */ /* 0x000fe400078e0a6d */
[----:B0-----:R-:W-:Y:S02]  /*6360*/  IMAD R4, R7, R110, R2 ;  /* 0x0000006e07047224 */ /* 0x001fe400078e0202 */
[----:B------:R-:W-:Y:S02]  /*6370*/  IMAD.U32 R2, RZ, RZ, UR8 ;  /* 0x00000008ff027e24 */ /* 0x000fe4000f8e00ff */
[----:B------:R-:W-:Y:S01]  /*6380*/  IMAD.U32 R110, RZ, RZ, UR8 ;  /* 0x00000008ff6e7e24 */ /* 0x000fe2000f8e00ff */
[----:B------:R0:W-:Y:S01]  /*6390*/  STL [R1+0x350], R4 ;  /* 0x0003500401007387 */ /* 0x0001e20000100800 */
[----:B------:R-:W-:-:S02]  /*63a0*/  IMAD R57, R2, 0x2, R58 ;  /* 0x0000000202397824 */ /* 0x000fc400078e023a */
[----:B------:R-:W-:Y:S01]  /*63b0*/  IMAD R107, R7, R109, R107 ;  /* 0x0000006d076b7224 */ /* 0x000fe200078e026b */
[----:B------:R-:W-:Y:S01]  /*63c0*/  IABS R109, R9 ;  /* 0x00000009006d7213 */ /* 0x000fe20000000000 */
[----:B------:R-:W-:Y:S01]  /*63d0*/  IMAD R56, R110, 0x2, R57 ;  /* 0x000000026e387824 */ /* 0x000fe200078e0239 */
[----:B------:R1:W-:Y:S03]  /*63e0*/  STL [R1+0xd0c], R10 ;  /* 0x000d0c0a01007387 */ /* 0x0003e60000100800 */
[----:B------:R-:W-:Y:S01]  /*63f0*/  IMAD R55, R5, 0x2, R56 ;  /* 0x0000000205377824 */ /* 0x000fe200078e0238 */
[----:B0-----:R-:W-:Y:S01]  /*6400*/  LOP3.LUT R4, R0, 0x1a0, RZ, 0xfc, !PT ;  /* 0x000001a000047812 */ /* 0x001fe200078efcff */
[----:B------:R-:W-:Y:S01]  /*6410*/  IMAD.HI.U32 R5, R8, R108, RZ ;  /* 0x0000006c08057227 */ /* 0x000fe200078e00ff */
[----:B------:R0:W-:Y:S02]  /*6420*/  STL [R1+0xd08], R9 ;  /* 0x000d080901007387 */ /* 0x0001e40000100800 */
[----:B------:R-:W-:Y:S01]  /*6430*/  IABS R110, R4 ;  /* 0x00000004006e7213 */ /* 0x000fe20000000000 */
[----:B------:R-:W-:Y:S01]  /*6440*/  IMAD R54, R111, 0x2, R55 ;  /* 0x000000026f367824 */ /* 0x000fe200078e0237 */
[----:B-1----:R-:W-:Y:S01]  /*6450*/  LOP3.LUT R10, R0, 0x1a2, RZ, 0xfc, !PT ;  /* 0x000001a2000a7812 */ /* 0x002fe200078efcff */
[----:B------:R-:W-:Y:S01]  /*6460*/  IMAD.HI.U32 R2, R8, R109, RZ ;  /* 0x0000006d08027227 */ /* 0x000fe200078e00ff */
[----:B------:R1:W-:Y:S03]  /*6470*/  STL [R1+0xd10], R4 ;  /* 0x000d100401007387 */ /* 0x0003e60000100800 */
[----:B------:R-:W-:Y:S01]  /*6480*/  IMAD.MOV R5, RZ, RZ, -R5 ;  /* 0x000000ffff057224 */ /* 0x000fe200078e0a05 */
[----:B0-----:R-:W-:Y:S01]  /*6490*/  LOP3.LUT R9, R0, 0x1a8, RZ, 0xfc, !PT ;  /* 0x000001a800097812 */ /* 0x001fe200078efcff */
[----:B------:R-:W-:Y:S01]  /*64a0*/  IMAD R53, R112, 0x2, R54 ;  /* 0x0000000270357824 */ /* 0x000fe200078e0236 */
[----:B------:R-:W-:Y:S01]  /*64b0*/  STL [R1+0xd04], R10 ;  /* 0x000d040a01007387 */ /* 0x000fe20000100800 */
[----:B------:R-:W-:Y:S01]  /*64c0*/  IMAD.MOV R2, RZ, RZ, -R2 ;  /* 0x000000ffff027224 */ /* 0x000fe200078e0a02 */
[----:B------:R-:W-:Y:S01]  /*64d0*/  IABS R112, R9 ;  /* 0x0000000900707213 */ /* 0x000fe20000000000 */
[----:B------:R-:W-:Y:S01]  /*64e0*/  IMAD R108, R7, R5, R108 ;  /* 0x00000005076c7224 */ /* 0x000fe200078e026c */
[----:B-1----:R-:W-:Y:S01]  /*64f0*/  LOP3.LUT R4, R0, 0x1aa, RZ, 0xfc, !PT ;  /* 0x000001aa00047812 */ /* 0x002fe200078efcff */
[----:B------:R-:W-:Y:S01]  /*6500*/  IMAD.U32 R5, RZ, RZ, UR8 ;  /* 0x00000008ff057e24 */ /* 0x000fe2000f8e00ff */
[----:B------:R0:W-:Y:S01]  /*6510*/  STL [R1+0xd00], R9 ;  /* 0x000d000901007387 */ /* 0x0001e20000100800 */
[----:B------:R-:W-:-:S02]  /*6520*/  IMAD R52, R113, 0x2, R53 ;  /* 0x0000000271347824 */ /* 0x000fc400078e0235 */
[----:B------:R-:W-:Y:S01]  /*6530*/  IMAD R109, R7, R2, R109 ;  /* 0x00000002076d7224 */ /* 0x000fe200078e026d */
[----:B------:R1:W-:Y:S01]  /*6540*/  STL [R1+0xcfc], R4 ;  /* 0x000cfc0401007387 */ /* 0x0003e20000100800 */
[----:B------:R-:W-:Y:S02]  /*6550*/  IMAD.U32 R2, RZ, RZ, UR8 ;  /* 0x00000008ff027e24 */ /* 0x000fe4000f8e00ff */
[----:B------:R-:W-:Y:S02]  /*6560*/  IMAD R51, R5, 0x2, R52 ;  /* 0x0000000205337824 */ /* 0x000fe400078e0234 */
[----:B------:R-:W-:Y:S01]  /*6570*/  IMAD.HI.U32 R111, R8, R110, RZ ;  /* 0x0000006e086f7227 */ /* 0x000fe200078e00ff */
[----:B0-----:R-:W-:-:S03]  /*6580*/  LOP3.LUT R9, R0, 0x1b2, RZ, 0xfc, !PT ;  /* 0x000001b200097812 */ /* 0x001fc600078efcff */
[----:B------:R-:W-:Y:S02]  /*6590*/  IMAD R50, R2, 0x2, R51 ;  /* 0x0000000202327824 */ /* 0x000fe400078e0233 */
[----:B------:R-:W-:Y:S02]  /*65a0*/  IMAD.MOV R111, RZ, RZ, -R111 ;  /* 0x000000ffff6f7224 */ /* 0x000fe400078e0a6f */
[----:B------:R-:W-:Y:S01]  /*65b0*/  IMAD R49, R113, 0x2, R50 ;  /* 0x0000000271317824 */ /* 0x000fe200078e0232 */
[----:B------:R-:W-:Y:S01]  /*65c0*/  IABS R113, R4 ;  /* 0x0000000400717213 */ /* 0x000fe20000000000 */
[----:B------:R-:W-:Y:S01]  /*65d0*/  IMAD R110, R7, R111, R110 ;  /* 0x0000006f076e7224 */ /* 0x000fe200078e026e */
[----:B------:R-:W-:Y:S01]  /*65e0*/  IABS R111, R10 ;  /* 0x0000000a006f7213 */ /* 0x000fe20000000000 */
[----:B------:R-:W-:Y:S01]  /*65f0*/  IMAD R48, R5, 0x2, R49 ;  /* 0x0000000205307824 */ /* 0x000fe200078e0231 */
[----:B------:R-:W-:Y:S01]  /*6600*/  LOP3.LUT R10, R0, 0x1b0, RZ, 0xfc, !PT ;  /* 0x000001b0000a7812 */ /* 0x000fe200078efcff */
[----:B------:R-:W-:Y:S01]  /*6610*/  IMAD.HI.U32 R2, R8, R112, RZ ;  /* 0x0000007008027227 */ /* 0x000fe200078e00ff */
[----:B-1----:R-:W-:-:S03]  /*6620*/  LOP3.LUT R4, R0, 0x1b8, RZ, 0xfc, !PT ;  /* 0x000001b800047812 */ /* 0x002fc600078efcff */
[----:B------:R-:W-:Y:S01]  /*6630*/  IMAD.HI.U32 R5, R8, R111, RZ ;  /* 0x0000006f08057227 */ /* 0x000fe200078e00ff */
[----:B------:R-:W-:Y:S03]  /*6640*/  STL [R1+0xcf8], R10 ;  /* 0x000cf80a01007387 */ /* 0x000fe60000100800 */
[----:B------:R-:W-:Y:S01]  /*6650*/  IMAD R47, R114, 0x2, R48 ;  /* 0x00000002722f7824 */ /* 0x000fe200078e0230 */
[----:B------:R0:W-:Y:S01]  /*6660*/  STL [R1+0xcf4], R9 ;  /* 0x000cf40901007387 */ /* 0x0001e20000100800 */
[----:B------:R-:W-:Y:S02]  /*6670*/  IMAD.MOV R5, RZ, RZ, -R5 ;  /* 0x000000ffff057224 */ /* 0x000fe400078e0a05 */
[----:B------:R-:W-:Y:S01]  /*6680*/  IMAD R46, R115, 0x2, R47 ;  /* 0x00000002732e7824 */ /* 0x000fe200078e022f */
[----:B------:R1:W-:Y:S01]  /*6690*/  STL [R1+0xcf0], R4 ;  /* 0x000cf00401007387 */ /* 0x0003e20000100800 */
[----:B------:R-:W-:Y:S01]  /*66a0*/  IMAD.MOV R2, RZ, RZ, -R2 ;  /* 0x000000ffff027224 */ /* 0x000fe200078e0a02 */
[----:B------:R-:W-:Y:S01]  /*66b0*/  IABS R115, R9 ;  /* 0x0000000900737213 */ /* 0x000fe20000000000 */
[----:B------:R-:W-:-:S02]  /*66c0*/  IMAD R111, R7, R5, R111 ;  /* 0x00000005076f7224 */ /* 0x000fc400078e026f */
[----:B------:R-:W-:Y:S01]  /*66d0*/  IMAD.U32 R5, RZ, RZ, UR8 ;  /* 0x00000008ff057e24 */ /* 0x000fe2000f8e00ff */
[----:B0-----:R-:W-:Y:S01]  /*66e0*/  LOP3.LUT R9, R0, 0x1c0, RZ, 0xfc, !PT ;  /* 0x000001c000097812 */ /* 0x001fe200078efcff */
[----:B------:R-:W-:Y:S02]  /*66f0*/  IMAD R45, R116, 0x2, R46 ;  /* 0x00000002742d7824 */ /* 0x000fe400078e022e */
[----:B------:R-:W-:Y:S02]  /*6700*/  IMAD R112, R7, R2, R112 ;  /* 0x0000000207707224 */ /* 0x000fe400078e0270 */
[----:B------:R-:W-:Y:S02]  /*6710*/  IMAD.U32 R2, RZ, RZ, UR8 ;  /* 0x00000008ff027e24 */ /* 0x000fe4000f8e00ff */
[----:B------:R-:W-:Y:S02]  /*6720*/  IMAD R44, R5, 0x2, R45 ;  /* 0x00000002052c7824 */ /* 0x000fe400078e022d */
[----:B------:R-:W-:-:S04]  /*6730*/  IMAD.HI.U32 R114, R8, R113, RZ ;  /* 0x0000007108727227 */ /* 0x000fc800078e00ff */
[----:B------:R-:W-:Y:S02]  /*6740*/  IMAD R43, R2, 0x2, R44 ;  /* 0x00000002022b7824 */ /* 0x000fe400078e022c */
[----:B------:R-:W-:Y:S02]  /*6750*/  IMAD.MOV R114, RZ, RZ, -R114 ;  /* 0x000000ffff727224 */ /* 0x000fe400078e0a72 */
[----:B------:R-:W-:Y:S01]  /*6760*/  IMAD R42, R116, 0x2, R43 ;  /* 0x00000002742a7824 */ /* 0x000fe200078e022b */
[----:B------:R-:W-:Y:S01]  /*6770*/  IABS R116, R4 ;  /* 0x0000000400747213 */ /* 0x000fe20000000000 */
[----:B-1----:R-:W-:Y:S02]  /*6780*/  IMAD.MOV.U32 R4, RZ, RZ, R3 ;  /* 0x000000ffff047224 */ /* 0x002fe400078e0003 */
[----:B------:R-:W0:Y:S01]  /*6790*/  S2R R3, SR_TID.X ;  /* 0x0000000000037919 */ /* 0x000e220000002100 */
[----:B------:R-:W-:Y:S02]  /*67a0*/  IMAD R41, R5, 0x2, R42 ;  /* 0x0000000205297824 */ /* 0x000fe400078e022a */
[----:B------:R-:W-:Y:S01]  /*67b0*/  IMAD R113, R7, R114, R113 ;  /* 0x0000007207717224 */ /* 0x000fe200078e0271 */
[----:B------:R-:W-:Y:S01]  /*67c0*/  IABS R114, R10 ;  /* 0x0000000a00727213 */ /* 0x000fe20000000000 */
[----:B------:R-:W-:Y:S01]  /*67d0*/  IMAD R40, R117, 0x2, R41 ;  /* 0x0000000275287824 */ /* 0x000fe200078e0229 */
[----:B------:R-:W-:Y:S01]  /*67e0*/  LOP3.LUT R10, R0, 0x1ba, RZ, 0xfc, !PT ;  /* 0x000001ba000a7812 */ /* 0x000fe200078efcff */
[----:B------:R-:W-:-:S04]  /*67f0*/  IMAD.HI.U32 R2, R8, R115, RZ ;  /* 0x0000007308027227 */ /* 0x000fc800078e00ff */
[----:B------:R-:W-:-:S04]  /*6800*/  IMAD.HI.U32 R5, R8, R114, RZ ;  /* 0x0000007208057227 */ /* 0x000fc800078e00ff */
[----:B------:R-:W-:Y:S02]  /*6810*/  IMAD R39, R118, 0x2, R40 ;  /* 0x0000000276277824 */ /* 0x000fe400078e0228 */
[----:B------:R-:W-:-:S04]  /*6820*/  IMAD.HI.U32 R117, R8, R116, RZ ;  /* 0x0000007408757227 */ /* 0x000fc800078e00ff */
[----:B------:R-:W-:Y:S02]  /*6830*/  IMAD.MOV R5, RZ, RZ, -R5 ;  /* 0x000000ffff057224 */ /* 0x000fe400078e0a05 */
[----:B------:R-:W-:Y:S02]  /*6840*/  IMAD R38, R119, 0x2, R39 ;  /* 0x0000000277267824 */ /* 0x000fe400078e0227 */
[----:B------:R-:W-:Y:S02]  /*6850*/  IMAD.MOV R2, RZ, RZ, -R2 ;  /* 0x000000ffff027224 */ /* 0x000fe400078e0a02 */
[----:B------:R-:W-:Y:S02]  /*6860*/  IMAD.MOV R117, RZ, RZ, -R117 ;  /* 0x000000ffff757224 */ /* 0x000fe400078e0a75 */
[----:B------:R-:W-:Y:S02]  /*6870*/  IMAD R114, R7, R5, R114 ;  /* 0x0000000507727224 */ /* 0x000fe400078e0272 */
[----:B------:R-:W-:Y:S01]  /*6880*/  IMAD.U32 R5, RZ, RZ, UR8 ;  /* 0x00000008ff057e24 */ /* 0x000fe2000f8e00ff */
[----:B0-----:R-:W-:Y:S01]  /*6890*/  STL [R1+0xf48], R3 ;  /* 0x000f480301007387 */ /* 0x001fe20000100800 */
[----:B------:R-:W-:-:S02]  /*68a0*/  IMAD R37, R118, 0x2, R38 ;  /* 0x0000000276257824 */ /* 0x000fc400078e0226 */
[----:B------:R-:W-:Y:S01]  /*68b0*/  IMAD R115, R7, R2, R115 ;  /* 0x0000000207737224 */ /* 0x000fe200078e0273 */
[----:B------:R-:W-:Y:S01]  /*68c0*/  LOP3.LUT R2, R3, 0x7f, RZ, 0xc0, !PT ;  /* 0x0000007f03027812 */ /* 0x000fe200078ec0ff */
[----:B------:R-:W-:Y:S01]  /*68d0*/  IMAD R116, R7, R117, R116 ;  /* 0x0000007507747224 */ /* 0x000fe200078e0274 */
[----:B------:R0:W-:Y:S01]  /*68e0*/  STL [R1+0xcec], R10 ;  /* 0x000cec0a01007387 */ /* 0x0001e20000100800 */
[----:B------:R-:W-:Y:S02]  /*68f0*/  IMAD.U32 R117, RZ, RZ, UR8 ;  /* 0x00000008ff757e24 */ /* 0x000fe4000f8e00ff */
[----:B------:R-:W-:Y:S01]  /*6900*/  IMAD R36, R5, 0x2, R37 ;  /* 0x0000000205247824 */ /* 0x000fe200078e0225 */
[----:B------:R-:W-:Y:S01]  /*6910*/  IABS R5, R10 ;  /* 0x0000000a00057213 */ /* 0x000fe20000000000 */
[----:B------:R-:W-:Y:S01]  /*6920*/  IMAD R11, R121, 0x80, R2 ;  /* 0x00000080790b7824 */ /* 0x000fe200078e0202 */
[----:B------:R1:W-:Y:S01]  /*6930*/  STL [R1+0xce8], R9 ;  /* 0x000ce80901007387 */ /* 0x0003e20000100800 */
[----:B------:R-:W-:Y:S01]  /*6940*/  IMAD R35, R117, 0x2, R36 ;  /* 0x0000000275237824 */ /* 0x000fe200078e0224 */
[----:B------:R-:W-:Y:S01]  /*6950*/  IABS R117, R9 ;  /* 0x0000000900757213 */ /* 0x000fe20000000000 */
[----:B------:R-:W-:Y:S01]  /*6960*/  IMAD.U32 R121, RZ, RZ, UR8 ;  /* 0x00000008ff797e24 */ /* 0x000fe2000f8e00ff */
[----:B------:R-:W-:Y:S01]  /*6970*/  IABS R118, R11 ;  /* 0x0000000b00767213 */ /* 0x000fe20000000000 */
[----:B------:R-:W-:Y:S01]  /*6980*/  IMAD R34, R119, 0x2, R35 ;  /* 0x0000000277227824 */ /* 0x000fe200078e0223 */
[----:B------:R-:W-:Y:S01]  /*6990*/  STL [R1+0xb80], R11 ;  /* 0x000b800b01007387 */ /* 0x000fe20000100800 */
[----:B------:R-:W-:Y:S01]  /*69a0*/  IMAD.HI.U32 R119, R8, R5, RZ ;  /* 0x0000000508777227 */ /* 0x000fe200078e00ff */
[----:B0-----:R-:W-:-:S02]  /*69b0*/  LOP3.LUT R10, R0, 0x1c8, RZ, 0xfc, !PT ;  /* 0x000001c8000a7812 */ /* 0x001fc400078efcff */
[----:B------:R-:W-:Y:S01]  /*69c0*/  ISETP.GE.AND P1, PT, R11, RZ, PT ;  /* 0x000000ff0b00720c */ /* 0x000fe20003f26270 */
[----:B-1----:R-:W-:Y:S02]  /*69d0*/  IMAD.U32 R9, RZ, RZ, UR8 ;  /* 0x00000008ff097e24 */ /* 0x002fe4000f8e00ff */
[----:B------:R-:W-:Y:S02]  /*69e0*/  IMAD R33, R121, 0x2, R34 ;  /* 0x0000000279217824 */ /* 0x000fe400078e0222 */
[----:B------:R-:W-:Y:S02]  /*69f0*/  IMAD.MOV R119, RZ, RZ, -R119 ;  /* 0x000000ffff777224 */ /* 0x000fe400078e0a77 */
[----:B------:R-:W-:-:S04]  /*6a00*/  IMAD.HI.U32 R3, R4, R118, RZ ;  /* 0x0000007604037227 */ /* 0x000fc800078e00ff */
[----:B------:R-:W-:Y:S02]  /*6a10*/  IMAD.U32 R4, RZ, RZ, UR8 ;  /* 0x00000008ff047e24 */ /* 0x000fe4000f8e00ff */
[----:B------:R-:W-:Y:S01]  /*6a20*/  IMAD R32, R9, 0x2, R33 ;  /* 0x0000000209207824 */ /* 0x000fe200078e0221 */
[----:B------:R-:W-:Y:S01]  /*6a30*/  LOP3.LUT R9, R0, 0x1ca, RZ, 0xfc, !PT ;  /* 0x000001ca00097812 */ /* 0x000fe200078efcff */
[----:B------:R-:W-:Y:S02]  /*6a40*/  IMAD R5, R7, R119, R5 ;  /* 0x0000007707057224 */ /* 0x000fe400078e0205 */
[----:B------:R-:W-:-:S03]  /*6a50*/  IMAD.HI.U32 R121, R8, R117, RZ ;  /* 0x0000007508797227 */ /* 0x000fc600078e00ff */
[----:B------:R0:W-:Y:S01]  /*6a60*/  STL [R1+0x110], R5 ;  /* 0x0001100501007387 */ /* 0x0001e20000100800 */
[----:B------:R-:W-:Y:S02]  /*6a70*/  IMAD.MOV R3, RZ, RZ, -R3 ;  /* 0x000000ffff037224 */ /* 0x000fe400078e0a03 */
[----:B------:R-:W-:Y:S01]  /*6a80*/  IMAD.U32 R119, RZ, RZ, UR8 ;  /* 0x00000008ff777e24 */ /* 0x000fe2000f8e00ff */
[----:B------:R1:W-:Y:S01]  /*6a90*/  STL [R1+0xce4], R12 ;  /* 0x000ce40c01007387 */ /* 0x0003e20000100800 */
[----:B------:R-:W-:Y:S02]  /*6aa0*/  IMAD R31, R4, 0x2, R32 ;  /* 0x00000002041f7824 */ /* 0x000fe400078e0220 */
[----:B------:R-:W-:Y:S01]  /*6ab0*/  IMAD.MOV R121, RZ, RZ, -R121 ;  /* 0x000000ffff797224 */ /* 0x000fe200078e0a79 */
[----:B------:R2:W-:Y:S01]  /*6ac0*/  STL [R1+0xce0], R10 ;  /* 0x000ce00a01007387 */ /* 0x0005e20000100800 */
[----:B------:R-:W-:Y:S01]  /*6ad0*/  IMAD R30, R119, 0x2, R31 ;  /* 0x00000002771e7824 */ /* 0x000fe200078e021f */
[----:B------:R-:W-:Y:S01]  /*6ae0*/  IABS R119, R12 ;  /* 0x0000000c00777213 */ /* 0x000fe20000000000 */
[----:B0-----:R-:W-:Y:S01]  /*6af0*/  IMAD R5, R6, R3, R118 ;  /* 0x0000000306057224 */ /* 0x001fe200078e0276 */
[----:B------:R0:W-:Y:S01]  /*6b00*/  STL [R1+0xcdc], R9 ;  /* 0x000cdc0901007387 */ /* 0x0001e20000100800 */
[----:B------:R-:W-:-:S02]  /*6b10*/  IMAD.U32 R118, RZ, RZ, UR8 ;  /* 0x00000008ff767e24 */ /* 0x000fc4000f8e00ff */
[----:B------:R-:W-:Y:S01]  /*6b20*/  IMAD R117, R7, R121, R117 ;  /* 0x0000007907757224 */ /* 0x000fe200078e0275 */
[----:B------:R-:W-:Y:S01]  /*6b30*/  ISETP.GT.U32.AND P0, PT, R6, R5, PT ;  /* 0x000000050600720c */ /* 0x000fe20003f04070 */
[----:B------:R-:W-:Y:S02]  /*6b40*/  IMAD.U32 R121, RZ, RZ, UR8 ;  /* 0x00000008ff797e24 */ /* 0x000fe4000f8e00ff */
[----:B------:R-:W-:Y:S01]  /*6b50*/  IMAD R29, R118, 0x2, R30 ;  /* 0x00000002761d7824 */ /* 0x000fe200078e021e */
[----:B------:R-:W-:Y:S01]  /*6b60*/  IABS R118, R10 ;  /* 0x0000000a00767213 */ /* 0x000fe20000000000 */
[----:B------:R-:W-:Y:S02]  /*6b70*/  IMAD.U32 R3, RZ, RZ, UR8 ;  /* 0x00000008ff037e24 */ /* 0x000fe4000f8e00ff */
[----:B------:R-:W-:Y:S01]  /*6b80*/  IMAD R28, R121, 0x2, R29 ;  /* 0x00000002791c7824 */ /* 0x000fe200078e021d */
[----:B------:R-:W-:Y:S01]  /*6b90*/  IABS R121, R9 ;  /* 0x0000000900797213 */ /* 0x000fe20000000000 */
[----:B-1----:R-:W-:-:S02]  /*6ba0*/  IMAD.U32 R12, RZ, RZ, UR8 ;  /* 0x00000008ff0c7e24 */ /* 0x002fc4000f8e00ff */
[----:B------:R-:W-:Y:S02]  /*6bb0*/  IMAD R27, R3, 0x2, R28 ;  /* 0x00000002031b7824 */ /* 0x000fe400078e021c */
[----:B------:R-:W-:-:S04]  /*6bc0*/  IMAD.HI.U32 R3, R8, R119, RZ ;  /* 0x0000007708037227 */ /* 0x000fc800078e00ff */
[----:B------:R-:W-:Y:S02]  /*6bd0*/  IMAD R26, R4, 0x2, R27 ;  /* 0x00000002041a7824 */ /* 0x000fe400078e021b */
[----:B------:R-:W-:Y:S02]  /*6be0*/  @!P0 IMAD.IADD R5, R5, 0x1, -R6 ;  /* 0x0000000105058824 */ /* 0x000fe400078e0a06 */
[----:B------:R-:W-:Y:S02]  /*6bf0*/  IMAD.MOV R3, RZ, RZ, -R3 ;  /* 0x000000ffff037224 */ /* 0x000fe400078e0a03 */
[----:B--2---:R-:W-:Y:S01]  /*6c00*/  IMAD.U32 R10, RZ, RZ, UR8 ;  /* 0x00000008ff0a7e24 */ /* 0x004fe2000f8e00ff */
[----:B------:R-:W-:Y:S01]  /*6c10*/  ISETP.GT.U32.AND P0, PT, R6, R5, PT ;  /* 0x000000050600720c */ /* 0x000fe20003f04070 */
[----:B------:R-:W-:Y:S02]  /*6c20*/  IMAD R25, R12, 0x2, R26 ;  /* 0x000000020c197824 */ /* 0x000fe400078e021a */
[----:B0-----:R-:W-:-:S04]  /*6c30*/  IMAD.HI.U32 R9, R8, R118, RZ ;  /* 0x0000007608097227 */ /* 0x001fc800078e00ff */
[----:B------:R-:W-:-:S04]  /*6c40*/  IMAD.HI.U32 R4, R8, R121, RZ ;  /* 0x0000007908047227 */ /* 0x000fc800078e00ff */
[----:B------:R-:W-:Y:S02]  /*6c50*/  IMAD R12, R7, R3, R119 ;  /* 0x00000003070c7224 */ /* 0x000fe400078e0277 */
[----:B------:R-:W-:Y:S02]  /*6c60*/  IMAD.U32 R3, RZ, RZ, UR8 ;  /* 0x00000008ff037e24 */ /* 0x000fe4000f8e00ff */
[----:B------:R-:W-:Y:S01]  /*6c70*/  IMAD R24, R10, 0x2, R25 ;  /* 0x000000020a187824 */ /* 0x000fe200078e0219 */
[----:B------:R0:W-:Y:S01]  /*6c80*/  STL [R1+0x10c], R12 ;  /* 0x00010c0c01007387 */ /* 0x0001e20000100800 */
[----:B------:R-:W-:Y:S02]  /*6c90*/  IMAD.MOV R9, RZ, RZ, -R9 ;  /* 0x000000ffff097224 */ /* 0x000fe400078e0a09 */
[----:B------:R-:W-:Y:S02]  /*6ca0*/  IMAD.MOV R4, RZ, RZ, -R4 ;  /* 0x000000ffff047224 */ /* 0x000fe400078e0a04 */
[----:B------:R-:W-:-:S02]  /*6cb0*/  IMAD.U32 R119, RZ, RZ, UR8 ;  /* 0x00000008ff777e24 */ /* 0x000fc4000f8e00ff */
[----:B------:R-:W-:Y:S02]  /*6cc0*/  IMAD R3, R3, 0x2, R24 ;  /* 0x0000000203037824 */ /* 0x000fe400078e0218 */
[C---:B------:R-:W-:Y:S01]  /*6cd0*/  IMAD R118, R7.reuse, R9, R118 ;  /* 0x0000000907767224 */ /* 0x040fe200078e0276 */
[----:B0-----:R-:W-:Y:S01]  /*6ce0*/  LOP3.LUT R12, R0, 0x1d2, RZ, 0xfc, !PT ;  /* 0x000001d2000c7812 */ /* 0x001fe200078efcff */
[----:B------:R-:W-:Y:S02]  /*6cf0*/  IMAD R4, R7, R4, R121 ;  /* 0x0000000407047224 */ /* 0x000fe400078e0279 */
[----:B------:R-:W-:Y:S02]  /*6d00*/  IMAD.U32 R121, RZ, RZ, UR8 ;  /* 0x00000008ff797e24 */ /* 0x000fe4000f8e00ff */
[----:B------:R-:W-:Y:S01]  /*6d10*/  IMAD R9, R119, 0x2, R3 ;  /* 0x0000000277097824 */ /* 0x000fe200078e0203 */
[----:B------:R0:W-:Y:S01]  /*6d20*/  STL [R1+0x108], R4 ;  /* 0x0001080401007387 */ /* 0x0001e20000100800 */
[----:B------:R-:W-:Y:S01]  /*6d30*/  @!P0 IMAD.IADD R5, R5, 0x1, -R6 ;  /* 0x0000000105058824 */ /* 0x000fe200078e0a06 */
[----:B------:R-:W-:Y:S01]  /*6d40*/  ISETP.NE.AND P0, PT, R120, RZ, PT ;  /* 0x000000ff7800720c */ /* 0x000fe20003f05270 */
[----:B------:R-:W-:-:S02]  /*6d50*/  IMAD.U32 R6, RZ, RZ, UR8 ;  /* 0x00000008ff067e24 */ /* 0x000fc4000f8e00ff */
[C---:B------:R-:W-:Y:S02]  /*6d60*/  IMAD R23, R121.reuse, 0x2, R9 ;  /* 0x0000000279177824 */ /* 0x040fe400078e0209 */
[----:B------:R-:W-:Y:S02]  /*6d70*/  IMAD.U32 R11, RZ, RZ, UR8 ;  /* 0x00000008ff0b7e24 */ /* 0x000fe4000f8e00ff */
[----:B------:R-:W-:Y:S01]  /*6d80*/  IMAD R22, R6, 0x2, R23 ;  /* 0x0000000206167824 */ /* 0x000fe200078e0217 */
[----:B0-----:R-:W-:Y:S02]  /*6d90*/  LOP3.LUT R4, R0, 0x1d0, RZ, 0xfc, !PT ;  /* 0x000001d000047812 */ /* 0x001fe400078efcff */
[----:B------:R-:W-:Y:S01]  /*6da0*/  IABS R6, R12 ;  /* 0x0000000c00067213 */ /* 0x000fe20000000000 */
[----:B------:R-:W-:Y:S01]  /*6db0*/  IMAD R21, R10, 0x2, R22 ;  /* 0x000000020a157824 */ /* 0x000fe200078e0216 */
[----:B------:R-:W-:Y:S01]  /*6dc0*/  IABS R119, R4 ;  /* 0x0000000400777213 */ /* 0x000fe20000000000 */
[----:B------:R0:W-:Y:S02]  /*6dd0*/  STL [R1+0xcd8], R4 ;  /* 0x000cd80401007387 */ /* 0x0001e40000100800 */
[----:B------:R-:W-:-:S02]  /*6de0*/  IMAD R20, R121, 0x2, R21 ;  /* 0x0000000279147824 */ /* 0x000fc400078e0215 */
[----:B------:R-:W-:Y:S01]  /*6df0*/  IMAD.HI.U32 R121, R8, R119, RZ ;  /* 0x0000007708797227 */ /* 0x000fe200078e00ff */
[----:B------:R1:W-:Y:S03]  /*6e00*/  STL [R1+0xcd4], R12 ;  /* 0x000cd40c01007387 */ /* 0x0003e60000100800 */
[----:B------:R-:W-:Y:S02]  /*6e10*/  @!P1 IMAD.MOV R5, RZ, RZ, -R5 ;  /* 0x000000ffff059224 */ /* 0x000fe400078e0a05 */
[----:B0-----:R-:W-:Y:S01]  /*6e20*/  IMAD.U32 R4, RZ, RZ, UR8 ;  /* 0x00000008ff047e24 */ /* 0x001fe2000f8e00ff */
[----:B------:R-:W2:Y:S03]  /*6e30*/  LDL R13, [R1+0x18] ;  /* 0x00001800010d7983 */ /* 0x000ea60000100800 */
[----:B------:R-:W-:-:S02]  /*6e40*/  IMAD R19, R4, 0x2, R20 ;  /* 0x0000000204137824 */ /* 0x000fc400078e0214 */
[----:B-1----:R-:W-:-:S04]  /*6e50*/  IMAD.HI.U32 R12, R8, R6, RZ ;  /* 0x00000006080c7227 */ /* 0x002fc800078e00ff */
[C---:B------:R-:W-:Y:S02]  /*6e60*/  IMAD R17, R10.reuse, 0x2, R19 ;  /* 0x000000020a117824 */ /* 0x040fe400078e0213 */
[----:B------:R-:W-:Y:S02]  /*6e70*/  IMAD.MOV R4, RZ, RZ, -R121 ;  /* 0x000000ffff047224 */ /* 0x000fe400078e0a79 */
[----:B------:R-:W-:Y:S02]  /*6e80*/  IMAD R16, R11, 0x2, R17 ;  /* 0x000000020b107824 */ /* 0x000fe400078e0211 */
[----:B------:R-:W-:Y:S02]  /*6e90*/  IMAD.MOV R121, RZ, RZ, -R12 ;  /* 0x000000ffff797224 */ /* 0x000fe400078e0a0c */
[----:B------:R-:W-:Y:S01]  /*6ea0*/  IMAD R119, R7, R4, R119 ;  /* 0x0000000407777224 */ /* 0x000fe200078e0277 */
[----:B------:R-:W-:Y:S01]  /*6eb0*/  @!P0 LOP3.LUT R5, RZ, R120, RZ, 0x33, !PT ;  /* 0x00000078ff058212 */ /* 0x000fe200078e33ff */
[----:B------:R-:W-:Y:S01]  /*6ec0*/  IMAD.U32 R4, RZ, RZ, UR8 ;  /* 0x00000008ff047e24 */ /* 0x000fe2000f8e00ff */
[----:B------:R-:W3:Y:S01]  /*6ed0*/  LDL R12, [R1+0x14] ;  /* 0x00001400010c7983 */ /* 0x000ee20000100800 */
[----:B------:R-:W-:-:S02]  /*6ee0*/  IMAD R15, R10, 0x2, R16 ;  /* 0x000000020a0f7824 */ /* 0x000fc400078e0210 */
[----:B------:R-:W-:Y:S02]  /*6ef0*/  IMAD R10, R7, R121, R6 ;  /* 0x00000079070a7224 */ /* 0x000fe400078e0206 */
[----:B------:R-:W-:Y:S02]  /*6f00*/  IMAD.U32 R6, RZ, RZ, UR8 ;  /* 0x00000008ff067e24 */ /* 0x000fe4000f8e00ff */
[----:B------:R-:W-:Y:S02]  /*6f10*/  IMAD R14, R4, 0x2, R15 ;  /* 0x00000002040e7824 */ /* 0x000fe400078e020f */
[----:B------:R-:W-:Y:S02]  /*6f20*/  IMAD R121, R2, UR9, RZ ;  /* 0x0000000902797c24 */ /* 0x000fe4000f8e02ff */
[----:B------:R-:W-:Y:S01]  /*6f30*/  IMAD R11, R6, 0x2, R14 ;  /* 0x00000002060b7824 */ /* 0x000fe200078e020e */
[----:B------:R0:W-:Y:S02]  /*6f40*/  STL [R1+0x104], R10 ;  /* 0x0001040a01007387 */ /* 0x0001e40000100800 */
[----:B------:R-:W-:Y:S01]  /*6f50*/  LEA R6, P1, R121, UR14, 0x1 ;  /* 0x0000000e79067c11 */ /* 0x000fe2000f8208ff */
[----:B------:R-:W-:Y:S01]  /*6f60*/  IMAD.U32 R120, RZ, RZ, UR8 ;  /* 0x00000008ff787e24 */ /* 0x000fe2000f8e00ff */
[----:B------:R1:W-:Y:S04]  /*6f70*/  STL [R1+0xf4c], R2 ;  /* 0x000f4c0201007387 */ /* 0x0003e80000100800 */
[----:B------:R4:W-:Y:S01]  /*6f80*/  STL [R1+0xf50], R6 ;  /* 0x000f500601007387 */ /* 0x0009e20000100800 */
[----:B0-----:R-:W-:-:S02]  /*6f90*/  IMAD R10, R120, 0x2, R11 ;  /* 0x00000002780a7824 */ /* 0x001fc400078e020b */
[----:B-1----:R-:W-:Y:S01]  /*6fa0*/  IMAD R2, R5, UR11, RZ ;  /* 0x0000000b05027c24 */ /* 0x002fe2000f8e02ff */
[----:B------:R-:W-:Y:S02]  /*6fb0*/  LEA.HI.X.SX32 R5, R121, UR15, 0x1, P1 ;  /* 0x0000000f79057c11 */ /* 0x000fe400088f0eff */
[----:B----4-:R-:W-:Y:S01]  /*6fc0*/  LOP3.LUT R6, R0, 0x1d8, RZ, 0xfc, !PT ;  /* 0x000001d800067812 */ /* 0x010fe200078efcff */
[----:B------:R-:W-:Y:S02]  /*6fd0*/  IMAD.U32 R18, RZ, RZ, UR8 ;  /* 0x00000008ff127e24 */ /* 0x000fe4000f8e00ff */
[----:B------:R0:W-:Y:S01]  /*6fe0*/  STL [R1+0xf54], R5 ;  /* 0x000f540501007387 */ /* 0x0001e20000100800 */
[----:B------:R-:W-:Y:S01]  /*6ff0*/  IMAD R4, R4, 0x2, R10 ;  /* 0x0000000204047824 */ /* 0x000fe200078e020a */
[----:B------:R-:W-:Y:S02]  /*7000*/  LEA R120, P0, R2, UR12, 0x1 ;  /* 0x0000000c02787c11 */ /* 0x000fe4000f8008ff */
[----:B------:R1:W-:Y:S01]  /*7010*/  STL [R1+0xcd0], R6 ;  /* 0x000cd00601007387 */ /* 0x0003e20000100800 */
[----:B0-----:R-:W-:Y:S01]  /*7020*/  IABS R5, R6 ;  /* 0x0000000600057213 */ /* 0x001fe20000000000 */
[----:B-1----:R-:W-:-:S04]  /*7030*/  IMAD R6, R18, 0x2, R4 ;  /* 0x0000000212067824 */ /* 0x002fc800078e0204 */
[----:B------:R-:W-:Y:S01]  /*7040*/  IMAD.MOV.U32 R18, RZ, RZ, R5 ;  /* 0x000000ffff127224 */ /* 0x000fe200078e0005 */
[----:B------:R-:W-:-:S05]  /*7050*/  LEA R5, P1, R67, R120, 0x1 ;  /* 0x0000007843057211 */ /* 0x000fca00078208ff */
[----:B------:R0:W-:Y:S02]  /*7060*/  STL [R1+0x83c], R5 ;  /* 0x00083c0501007387 */ /* 0x0001e40000100800 */
[----:B0-----:R-:W-:-:S05]  /*7070*/  LEA R5, P6, R122, R120, 0x1 ;  /* 0x000000787a057211 */ /* 0x001fca00078c08ff */
[----:B------:R0:W-:Y:S01]  /*7080*/  STL [R1+0x844], R5 ;  /* 0x0008440501007387 */ /* 0x0001e20000100800 */
[----:B------:R-:W-:Y:S02]  /*7090*/  LEA.HI.X.SX32 R121, R2, UR13, 0x1, P0 ;  /* 0x0000000d02797c11 */ /* 0x000fe400080f0eff */
[----:B0-----:R-:W-:-:S05]  /*70a0*/  LEA R5, P5, R123, R120, 0x1 ;  /* 0x000000787b057211 */ /* 0x001fca00078a08ff */
[----:B------:R0:W-:Y:S02]  /*70b0*/  STL [R1+0x84c], R5 ;  /* 0x00084c0501007387 */ /* 0x0001e40000100800 */
[----:B0-----:R-:W-:-:S05]  /*70c0*/  LEA R5, P4, R124, R120, 0x1 ;  /* 0x000000787c057211 */ /* 0x001fca00078808ff */
[----:B------:R0:W-:Y:S01]  /*70d0*/  STL [R1+0x854], R5 ;  /* 0x0008540501007387 */ /* 0x0001e20000100800 */
[-C--:B------:R-:W-:Y:S02]  /*70e0*/  LEA.HI.X.SX32 R122, R122, R121.reuse, 0x1, P6 ;  /* 0x000000797a7a7211 */ /* 0x080fe400030f0eff */
[----:B0-----:R-:W-:Y:S02]  /*70f0*/  LEA.HI.X.SX32 R5, R67, R121, 0x1, P1 ;  /* 0x0000007943057211 */ /* 0x001fe400008f0eff */
[----:B------:R-:W4:Y:S04]  /*7100*/  LDL.LU R67, [R1+0x105c] ;  /* 0x00105c0001437983 */ /* 0x000f280000300800 */
[----:B------:R0:W-:Y:S02]  /*7110*/  STL [R1+0x838], R5 ;  /* 0x0008380501007387 */ /* 0x0001e40000100800 */
[----:B0-----:R-:W-:-:S05]  /*7120*/  LEA R5, P2, R125, R120, 0x1 ;  /* 0x000000787d057211 */ /* 0x001fca00078408ff */
[----:B------:R0:W-:Y:S04]  /*7130*/  STL [R1+0x85c], R5 ;  /* 0x00085c0501007387 */ /* 0x0001e80000100800 */
[----:B------:R1:W-:Y:S01]  /*7140*/  STL [R1+0x840], R122 ;  /* 0x0008407a01007387 */ /* 0x0003e20000100800 */
[----:B0-----:R-:W-:Y:S02]  /*7150*/  LEA R5, P1, R66, R120, 0x1 ;  /* 0x0000007842057211 */ /* 0x001fe400078208ff */
[----:B-1----:R-:W-:-:S03]  /*7160*/  LEA.HI.X.SX32 R122, R123, R121, 0x1, P5 ;  /* 0x000000797b7a7211 */ /* 0x002fc600028f0eff */
[----:B------:R0:W-:Y:S01]  /*7170*/  STL [R1+0x864], R5 ;  /* 0x0008640501007387 */ /* 0x0001e20000100800 */
[----:B------:R-:W-:-:S03]  /*7180*/  LEA R123, P5, R65, R120, 0x1 ;  /* 0x00000078417b7211 */ /* 0x000fc600078a08ff */
[----:B------:R1:W-:Y:S01]  /*7190*/  STL [R1+0x848], R122 ;  /* 0x0008487a01007387 */ /* 0x0003e20000100800 */
[----:B0-----:R-:W-:-:S03]  /*71a0*/  LEA.HI.X.SX32 R5, R124, R121, 0x1, P4 ;  /* 0x000000797c057211 */ /* 0x001fc600020f0eff */
[----:B------:R0:W-:Y:S01]  /*71b0*/  STL [R1+0x86c], R123 ;  /* 0x00086c7b01007387 */ /* 0x0001e20000100800 */
[----:B-1----:R-:W-:-:S03]  /*71c0*/  LEA R122, P4, R64, R120, 0x1 ;  /* 0x00000078407a7211 */ /* 0x002fc600078808ff */
[----:B------:R1:W-:Y:S01]  /*71d0*/  STL [R1+0x850], R5 ;  /* 0x0008500501007387 */ /* 0x0003e20000100800 */
[----:B0-----:R-:W-:-:S03]  /*71e0*/  LEA.HI.X.SX32 R123, R125, R121, 0x1, P2 ;  /* 0x000000797d7b7211 */ /* 0x001fc600010f0eff */
[----:B------:R0:W-:Y:S01]  /*71f0*/  STL [R1+0x874], R122 ;  /* 0x0008747a01007387 */ /* 0x0001e20000100800 */
[----:B-1----:R-:W-:-:S03]  /*7200*/  LEA R5, P2, R63, R120, 0x1 ;  /* 0x000000783f057211 */ /* 0x002fc600078408ff */
[----:B------:R1:W-:Y:S01]  /*7210*/  STL [R1+0x858], R123 ;  /* 0x0008587b01007387 */ /* 0x0003e20000100800 */
[----:B0-----:R-:W-:-:S03]  /*7220*/  LEA.HI.X.SX32 R122, R66, R121, 0x1, P1 ;  /* 0x00000079427a7211 */ /* 0x001fc600008f0eff */
[----:B------:R-:W2:Y:S04]  /*7230*/  LDL.LU R66, [R1+0x1058] ;  /* 0x0010580001427983 */ /* 0x000ea80000300800 */
[----:B------:R0:W-:Y:S01]  /*7240*/  STL [R1+0x87c], R5 ;  /* 0x00087c0501007387 */ /* 0x0001e20000100800 */
[----:B-1----:R-:W-:-:S03]  /*7250*/  LEA.HI.X.SX32 R123, R65, R121, 0x1, P5 ;  /* 0x00000079417b7211 */ /* 0x002fc600028f0eff */
[----:B------:R1:W-:Y:S04]  /*7260*/  STL [R1+0x860], R122 ;  /* 0x0008607a01007387 */ /* 0x0003e80000100800 */
[----:B------:R-:W2:Y:S01]  /*7270*/  LDL.LU R65, [R1+0x1054] ;  /* 0x0010540001417983 */ /* 0x000ea20000300800 */
[----:B0-----:R-:W-:-:S05]  /*7280*/  LEA R5, P1, R62, R120, 0x1 ;  /* 0x000000783e057211 */ /* 0x001fca00078208ff */
        /* <DEDUP_REMOVED lines=188> */
[----:B------:R-:W4:Y:S01]  /*7e50*/  LDL.LU R27, [R1+0xfbc] ;  /* 0x000fbc00011b7983 */ /* 0x000f220000300800 */
        /* <DEDUP_REMOVED lines=10> */
[-C--:B0-----:R-:W-:Y:S02]  /*7f00*/  LEA R5, P1, R9, R120.reuse, 0x1 ;  /* 0x0000007809057211 */ /* 0x081fe400078208ff */
[----:B-1----:R-:W-:-:S03]  /*7f10*/  LEA R122, P5, R23, R120, 0x1 ;  /* 0x00000078177a7211 */ /* 0x002fc600078a08ff */
[----:B------:R0:W-:Y:S04]  /*7f20*/  STL [R1+0x9c4], R5 ;  /* 0x0009c40501007387 */ /* 0x0001e80000100800 */
[----:B------:R1:W-:Y:S01]  /*7f30*/  STL [R1+0x9a8], R123 ;  /* 0x0009a87b01007387 */ /* 0x0003e20000100800 */
[----:B0-----:R-:W-:-:S03]  /*7f40*/  LEA.HI.X.SX32 R5, R24, R121, 0x1, P4 ;  /* 0x0000007918057211 */ /* 0x001fc600020f0eff */
[----:B------:R-:W4:Y:S04]  /*7f50*/  LDL.LU R24, [R1+0xfb0] ;  /* 0x000fb00001187983 */ /* 0x000f280000300800 */
[----:B------:R0:W-:Y:S04]  /*7f60*/  STL [R1+0x9cc], R122 ;  /* 0x0009cc7a01007387 */ /* 0x0001e80000100800 */
[----:B-1----:R-:W4:Y:S01]  /*7f70*/  LDL R123, [R1+0x10] ;  /* 0x00001000017b7983 */ /* 0x002f220000100800 */
[-C--:B------:R-:W-:Y:S02]  /*7f80*/  LEA.HI.X.SX32 R3, R3, R121.reuse, 0x1, P2 ;  /* 0x0000007903037211 */ /* 0x080fe400010f0eff */
[----:B0-----:R-:W-:Y:S01]  /*7f90*/  LEA R122, P4, R22, R120, 0x1 ;  /* 0x00000078167a7211 */ /* 0x001fe200078808ff */
[----:B------:R0:W-:Y:S01]  /*7fa0*/  STL [R1+0x9b0], R5 ;  /* 0x0009b00501007387 */ /* 0x0001e20000100800 */
[----:B------:R-:W-:-:S03]  /*7fb0*/  LEA.HI.X.SX32 R124, R9, R121, 0x1, P1 ;  /* 0x00000079097c7211 */ /* 0x000fc600008f0eff */
[----:B0-----:R-:W4:Y:S04]  /*7fc0*/  LDL.LU R5, [R1+0xc] ;  /* 0x00000c0001057983 */ /* 0x001f280000300800 */
[----:B------:R0:W-:Y:S04]  /*7fd0*/  STL [R1+0x9d4], R122 ;  /* 0x0009d47a01007387 */ /* 0x0001e80000100800 */
[----:B------:R1:W-:Y:S01]  /*7fe0*/  STL [R1+0x9b8], R3 ;  /* 0x0009b80301007387 */ /* 0x0003e20000100800 */
[----:B0-----:R-:W-:-:S03]  /*7ff0*/  LEA R122, P2, R21, R120, 0x1 ;  /* 0x00000078157a7211 */ /* 0x001fc600078408ff */
[----:B-1----:R-:W4:Y:S04]  /*8000*/  LDL.LU R3, [R1+0x8] ;  /* 0x0000080001037983 */ /* 0x002f280000300800 */
[----:B------:R0:W-:Y:S04]  /*8010*/  STL [R1+0x9dc], R122 ;  /* 0x0009dc7a01007387 */ /* 0x0001e80000100800 */
[----:B------:R-:W4:Y:S04]  /*8020*/  LDL.LU R9, [R1+0x4] ;  /* 0x0000040001097983 */ /* 0x000f280000300800 */
[----:B------:R1:W-:Y:S01]  /*8030*/  STL [R1+0x9c0], R124 ;  /* 0x0009c07c01007387 */ /* 0x0003e20000100800 */
[----:B0-----:R-:W-:-:S02]  /*8040*/  LEA R122, P1, R20, R120, 0x1 ;  /* 0x00000078147a7211 */ /* 0x001fc400078208ff */
[-C--:B------:R-:W-:Y:S02]  /*8050*/  LEA.HI.X.SX32 R125, R22, R121.reuse, 0x1, P4 ;  /* 0x00000079167d7211 */ /* 0x080fe400020f0eff */
[----:B-1----:R-:W-:Y:S02]  /*8060*/  LEA.HI.X.SX32 R124, R23, R121, 0x1, P5 ;  /* 0x00000079177c7211 */ /* 0x002fe400028f0eff */
[----:B------:R-:W4:Y:S04]  /*8070*/  LDL.LU R23, [R1+0xfac] ;  /* 0x000fac0001177983 */ /* 0x000f280000300800 */
[----:B------:R0:W-:Y:S04]  /*8080*/  STL [R1+0x9e4], R122 ;  /* 0x0009e47a01007387 */ /* 0x0001e80000100800 */
        /* <DEDUP_REMOVED lines=32> */
[----:B0-----:R-:W-:Y:S01]  /*8290*/  LEA R122, P6, R10, R120, 0x1 ;  /* 0x000000780a7a7211 */ /* 0x001fe200078c08ff */
[----:B------:R-:W-:-:S04]  /*82a0*/  IMAD.U32 R2, RZ, RZ, UR8 ;  /* 0x00000008ff027e24 */ /* 0x000fc8000f8e00ff */
[----:B------:R0:W-:Y:S01]  /*82b0*/  STL [R1+0xa1c], R122 ;  /* 0x000a1c7a01007387 */ /* 0x0001e20000100800 */
[----:B-1----:R-:W-:-:S03]  /*82c0*/  LEA.HI.X.SX32 R124, R14, R121, 0x1, P5 ;  /* 0x000000790e7c7211 */ /* 0x002fc600028f0eff */
[----:B------:R1:W-:Y:S01]  /*82d0*/  STL [R1+0xa00], R125 ;  /* 0x000a007d01007387 */ /* 0x0003e20000100800 */
[----:B------:R-:W-:-:S03]  /*82e0*/  IMAD R2, R2, 0x2, R6 ;  /* 0x0000000202027824 */ /* 0x000fc600078e0206 */
[----:B------:R-:W4:Y:S01]  /*82f0*/  LDL.LU R14, [R1+0xf8c] ;  /* 0x000f8c00010e7983 */ /* 0x000f220000300800 */
[----:B0-----:R-:W-:-:S05]  /*8300*/  LEA R122, P2, R4, R120, 0x1 ;  /* 0x00000078047a7211 */ /* 0x001fca00078408ff */
[----:B------:R0:W-:Y:S01]  /*8310*/  STL [R1+0xa20], R122 ;  /* 0x000a207a01007387 */ /* 0x0001e20000100800 */
[----:B-1----:R-:W-:-:S03]  /*8320*/  LEA.HI.X.SX32 R125, R11, R121, 0x1, P4 ;  /* 0x000000790b7d7211 */ /* 0x002fc600020f0eff */
[----:B------:R1:W-:Y:S04]  /*8330*/  STL [R1+0xa08], R124 ;  /* 0x000a087c01007387 */ /* 0x0003e80000100800 */
[----:B------:R-:W4:Y:S01]  /*8340*/  LDL.LU R11, [R1+0xf88] ;  /* 0x000f8800010b7983 */ /* 0x000f220000300800 */
[-C--:B0-----:R-:W-:Y:S02]  /*8350*/  LEA R122, P5, R6, R120.reuse, 0x1 ;  /* 0x00000078067a7211 */ /* 0x081fe400078a08ff */
[----:B------:R-:W-:Y:S02]  /*8360*/  LEA R120, P4, R2, R120, 0x1 ;  /* 0x0000007802787211 */ /* 0x000fe400078808ff */
[-C--:B-1----:R-:W-:Y:S01]  /*8370*/  LEA.HI.X.SX32 R124, R10, R121.reuse, 0x1, P6 ;  /* 0x000000790a7c7211 */ /* 0x082fe200030f0eff */
[----:B------:R0:W-:Y:S04]  /*8380*/  STL [R1+0xa24], R122 ;  /* 0x000a247a01007387 */ /* 0x0001e80000100800 */
[----:B0-----:R-:W4:Y:S04]  /*8390*/  LDL R122, [R1+0x124] ;  /* 0x00012400017a7983 */ /* 0x001f280000100800 */
[----:B------:R-:W-:Y:S04]  /*83a0*/  STL [R1+0xa10], R125 ;  /* 0x000a107d01007387 */ /* 0x000fe80000100800 */
[----:B------:R-:W4:Y:S04]  /*83b0*/  LDL.LU R10, [R1+0xf84] ;  /* 0x000f8400010a7983 */ /* 0x000f280000300800 */
[----:B------:R0:W-:Y:S04]  /*83c0*/  STL [R1+0xa18], R124 ;  /* 0x000a187c01007387 */ /* 0x0001e80000100800 */
[----:B------:R1:W-:Y:S01]  /*83d0*/  STL [R1+0x834], R120 ;  /* 0x0008347801007387 */ /* 0x0003e20000100800 */
[----:B0-----:R-:W-:-:S03]  /*83e0*/  LEA.HI.X.SX32 R124, R4, R121, 0x1, P2 ;  /* 0x00000079047c7211 */ /* 0x001fc600010f0eff */
[----:B------:R-:W4:Y:S01]  /*83f0*/  LDL.LU R4, [R1+0xf80] ;  /* 0x000f800001047983 */ /* 0x000f220000300800 */
[C---:B--2---:R-:W-:Y:S02]  /*8400*/  ISETP.GT.U32.AND P3, PT, R7.reuse, R13, PT ;  /* 0x0000000d0700720c */ /* 0x044fe40003f64070 */
[----:B---3--:R-:W-:Y:S02]  /*8410*/  ISETP.GT.U32.AND P0, PT, R7, R12, PT ;  /* 0x0000000c0700720c */ /* 0x008fe40003f04070 */
[-C--:B-1----:R-:W-:Y:S02]  /*8420*/  LEA.HI.X.SX32 R120, R6, R121.reuse, 0x1, P5 ;  /* 0x0000007906787211 */ /* 0x082fe400028f0eff */
[----:B------:R-:W-:Y:S01]  /*8430*/  LEA.HI.X.SX32 R6, R2, R121, 0x1, P4 ;  /* 0x0000007902067211 */ /* 0x000fe200020f0eff */
[----:B------:R-:W-:Y:S04]  /*8440*/  STL [R1+0x82c], R124 ;  /* 0x00082c7c01007387 */ /* 0x000fe80000100800 */
[----:B------:R-:W2:Y:S04]  /*8450*/  LDL R2, [R1+0x130] ;  /* 0x0001300001027983 */ /* 0x000ea80000100800 */
[----:B------:R-:W-:Y:S01]  /*8460*/  STL [R1+0x830], R120 ;  /* 0x0008307801007387 */ /* 0x000fe20000100800 */
[----:B------:R-:W-:-:S03]  /*8470*/  @!P3 IMAD.IADD R13, R13, 0x1, -R7 ;  /* 0x000000010d0db824 */ /* 0x000fc600078e0a07 */
[----:B------:R0:W-:Y:S01]  /*8480*/  STL [R1+0x828], R6 ;  /* 0x0008280601007387 */ /* 0x0001e20000100800 */
[----:B------:R-:W-:Y:S01]  /*8490*/  @!P0 IMAD.IADD R12, R12, 0x1, -R7 ;  /* 0x000000010c0c8824 */ /* 0x000fe200078e0a07 */
[----:B0-----:R-:W-:-:S05]  /*84a0*/  LOP3.LUT R6, R0, 0x1da, RZ, 0xfc, !PT ;  /* 0x000001da00067812 */ /* 0x001fca00078efcff */
[----:B------:R-:W-:Y:S04]  /*84b0*/  STL [R1+0xccc], R6 ;  /* 0x000ccc0601007387 */ /* 0x000fe80000100800 */
[----:B------:R0:W-:Y:S04]  /*84c0*/  @!P3 STL [R1+0x18], R13 ;  /* 0x0000180d0100b387 */ /* 0x0001e80000100800 */
[----:B0-----:R-:W3:Y:S04]  /*84d0*/  LDL.LU R13, [R1+0xf7c] ;  /* 0x000f7c00010d7983 */ /* 0x001ee80000300800 */
[----:B------:R0:W-:Y:S04]  /*84e0*/  @!P0 STL [R1+0x14], R12 ;  /* 0x0000140c01008387 */ /* 0x0001e80000100800 */
[----:B0-----:R-:W3:Y:S01]  /*84f0*/  LDL.LU R12, [R1+0xf78] ;  /* 0x000f7800010c7983 */ /* 0x001ee20000300800 */
[----:B----4-:R-:W-:-:S13]  /*8500*/  ISETP.GT.U32.AND P1, PT, R7, R123, PT ;  /* 0x0000007b0700720c */ /* 0x010fda0003f24070 */
[----:B------:R-:W-:-:S05]  /*8510*/  @!P1 IMAD.IADD R123, R123, 0x1, -R7 ;  /* 0x000000017b7b9824 */ /* 0x000fca00078e0a07 */
[----:B------:R0:W-:Y:S04]  /*8520*/  @!P1 STL [R1+0x10], R123 ;  /* 0x0000107b01009387 */ /* 0x0001e80000100800 */
[----:B0-----:R-:W4:Y:S01]  /*8530*/  LDL R123, [R1+0x12c] ;  /* 0x00012c00017b7983 */ /* 0x001f220000100800 */
[----:B------:R-:W-:-:S03]  /*8540*/  IABS R121, R6 ;  /* 0x0000000600797213 */ /* 0x000fc60000000000 */
[----:B------:R-:W4:Y:S01]  /*8550*/  LDL R6, [R1+0x128] ;  /* 0x0001280001067983 */ /* 0x000f220000100800 */
[C---:B------:R-:W-:Y:S02]  /*8560*/  ISETP.GT.U32.AND P2, PT, R7.reuse, R5, PT ;  /* 0x000000050700720c */ /* 0x040fe40003f44070 */
[C---:B------:R-:W-:Y:S02]  /*8570*/  ISETP.GT.U32.AND P5, PT, R7.reuse, R3, PT ;  /* 0x000000030700720c */ /* 0x040fe40003fa4070 */
[----:B------:R-:W-:Y:S01]  /*8580*/  ISETP.GT.U32.AND P4, PT, R7, R9, PT ;  /* 0x000000090700720c */ /* 0x000fe20003f84070 */
[----:B------:R-:W-:-:S08]  /*8590*/  IMAD.HI.U32 R120, R8, R18, RZ ;  /* 0x0000001208787227 */ /* 0x000fd000078e00ff */
[--C-:B------:R-:W-:Y:S02]  /*85a0*/  @!P2 IMAD.IADD R5, R5, 0x1, -R7.reuse ;  /* 0x000000010505a824 */ /* 0x100fe400078e0a07 */
[--C-:B------:R-:W-:Y:S02]  /*85b0*/  @!P5 IMAD.IADD R3, R3, 0x1, -R7.reuse ;  /* 0x000000010303d824 */ /* 0x100fe400078e0a07 */
[----:B------:R-:W-:Y:S01]  /*85c0*/  IMAD.MOV R120, RZ, RZ, -R120 ;  /* 0x000000ffff787224 */ /* 0x000fe200078e0a78 */
[----:B------:R-:W-:Y:S01]  /*85d0*/  STL [R1+0xf64], R5 ;  /* 0x000f640501007387 */ /* 0x000fe20000100800 */
[----:B------:R-:W-:-:S03]  /*85e0*/  @!P4 IMAD.IADD R9, R9, 0x1, -R7 ;  /* 0x000000010909c824 */ /* 0x000fc600078e0a07 */
[----:B------:R-:W-:Y:S01]  /*85f0*/  STL [R1+0xf68], R3 ;  /* 0x000f680301007387 */ /* 0x000fe20000100800 */
[----:B------:R-:W-:-:S03]  /*8600*/  IMAD R120, R7, R120, R18 ;  /* 0x0000007807787224 */ /* 0x000fc600078e0212 */
[----:B------:R-:W-:Y:S01]  /*8610*/  STL [R1+0xf6c], R9 ;  /* 0x000f6c0901007387 */ /* 0x000fe20000100800 */
[C---:B------:R-:W-:Y:S02]  /*8620*/  ISETP.GT.U32.AND P1, PT, R7.reuse, R11, PT ;  /* 0x0000000b0700720c */ /* 0x040fe40003f24070 */
[----:B------:R-:W-:-:S11]  /*8630*/  ISETP.GT.U32.AND P0, PT, R7, R10, PT ;  /* 0x0000000a0700720c */ /* 0x000fd60003f04070 */
[--C-:B------:R-:W-:Y:S01]  /*8640*/  @!P1 IMAD.IADD R11, R11, 0x1, -R7.reuse ;  /* 0x000000010b0b9824 */ /* 0x100fe200078e0a07 */
[----:B------:R-:W-:Y:S01]  /*8650*/  ISETP.GT.U32.AND P3, PT, R7, R4, PT ;  /* 0x000000040700720c */ /* 0x000fe20003f64070 */
[----:B------:R-:W-:-:S12]  /*8660*/  @!P0 IMAD.IADD R10, R10, 0x1, -R7 ;  /* 0x000000010a0a8824 */ /* 0x000fd800078e0a07 */
[----:B------:R-:W-:-:S05]  /*8670*/  @!P3 IMAD.IADD R4, R4, 0x1, -R7 ;  /* 0x000000010404b824 */ /* 0x000fca00078e0a07 */
[----:B------:R-:W-:Y:S04]  /*8680*/  STL [R1+0xf60], R4 ;  /* 0x000f600401007387 */ /* 0x000fe80000100800 */
[----:B------:R-:W-:Y:S04]  /*8690*/  STL [R1+0xf5c], R10 ;  /* 0x000f5c0a01007387 */ /* 0x000fe80000100800 */
[----:B------:R-:W-:Y:S04]  /*86a0*/  STL [R1+0xf58], R11 ;  /* 0x000f580b01007387 */ /* 0x000fe80000100800 */
[----:B------:R-:W4:Y:S01]  /*86b0*/  LDL.LU R18, [R1+0xf74] ;  /* 0x000f740001127983 */ /* 0x000f220000300800 */
[----:B------:R-:W-:-:S02]  /*86c0*/  ISETP.GT.U32.AND P4, PT, R7, R122, PT ;  /* 0x0000007a0700720c */ /* 0x000fc40003f84070 */
[----:B--2---:R-:W-:-:S11]  /*86d0*/  ISETP.GT.U32.AND P1, PT, R7, R2, PT ;  /* 0x000000020700720c */ /* 0x004fd60003f24070 */
[----:B------:R-:W-:Y:S01]  /*86e0*/  @!P4 IMAD.IADD R122, R122, 0x1, -R7 ;  /* 0x000000017a7ac824 */ /* 0x000fe200078e0a07 */
[----:B---3--:R-:W-:-:S13]  /*86f0*/  ISETP.GT.U32.AND P2, PT, R7, R12, PT ;  /* 0x0000000c0700720c */ /* 0x008fda0003f44070 */
[----:B------:R-:W-:-:S05]  /*8700*/  @!P2 IMAD.IADD R12, R12, 0x1, -R7 ;  /* 0x000000010c0ca824 */ /* 0x000fca00078e0a07 */
[----:B------:R-:W-:Y:S04]  /*8710*/  STL [R1+0xf70], R12 ;  /* 0x000f700c01007387 */ /* 0x000fe80000100800 */
[----:B------:R0:W-:Y:S01]  /*8720*/  @!P4 STL [R1+0x124], R122 ;  /* 0x0001247a0100c387 */ /* 0x0001e20000100800 */
[----:B------:R-:W-:Y:S01]  /*8730*/  @!P1 IMAD.IADD R2, R2, 0x1, -R7 ;  /* 0x0000000102029824 */ /* 0x000fe200078e0a07 */
[----:B----4-:R-:W-:-:S04]  /*8740*/  ISETP.GT.U32.AND P4, PT, R7, R123, PT ;  /* 0x0000007b0700720c */ /* 0x010fc80003f84070 */
[----:B------:R1:W-:Y:S01]  /*8750*/  @!P1 STL [R1+0x130], R2 ;  /* 0x0001300201009387 */ /* 0x0003e20000100800 */
[----:B0-----:R-:W-:Y:S01]  /*8760*/  IMAD.HI.U32 R122, R8, R121, RZ ;  /* 0x00000079087a7227 */ /* 0x001fe200078e00ff */
[----:B-1----:R-:W-:-:S07]  /*8770*/  LOP3.LUT R2, R0, 0x1e0, RZ, 0xfc, !PT ;  /* 0x000001e000027812 */ /* 0x002fce00078efcff */
[----:B------:R-:W-:Y:S01]  /*8780*/  @!P4 IMAD.IADD R123, R123, 0x1, -R7 ;  /* 0x000000017b7bc824 */ /* 0x000fe200078e0a07 */
[----:B------:R-:W-:Y:S01]  /*8790*/  STL [R1+0xcc8], R2 ;  /* 0x000cc80201007387 */ /* 0x000fe20000100800 */
[----:B------:R-:W-:-:S03]  /*87a0*/  IMAD.MOV R122, RZ, RZ, -R122 ;  /* 0x000000ffff7a7224 */ /* 0x000fc600078e0a7a */
[----:B------:R0:W-:Y:S01]  /*87b0*/  @!P4 STL [R1+0x12c], R123 ;  /* 0x00012c7b0100c387 */ /* 0x0001e20000100800 */
[C---:B------:R-:W-:Y:S01]  /*87c0*/  ISETP.GT.U32.AND P1, PT, R7.reuse, R6, PT ;  /* 0x000000060700720c */ /* 0x040fe20003f24070 */
[----:B------:R-:W-:Y:S01]  /*87d0*/  IMAD R5, R7, R122, R121 ;  /* 0x0000007a07057224 */ /* 0x000fe200078e0279 */
[----:B0-----:R-:W-:-:S05]  /*87e0*/  IABS R123, R2 ;  /* 0x00000002007b7213 */ /* 0x001fca0000000000 */
[----:B------:R-:W-:Y:S01]  /*87f0*/  IMAD.MOV.U32 R121, RZ, RZ, R123 ;  /* 0x000000ffff797224 */ /* 0x000fe200078e007b */
[----:B------:R-:W-:-:S03]  /*8800*/  LOP3.LUT R2, R0, 0x1e2, RZ, 0xfc, !PT ;  /* 0x000001e200027812 */ /* 0x000fc600078efcff */
[----:B------:R-:W-:Y:S01]  /*8810*/  IMAD.HI.U32 R122, R8, R121, RZ ;  /* 0x00000079087a7227 */ /* 0x000fe200078e00ff */
[----:B------:R-:W-:-:S03]  /*8820*/  IABS R123, R2 ;  /* 0x00000002007b7213 */ /* 0x000fc60000000000 */
[----:B------:R-:W-:Y:S02]  /*8830*/  IMAD.MOV R122, RZ, RZ, -R122 ;  /* 0x000000ffff7a7224 */ /* 0x000fe400078e0a7a */
[----:B------:R-:W-:Y:S02]  /*8840*/  @!P1 IMAD.IADD R6, R6, 0x1, -R7 ;  /* 0x0000000106069824 */ /* 0x000fe400078e0a07 */
[----:B------:R-:W-:Y:S02]  /*8850*/  IMAD R121, R7, R122, R121 ;  /* 0x0000007a07797224 */ /* 0x000fe400078e0279 */
[----:B------:R-:W-:Y:S01]  /*8860*/  IMAD.MOV.U32 R122, RZ, RZ, R123 ;  /* 0x000000ffff7a7224 */ /* 0x000fe200078e007b */
[----:B------:R-:W-:Y:S03]  /*8870*/  @!P1 STL [R1+0x128], R6 ;  /* 0x0001280601009387 */ /* 0x000fe60000100800 */
[----:B------:R-:W-:Y:S01]  /*8880*/  IMAD.HI.U32 R123, R8, R122, RZ ;  /* 0x0000007a087b7227 */ /* 0x000fe200078e00ff */
[----:B------:R0:W-:Y:S03]  /*8890*/  STL [R1+0xcc4], R2 ;  /* 0x000cc40201007387 */ /* 0x0001e60000100800 */
[----:B------:R-:W-:Y:S01]  /*88a0*/  IMAD.MOV R123, RZ, RZ, -R123 ;  /* 0x000000ffff7b7224 */ /* 0x000fe200078e0a7b */
[----:B0-----:R-:W-:-:S04]  /*88b0*/  LOP3.LUT R2, R0, 0x1e8, RZ, 0xfc, !PT ;  /* 0x000001e800027812 */ /* 0x001fc800078efcff */
[----:B------:R-:W-:Y:S01]  /*88c0*/  IABS R124, R2 ;  /* 0x00000002007c7213 */ /* 0x000fe20000000000 */
[----:B------:R0:W-:Y:S02]  /*88d0*/  STL [R1+0xcc0], R2 ;  /* 0x000cc00201007387 */ /* 0x0001e40000100800 */
[----:B0-----:R-:W-:-:S05]  /*88e0*/  IMAD R2, R7, R123, R122 ;  /* 0x0000007b07027224 */ /* 0x001fca00078e027a */
[----:B------:R0:W-:Y:S01]  /*88f0*/  STL [R1+0x20], R2 ;  /* 0x0000200201007387 */ /* 0x0001e20000100800 */
[----:B------:R-:W-:Y:S01]  /*8900*/  IMAD.MOV.U32 R122, RZ, RZ, R124 ;  /* 0x000000ffff7a7224 */ /* 0x000fe200078e007c */
[----:B0-----:R-:W-:-:S04]  /*8910*/  LOP3.LUT R2, R0, 0x1f0, RZ, 0xfc, !PT ;  /* 0x000001f000027812 */ /* 0x001fc800078efcff */
[----:B------:R-:W-:Y:S01]  /*8920*/  IABS R124, R2 ;  /* 0x00000002007c7213 */ /* 0x000fe20000000000 */
[----:B------:R0:W-:Y:S02]  /*8930*/  STL [R1+0xcbc], R2 ;  /* 0x000cbc0201007387 */ /* 0x0001e40000100800 */
[----:B0-----:R-:W-:-:S05]  /*8940*/  LOP3.LUT R2, R0, 0x1f8, RZ, 0xfc, !PT ;  /* 0x000001f800027812 */ /* 0x001fca00078efcff */
[----:B------:R0:W-:Y:S04]  /*8950*/  STL [R1+0xcb8], R2 ;  /* 0x000cb80201007387 */ /* 0x0001e80000100800 */
[----:B------:R-:W2:Y:S04]  /*8960*/  LDL R9, [R1+0x110] ;  /* 0x0001100001097983 */ /* 0x000ea80000100800 */
[----:B------:R-:W3:Y:S01]  /*8970*/  LDL R6, [R1+0x10c] ;  /* 0x00010c0001067983 */ /* 0x000ee20000100800 */
[----:B------:R-:W-:-:S03]  /*8980*/  IABS R125, R2 ;  /* 0x00000002007d7213 */ /* 0x000fc60000000000 */
[----:B0-----:R-:W4:Y:S04]  /*8990*/  LDL R2, [R1+0x108] ;  /* 0x0001080001027983 */ /* 0x001f280000100800 */
[----:B------:R-:W2:Y:S01]  /*89a0*/  LDL R3, [R1+0x104] ;  /* 0x0001040001037983 */ /* 0x000ea20000100800 */
[C---:B------:R-:W-:Y:S02]  /*89b0*/  ISETP.GT.U32.AND P5, PT, R7.reuse, R13, PT ;  /* 0x0000000d0700720c */ /* 0x040fe40003fa4070 */
[----:B------:R-:W-:-:S11]  /*89c0*/  ISETP.GT.U32.AND P3, PT, R7, R14, PT ;  /* 0x0000000e0700720c */ /* 0x000fd60003f64070 */
[--C-:B------:R-:W-:Y:S01]  /*89d0*/  @!P5 IMAD.IADD R13, R13, 0x1, -R7.reuse ;  /* 0x000000010d0dd824 */ /* 0x100fe200078e0a07 */
[----:B------:R-:W-:Y:S01]  /*89e0*/  ISETP.GT.U32.AND P5, PT, R7, R17, PT ;  /* 0x000000110700720c */ /* 0x000fe20003fa4070 */
[----:B------:R-:W-:-:S12]  /*89f0*/  @!P3 IMAD.IADD R14, R14, 0x1, -R7 ;  /* 0x000000010e0eb824 */ /* 0x000fd800078e0a07 */
[----:B------:R-:W-:Y:S01]  /*8a00*/  @!P5 IMAD.IADD R17, R17, 0x1, -R7 ;  /* 0x000000011111d824 */ /* 0x000fe200078e0a07 */
[C---:B------:R-:W-:Y:S02]  /*8a10*/  ISETP.GT.U32.AND P5, PT, R7.reuse, R21, PT ;  /* 0x000000150700720c */ /* 0x040fe40003fa4070 */
[----:B------:R-:W-:-:S11]  /*8a20*/  ISETP.GT.U32.AND P1, PT, R7, R25, PT ;  /* 0x000000190700720c */ /* 0x000fd60003f24070 */
[--C-:B------:R-:W-:Y:S01]  /*8a30*/  @!P5 IMAD.IADD R21, R21, 0x1, -R7.reuse ;  /* 0x000000011515d824 */ /* 0x100fe200078e0a07 */
[----:B------:R-:W-:Y:S01]  /*8a40*/  ISETP.GT.U32.AND P5, PT, R7, R27, PT ;  /* 0x0000001b0700720c */ /* 0x000fe20003fa4070 */
[----:B------:R-:W-:Y:S01]  /*8a50*/  @!P1 IMAD.IADD R25, R25, 0x1, -R7 ;  /* 0x0000000119199824 */ /* 0x000fe200078e0a07 */
[----:B------:R-:W-:-:S11]  /*8a60*/  ISETP.GT.U32.AND P1, PT, R7, R31, PT ;  /* 0x0000001f0700720c */ /* 0x000fd60003f24070 */
[----:B------:R-:W-:Y:S01]  /*8a70*/  @!P5 IMAD.IADD R27, R27, 0x1, -R7 ;  /* 0x000000011b1bd824 */ /* 0x000fe200078e0a07 */
[C---:B------:R-:W-:Y:S02]  /*8a80*/  ISETP.GT.U32.AND P5, PT, R7.reuse, R33, PT ;  /* 0x000000210700720c */ /* 0x040fe40003fa4070 */
[----:B------:R-:W-:-:S13]  /*8a90*/  ISETP.GT.U32.AND P3, PT, R7, R18, PT ;  /* 0x000000120700720c */ /* 0x000fda0003f64070 */
[----:B------:R-:W-:Y:S01]  /*8aa0*/  @!P3 IMAD.IADD R18, R18, 0x1, -R7 ;  /* 0x000000011212b824 */ /* 0x000fe200078e0a07 */
[----:B------:R-:W-:-:S13]  /*8ab0*/  ISETP.GT.U32.AND P3, PT, R7, R23, PT ;  /* 0x000000170700720c */ /* 0x000fda0003f64070 */
[--C-:B------:R-:W-:Y:S01]  /*8ac0*/  @!P3 IMAD.IADD R23, R23, 0x1, -R7.reuse ;  /* 0x000000011717b824 */ /* 0x100fe200078e0a07 */
[----:B------:R-:W-:Y:S01]  /*8ad0*/  ISETP.GT.U32.AND P3, PT, R7, R29, PT ;  /* 0x0000001d0700720c */ /* 0x000fe20003f64070 */
[----:B------:R-:W-:Y:S01]  /*8ae0*/  @!P1 IMAD.IADD R31, R31, 0x1, -R7 ;  /* 0x000000011f1f9824 */ /* 0x000fe200078e0a07 */
[----:B------:R-:W-:-:S11]  /*8af0*/  ISETP.GT.U32.AND P1, PT, R7, R37, PT ;  /* 0x000000250700720c */ /* 0x000fd60003f24070 */
[--C-:B------:R-:W-:Y:S01]  /*8b00*/  @!P3 IMAD.IADD R29, R29, 0x1, -R7.reuse ;  /* 0x000000011d1db824 */ /* 0x100fe200078e0a07 */
[----:B------:R-:W-:Y:S01]  /*8b10*/  ISETP.GT.U32.AND P3, PT, R7, R35, PT ;  /* 0x000000230700720c */ /* 0x000fe20003f64070 */
[--C-:B------:R-:W-:Y:S01]  /*8b20*/  @!P5 IMAD.IADD R33, R33, 0x1, -R7.reuse ;  /* 0x000000012121d824 */ /* 0x100fe200078e0a07 */
[----:B------:R-:W-:Y:S01]  /*8b30*/  ISETP.GT.U32.AND P5, PT, R7, R39, PT ;  /* 0x000000270700720c */ /* 0x000fe20003fa4070 */
[----:B------:R-:W-:-:S10]  /*8b40*/  @!P1 IMAD.IADD R37, R37, 0x1, -R7 ;  /* 0x0000000125259824 */ /* 0x000fd400078e0a07 */
[--C-:B------:R-:W-:Y:S01]  /*8b50*/  @!P3 IMAD.IADD R35, R35, 0x1, -R7.reuse ;  /* 0x000000012323b824 */ /* 0x100fe200078e0a07 */
[----:B------:R-:W-:Y:S01]  /*8b60*/  ISETP.GT.U32.AND P3, PT, R7, R41, PT ;  /* 0x000000290700720c */ /* 0x000fe20003f64070 */
[----:B------:R-:W-:Y:S01]  /*8b70*/  @!P5 IMAD.IADD R39, R39, 0x1, -R7 ;  /* 0x000000012727d824 */ /* 0x000fe200078e0a07 */
[C---:B------:R-:W-:Y:S02]  /*8b80*/  ISETP.GT.U32.AND P1, PT, R7.reuse, R43, PT ;  /* 0x0000002b0700720c */ /* 0x040fe40003f24070 */
[----:B------:R-:W-:-:S09]  /*8b90*/  ISETP.GT.U32.AND P5, PT, R7, R45, PT ;  /* 0x0000002d0700720c */ /* 0x000fd20003fa4070 */
[--C-:B------:R-:W-:Y:S01]  /*8ba0*/  @!P3 IMAD.IADD R41, R41, 0x1, -R7.reuse ;  /* 0x000000012929b824 */ /* 0x100fe200078e0a07 */
[----:B------:R-:W-:Y:S01]  /*8bb0*/  ISETP.GT.U32.AND P3, PT, R7, R47, PT ;  /* 0x0000002f0700720c */ /* 0x000fe20003f64070 */
[--C-:B------:R-:W-:Y:S01]  /*8bc0*/  @!P1 IMAD.IADD R43, R43, 0x1, -R7.reuse ;  /* 0x000000012b2b9824 */ /* 0x100fe200078e0a07 */
[----:B------:R-:W-:Y:S01]  /*8bd0*/  ISETP.GT.U32.AND P1, PT, R7, R49, PT ;  /* 0x000000310700720c */ /* 0x000fe20003f24070 */
[----:B------:R-:W-:Y:S01]  /*8be0*/  @!P5 IMAD.IADD R45, R45, 0x1, -R7 ;  /* 0x000000012d2dd824 */ /* 0x000fe200078e0a07 */
        /* <DEDUP_REMOVED lines=54> */
[----:B------:R-:W-:Y:S01]  /*8f50*/  ISETP.GT.U32.AND P5, PT, R7, R105, PT ;  /* 0x000000690700720c */ /* 0x000fe20003fa4070 */
[----:B------:R-:W-:-:S08]  /*8f60*/  IMAD.HI.U32 R123, R8, R122, RZ ;  /* 0x0000007a087b7227 */ /* 0x000fd000078e00ff */
[--C-:B------:R-:W-:Y:S01]  /*8f70*/  @!P3 IMAD.IADD R101, R101, 0x1, -R7.reuse ;  /* 0x000000016565b824 */ /* 0x100fe200078e0a07 */
[----:B------:R-:W-:Y:S02]  /*8f80*/  ISETP.GT.U32.AND P3, PT, R7, R107, PT ;  /* 0x0000006b0700720c */ /* 0x000fe40003f64070 */
[----:B------:R-:W-:Y:S01]  /*8f90*/  LOP3.LUT R4, R0, 0x1ea, RZ, 0xfc, !PT ;  /* 0x000001ea00047812 */ /* 0x000fe200078efcff */
[----:B------:R-:W-:Y:S01]  /*8fa0*/  @!P1 IMAD.IADD R103, R103, 0x1, -R7 ;  /* 0x0000000167679824 */ /* 0x000fe200078e0a07 */
[----:B------:R-:W-:Y:S01]  /*8fb0*/  ISETP.GT.U32.AND P1, PT, R7, R109, PT ;  /* 0x0000006d0700720c */ /* 0x000fe20003f24070 */
[----:B------:R-:W-:Y:S01]  /*8fc0*/  IMAD.MOV R123, RZ, RZ, -R123 ;  /* 0x000000ffff7b7224 */ /* 0x000fe200078e0a7b */
[----:B------:R-:W-:Y:S01]  /*8fd0*/  IABS R12, R4 ;  /* 0x00000004000c7213 */ /* 0x000fe20000000000 */
[----:B------:R-:W-:Y:S01]  /*8fe0*/  @!P5 IMAD.IADD R105, R105, 0x1, -R7 ;  /* 0x000000016969d824 */ /* 0x000fe200078e0a07 */
[----:B------:R0:W-:Y:S01]  /*8ff0*/  STL [R1+0xcb4], R4 ;  /* 0x000cb40401007387 */ /* 0x0001e20000100800 */
[C---:B------:R-:W-:Y:S01]  /*9000*/  ISETP.GT.U32.AND P5, PT, R7.reuse, R111, PT ;  /* 0x0000006f0700720c */ /* 0x040fe20003fa4070 */
[----:B------:R-:W-:-:S02]  /*9010*/  IMAD R122, R7, R123, R122 ;  /* 0x0000007b077a7224 */ /* 0x000fc400078e027a */
[----:B------:R-:W4:Y:S01]  /*9020*/  LDL R10, [R1+0x14] ;  /* 0x00001400010a7983 */ /* 0x000f220000100800 */
[----:B------:R-:W-:Y:S01]  /*9030*/  @!P3 IMAD.IADD R107, R107, 0x1, -R7 ;  /* 0x000000016b6bb824 */ /* 0x000fe200078e0a07 */
[----:B------:R-:W-:Y:S01]  /*9040*/  ISETP.GT.U32.AND P3, PT, R7, R113, PT ;  /* 0x000000710700720c */ /* 0x000fe20003f64070 */
[----:B------:R-:W-:Y:S01]  /*9050*/  IMAD.MOV.U32 R123, RZ, RZ, R124 ;  /* 0x000000ffff7b7224 */ /* 0x000fe200078e007c */
[----:B------:R-:W4:Y:S04]  /*9060*/  LDL R11, [R1+0x10] ;  /* 0x00001000010b7983 */ /* 0x000f280000100800 */
[----:B0-----:R-:W4:Y:S01]  /*9070*/  LDL R4, [R1+0x18] ;  /* 0x0000180001047983 */ /* 0x001f220000100800 */
[----:B------:R-:W-:-:S04]  /*9080*/  IMAD.HI.U32 R124, R8, R123, RZ ;  /* 0x0000007b087c7227 */ /* 0x000fc800078e00ff */
[--C-:B------:R-:W-:Y:S01]  /*9090*/  @!P1 IMAD.IADD R109, R109, 0x1, -R7.reuse ;  /* 0x000000016d6d9824 */ /* 0x100fe200078e0a07 */
[----:B------:R-:W-:Y:S01]  /*90a0*/  ISETP.GT.U32.AND P1, PT, R7, R115, PT ;  /* 0x000000730700720c */ /* 0x000fe20003f24070 */
[----:B------:R-:W-:Y:S02]  /*90b0*/  IMAD.MOV R124, RZ, RZ, -R124 ;  /* 0x000000ffff7c7224 */ /* 0x000fe400078e0a7c */
[--C-:B------:R-:W-:Y:S01]  /*90c0*/  @!P5 IMAD.IADD R111, R111, 0x1, -R7.reuse ;  /* 0x000000016f6fd824 */ /* 0x100fe200078e0a07 */
[----:B--2---:R-:W-:Y:S01]  /*90d0*/  ISETP.GT.U32.AND P5, PT, R7, R9, PT ;  /* 0x000000090700720c */ /* 0x004fe20003fa4070 */
[----:B------:R-:W-:Y:S01]  /*90e0*/  @!P3 IMAD.IADD R113, R113, 0x1, -R7 ;  /* 0x000000017171b824 */ /* 0x000fe200078e0a07 */
[C---:B---3--:R-:W-:Y:S01]  /*90f0*/  ISETP.GT.U32.AND P3, PT, R7.reuse, R6, PT ;  /* 0x000000060700720c */ /* 0x048fe20003f64070 */
[----:B------:R-:W-:Y:S02]  /*9100*/  IMAD R123, R7, R124, R123 ;  /* 0x0000007c077b7224 */ /* 0x000fe400078e027b */
[----:B------:R-:W-:-:S04]  /*9110*/  IMAD.MOV.U32 R124, RZ, RZ, R125 ;  /* 0x000000ffff7c7224 */ /* 0x000fc800078e007d */
[----:B------:R-:W-:Y:S01]  /*9120*/  IMAD.HI.U32 R125, R8, R124, RZ ;  /* 0x0000007c087d7227 */ /* 0x000fe200078e00ff */
[----:B------:R-:W-:-:S03]  /*9130*/  ISETP.GT.U32.AND P0, PT, R7, R15, PT ;  /* 0x0000000f0700720c */ /* 0x000fc60003f04070 */
[----:B------:R-:W-:Y:S02]  /*9140*/  IMAD.MOV R125, RZ, RZ, -R125 ;  /* 0x000000ffff7d7224 */ /* 0x000fe400078e0a7d */
[--C-:B------:R-:W-:Y:S01]  /*9150*/  @!P1 IMAD.IADD R115, R115, 0x1, -R7.reuse ;  /* 0x0000000173739824 */ /* 0x100fe200078e0a07 */
[----:B----4-:R-:W-:Y:S01]  /*9160*/  ISETP.GT.U32.AND P1, PT, R7, R2, PT ;  /* 0x000000020700720c */ /* 0x010fe20003f24070 */
[--C-:B------:R-:W-:Y:S02]  /*9170*/  @!P5 IMAD.IADD R9, R9, 0x1, -R7.reuse ;  /* 0x000000010909d824 */ /* 0x100fe400078e0a07 */
[----:B------:R-:W-:Y:S02]  /*9180*/  IMAD R124, R7, R125, R124 ;  /* 0x0000007d077c7224 */ /* 0x000fe400078e027c */
[----:B------:R-:W-:Y:S02]  /*9190*/  @!P3 IMAD.IADD R6, R6, 0x1, -R7 ;  /* 0x000000010606b824 */ /* 0x000fe400078e0a07 */
[----:B------:R-:W-:-:S02]  /*91a0*/  IMAD.MOV.U32 R125, RZ, RZ, R12 ;  /* 0x000000ffff7d7224 */ /* 0x000fc400078e000c */
[----:B------:R-:W2:Y:S04]  /*91b0*/  LDL.LU R12, [R1+0xf70] ;  /* 0x000f7000010c7983 */ /* 0x000ea80000300800 */
[----:B------:R0:W-:Y:S01]  /*91c0*/  @!P5 STL [R1+0x110], R9 ;  /* 0x000110090100d387 */ /* 0x0001e20000100800 */
[----:B------:R-:W-:Y:S01]  /*91d0*/  ISETP.GT.U32.AND P5, PT, R7, R3, PT ;  /* 0x000000030700720c */ /* 0x000fe20003fa4070 */
[--C-:B------:R-:W-:Y:S01]  /*91e0*/  @!P0 IMAD.IADD R15, R15, 0x1, -R7.reuse ;  /* 0x000000010f0f8824 */ /* 0x100fe200078e0a07 */
[C---:B------:R-:W-:Y:S01]  /*91f0*/  ISETP.GT.U32.AND P0, PT, R7.reuse, R19, PT ;  /* 0x000000130700720c */ /* 0x040fe20003f04070 */
[----:B------:R-:W-:Y:S01]  /*9200*/  @!P1 IMAD.IADD R2, R2, 0x1, -R7 ;  /* 0x0000000102029824 */ /* 0x000fe200078e0a07 */
[----:B0-----:R-:W3:Y:S04]  /*9210*/  LDL.LU R9, [R1+0xf6c] ;  /* 0x000f6c0001097983 */ /* 0x001ee80000300800 */
[----:B------:R-:W-:Y:S01]  /*9220*/  @!P3 STL [R1+0x10c], R6 ;  /* 0x00010c060100b387 */ /* 0x000fe20000100800 */
[----:B------:R-:W-:-:S04]  /*9230*/  ISETP.GT.U32.AND P3, PT, R7, R5, PT ;  /* 0x000000050700720c */ /* 0x000fc80003f64070 */
[--C-:B------:R-:W-:Y:S01]  /*9240*/  @!P5 IMAD.IADD R3, R3, 0x1, -R7.reuse ;  /* 0x000000010303d824 */ /* 0x100fe200078e0a07 */
[----:B------:R0:W-:Y:S01]  /*9250*/  @!P1 STL [R1+0x108], R2 ;  /* 0x0001080201009387 */ /* 0x0001e20000100800 */
[----:B------:R-:W-:Y:S01]  /*9260*/  ISETP.GT.U32.AND P4, PT, R7, R22, PT ;  /* 0x000000160700720c */ /* 0x000fe20003f84070 */
[----:B------:R-:W-:Y:S01]  /*9270*/  @!P0 IMAD.IADD R19, R19, 0x1, -R7 ;  /* 0x0000000113138824 */ /* 0x000fe200078e0a07 */
[----:B0-----:R-:W-:-:S05]  /*9280*/  LOP3.LUT R2, R0, 0x1f2, RZ, 0xfc, !PT ;  /* 0x000001f200027812 */ /* 0x001fca00078efcff */
[--C-:B------:R-:W-:Y:S01]  /*9290*/  @!P3 IMAD.IADD R5, R5, 0x1, -R7.reuse ;  /* 0x000000010505b824 */ /* 0x100fe200078e0a07 */
[----:B------:R-:W-:Y:S01]  /*92a0*/  ISETP.GT.U32.AND P0, PT, R7, R24, PT ;  /* 0x000000180700720c */ /* 0x000fe20003f04070 */
[----:B------:R-:W-:Y:S04]  /*92b0*/  STL [R1+0xcb0], R2 ;  /* 0x000cb00201007387 */ /* 0x000fe80000100800 */
[----:B------:R0:W-:Y:S04]  /*92c0*/  @!P5 STL [R1+0x104], R3 ;  /* 0x000104030100d387 */ /* 0x0001e80000100800 */
[----:B0-----:R-:W4:Y:S04]  /*92d0*/  LDL.LU R3, [R1+0xf68] ;  /* 0x000f680001037983 */ /* 0x001f280000300800 */
[----:B------:R0:W-:Y:S01]  /*92e0*/  STL [R1+0x1c], R5 ;  /* 0x00001c0501007387 */ /* 0x0001e20000100800 */
[----:B------:R-:W-:-:S03]  /*92f0*/  @!P4 IMAD.IADD R22, R22, 0x1, -R7 ;  /* 0x000000011616c824 */ /* 0x000fc600078e0a07 */
[----:B0-----:R-:W2:Y:S01]  /*9300*/  LDL.LU R5, [R1+0xf64] ;  /* 0x000f640001057983 */ /* 0x001ea20000300800 */
[C---:B------:R-:W-:Y:S01]  /*9310*/  ISETP.GT.U32.AND P4, PT, R7.reuse, R28, PT ;  /* 0x0000001c0700720c */ /* 0x040fe20003f84070 */
[----:B------:R-:W-:Y:S01]  /*9320*/  @!P0 IMAD.IADD R24, R24, 0x1, -R7 ;  /* 0x0000000118188824 */ /* 0x000fe200078e0a07 */
[C---:B------:R-:W-:Y:S02]  /*9330*/  ISETP.GT.U32.AND P0, PT, R7.reuse, R30, PT ;  /* 0x0000001e0700720c */ /* 0x040fe40003f04070 */
[----:B------:R-:W-:-:S09]  /*9340*/  ISETP.GT.U32.AND P2, PT, R7, R16, PT ;  /* 0x000000100700720c */ /* 0x000fd20003f44070 */
[--C-:B------:R-:W-:Y:S01]  /*9350*/  @!P4 IMAD.IADD R28, R28, 0x1, -R7.reuse ;  /* 0x000000011c1cc824 */ /* 0x100fe200078e0a07 */
[C---:B------:R-:W-:Y:S01]  /*9360*/  ISETP.GT.U32.AND P4, PT, R7.reuse, R34, PT ;  /* 0x000000220700720c */ /* 0x040fe20003f84070 */
[--C-:B------:R-:W-:Y:S01]  /*9370*/  @!P0 IMAD.IADD R30, R30, 0x1, -R7.reuse ;  /* 0x000000011e1e8824 */ /* 0x100fe200078e0a07 */
[C---:B------:R-:W-:Y:S01]  /*9380*/  ISETP.GT.U32.AND P0, PT, R7.reuse, R36, PT ;  /* 0x000000240700720c */ /* 0x040fe20003f04070 */
[----:B------:R-:W-:Y:S01]  /*9390*/  @!P2 IMAD.IADD R16, R16, 0x1, -R7 ;  /* 0x000000011010a824 */ /* 0x000fe200078e0a07 */
        /* <DEDUP_REMOVED lines=90> */
[C---:B------:R-:W-:Y:S02]  /*9940*/  ISETP.GT.U32.AND P3, PT, R7.reuse, R10, PT ;  /* 0x0000000a0700720c */ /* 0x040fe40003f64070 */
[----:B------:R-:W-:-:S07]  /*9950*/  ISETP.GT.U32.AND P2, PT, R7, R110, PT ;  /* 0x0000006e0700720c */ /* 0x000fce0003f44070 */
[--C-:B------:R-:W-:Y:S01]  /*9960*/  @!P4 IMAD.IADD R120, R120, 0x1, -R7.reuse ;  /* 0x000000017878c824 */ /* 0x100fe200078e0a07 */
[----:B------:R-:W-:Y:S01]  /*9970*/  ISETP.GT.U32.AND P4, PT, R7, R4, PT ;  /* 0x000000040700720c */ /* 0x000fe20003f84070 */
[--C-:B------:R-:W-:Y:S01]  /*9980*/  @!P0 IMAD.IADD R121, R121, 0x1, -R7.reuse ;  /* 0x0000000179798824 */ /* 0x100fe200078e0a07 */
[C---:B------:R-:W-:Y:S01]  /*9990*/  ISETP.GT.U32.AND P0, PT, R7.reuse, R11, PT ;  /* 0x0000000b0700720c */ /* 0x040fe20003f04070 */
[--C-:B------:R-:W-:Y:S02]  /*99a0*/  @!P3 IMAD.IADD R10, R10, 0x1, -R7.reuse ;  /* 0x000000010a0ab824 */ /* 0x100fe400078e0a07 */
[----:B------:R-:W-:Y:S01]  /*99b0*/  @!P2 IMAD.IADD R110, R110, 0x1, -R7 ;  /* 0x000000016e6ea824 */ /* 0x000fe200078e0a07 */
[----:B------:R-:W-:-:S07]  /*99c0*/  ISETP.GT.U32.AND P2, PT, R7, R116, PT ;  /* 0x000000740700720c */ /* 0x000fce0003f44070 */
[--C-:B------:R-:W-:Y:S02]  /*99d0*/  @!P4 IMAD.IADD R4, R4, 0x1, -R7.reuse ;  /* 0x000000010404c824 */ /* 0x100fe400078e0a07 */
[----:B------:R-:W-:-:S03]  /*99e0*/  @!P0 IMAD.IADD R11, R11, 0x1, -R7 ;  /* 0x000000010b0b8824 */ /* 0x000fc600078e0a07 */
[----:B------:R0:W-:Y:S04]  /*99f0*/  @!P4 STL [R1+0x18], R4 ;  /* 0x000018040100c387 */ /* 0x0001e80000100800 */
[----:B0-----:R-:W3:Y:S04]  /*9a00*/  LDL.LU R4, [R1+0xf60] ;  /* 0x000f600001047983 */ /* 0x001ee80000300800 */
[----:B------:R0:W-:Y:S01]  /*9a10*/  @!P3 STL [R1+0x14], R10 ;  /* 0x0000140a0100b387 */ /* 0x0001e20000100800 */
[----:B------:R-:W-:-:S03]  /*9a20*/  @!P2 IMAD.IADD R116, R116, 0x1, -R7 ;  /* 0x000000017474a824 */ /* 0x000fc600078e0a07 */
[----:B0-----:R-:W3:Y:S04]  /*9a30*/  LDL.LU R10, [R1+0xf5c] ;  /* 0x000f5c00010a7983 */ /* 0x001ee80000300800 */
[----:B------:R0:W-:Y:S01]  /*9a40*/  @!P0 STL [R1+0x10], R11 ;  /* 0x0000100b01008387 */ /* 0x0001e20000100800 */
[----:B------:R-:W-:-:S03]  /*9a50*/  ISETP.GT.U32.AND P2, PT, R7, R119, PT ;  /* 0x000000770700720c */ /* 0x000fc60003f44070 */
[----:B0-----:R-:W3:Y:S01]  /*9a60*/  LDL.LU R11, [R1+0xf58] ;  /* 0x000f5800010b7983 */ /* 0x001ee20000300800 */
[----:B------:R-:W-:-:S09]  /*9a70*/  ISETP.GT.U32.AND P1, PT, R7, R122, PT ;  /* 0x0000007a0700720c */ /* 0x000fd20003f24070 */
[----:B------:R-:W-:Y:S01]  /*9a80*/  @!P2 IMAD.IADD R119, R119, 0x1, -R7 ;  /* 0x000000017777a824 */ /* 0x000fe200078e0a07 */
[----:B------:R-:W-:-:S03]  /*9a90*/  ISETP.GT.U32.AND P2, PT, R7, R123, PT ;  /* 0x0000007b0700720c */ /* 0x000fc60003f44070 */
[----:B------:R-:W-:Y:S01]  /*9aa0*/  @!P1 IMAD.IADD R122, R122, 0x1, -R7 ;  /* 0x000000017a7a9824 */ /* 0x000fe200078e0a07 */
[----:B--2---:R-:W-:-:S09]  /*9ab0*/  ISETP.GT.U32.AND P1, PT, R7, R5, PT ;  /* 0x000000050700720c */ /* 0x004fd20003f24070 */
[----:B------:R-:W-:Y:S01]  /*9ac0*/  @!P2 IMAD.IADD R123, R123, 0x1, -R7 ;  /* 0x000000017b7ba824 */ /* 0x000fe200078e0a07 */
[----:B----4-:R-:W-:Y:S01]  /*9ad0*/  ISETP.GT.U32.AND P2, PT, R7, R3, PT ;  /* 0x000000030700720c */ /* 0x010fe20003f44070 */
[----:B------:R-:W-:-:S04]  /*9ae0*/  IMAD.HI.U32 R6, R8, R125, RZ ;  /* 0x0000007d08067227 */ /* 0x000fc800078e00ff */
[----:B------:R-:W-:Y:S02]  /*9af0*/  IMAD.MOV R6, RZ, RZ, -R6 ;  /* 0x000000ffff067224 */ /* 0x000fe400078e0a06 */
[----:B------:R-:W-:Y:S01]  /*9b00*/  @!P1 IMAD.IADD R5, R5, 0x1, -R7 ;  /* 0x0000000105059824 */ /* 0x000fe200078e0a07 */
[----:B------:R-:W-:Y:S01]  /*9b10*/  IABS R2, R2 ;  /* 0x0000000200027213 */ /* 0x000fe20000000000 */
[----:B------:R-:W-:-:S04]  /*9b20*/  IMAD R125, R7, R6, R125 ;  /* 0x00000006077d7224 */ /* 0x000fc800078e027d */
[----:B------:R-:W-:Y:S01]  /*9b30*/  @!P2 IMAD.IADD R3, R3, 0x1, -R7 ;  /* 0x000000010303a824 */ /* 0x000fe200078e0a07 */
[----:B------:R0:W-:Y:S04]  /*9b40*/  STL [R1+0xc], R5 ;  /* 0x00000c0501007387 */ /* 0x0001e80000100800 */
[----:B0-----:R0:W5:Y:S04]  /*9b50*/  LDL.LU R5, [R1+0xf54] ;  /* 0x000f540001057983 */ /* 0x0011680000300800 */
[----:B------:R0:W5:Y:S04]  /*9b60*/  LDL.LU R6, [R1+0xf50] ;  /* 0x000f500001067983 */ /* 0x0001680000300800 */
[----:B------:R1:W-:Y:S02]  /*9b70*/  STL [R1+0x24], R125 ;  /* 0x0000247d01007387 */ /* 0x0003e40000100800 */
[----:B-1----:R-:W-:-:S02]  /*9b80*/  IMAD.MOV.U32 R125, RZ, RZ, R2 ;  /* 0x000000ffff7d7224 */ /* 0x002fc400078e0002 */
[----:B------:R-:W2:Y:S04]  /*9b90*/  LDL.LU R2, [R1+0xf4c] ;  /* 0x000f4c0001027983 */ /* 0x000ea80000300800 */
[----:B------:R1:W-:Y:S04]  /*9ba0*/  STL [R1+0x8], R3 ;  /* 0x0000080301007387 */ /* 0x0003e80000100800 */
[----:B-1----:R-:W4:Y:S01]  /*9bb0*/  LDL.LU R3, [R1+0xf48] ;  /* 0x000f480001037983 */ /* 0x002f220000300800 */
[----:B------:R-:W-:-:S13]  /*9bc0*/  ISETP.GT.U32.AND P5, PT, R7, R124, PT ;  /* 0x0000007c0700720c */ /* 0x000fda0003fa4070 */
[----:B------:R-:W-:Y:S01]  /*9bd0*/  @!P5 IMAD.IADD R124, R124, 0x1, -R7 ;  /* 0x000000017c7cd824 */ /* 0x000fe200078e0a07 */
[----:B---3--:R-:W-:-:S13]  /*9be0*/  ISETP.GT.U32.AND P5, PT, R7, R9, PT ;  /* 0x000000090700720c */ /* 0x008fda0003fa4070 */
[----:B------:R-:W-:-:S05]  /*9bf0*/  @!P5 IMAD.IADD R9, R9, 0x1, -R7 ;  /* 0x000000010909d824 */ /* 0x000fca00078e0a07 */
[----:B------:R1:W-:Y:S02]  /*9c00*/  STL [R1+0x4], R9 ;  /* 0x0000040901007387 */ /* 0x0003e40000100800 */
[----:B-1----:R-:W-:-:S04]  /*9c10*/  IMAD.HI.U32 R9, R8, R125, RZ ;  /* 0x0000007d08097227 */ /* 0x002fc800078e00ff */
[----:B------:R-:W-:-:S04]  /*9c20*/  IMAD.MOV R9, RZ, RZ, -R9 ;  /* 0x000000ffff097224 */ /* 0x000fc800078e0a09 */
[C---:B------:R-:W-:Y:S02]  /*9c30*/  IMAD R9, R7.reuse, R9, R125 ;  /* 0x0000000907097224 */ /* 0x040fe400078e027d */
[----:B------:R-:W1:Y:S01]  /*9c40*/  LDC R125, c[0x0][0x3a0] ;  /* 0x0000e800ff7d7b82 */ /* 0x000e620000000800 */
[C---:B------:R-:W-:Y:S02]  /*9c50*/  ISETP.GT.U32.AND P3, PT, R7.reuse, R10, PT ;  /* 0x0000000a0700720c */ /* 0x040fe40003f64070 */
[----:B------:R-:W-:-:S13]  /*9c60*/  ISETP.GT.U32.AND P0, PT, R7, R11, PT ;  /* 0x0000000b0700720c */ /* 0x000fda0003f04070 */
[--C-:B------:R-:W-:Y:S01]  /*9c70*/  @!P0 IMAD.IADD R11, R11, 0x1, -R7.reuse ;  /* 0x000000010b0b8824 */ /* 0x100fe200078e0a07 */
[C---:B------:R-:W-:Y:S01]  /*9c80*/  ISETP.GT.U32.AND P0, PT, R7.reuse, R17, PT ;  /* 0x000000110700720c */ /* 0x040fe20003f04070 */
[----:B------:R-:W-:Y:S01]  /*9c90*/  @!P3 IMAD.IADD R10, R10, 0x1, -R7 ;  /* 0x000000010a0ab824 */ /* 0x000fe200078e0a07 */
[C---:B------:R-:W-:Y:S02]  /*9ca0*/  ISETP.GT.U32.AND P3, PT, R7.reuse, R16, PT ;  /* 0x000000100700720c */ /* 0x040fe40003f64070 */
[----:B------:R-:W-:-:S09]  /*9cb0*/  ISETP.GT.U32.AND P4, PT, R7, R4, PT ;  /* 0x000000040700720c */ /* 0x000fd20003f84070 */
[--C-:B------:R-:W-:Y:S01]  /*9cc0*/  @!P0 IMAD.IADD R17, R17, 0x1, -R7.reuse ;  /* 0x0000000111118824 */ /* 0x100fe200078e0a07 */
[C---:B------:R-:W-:Y:S01]  /*9cd0*/  ISETP.GT.U32.AND P0, PT, R7.reuse, R23, PT ;  /* 0x000000170700720c */ /* 0x040fe20003f04070 */
[--C-:B------:R-:W-:Y:S01]  /*9ce0*/  @!P3 IMAD.IADD R16, R16, 0x1, -R7.reuse ;  /* 0x000000011010b824 */ /* 0x100fe200078e0a07 */
[----:B------:R-:W-:Y:S01]  /*9cf0*/  ISETP.GT.U32.AND P3, PT, R7, R22, PT ;  /* 0x000000160700720c */ /* 0x000fe20003f64070 */
[----:B------:R-:W-:-:S10]  /*9d00*/  @!P4 IMAD.IADD R4, R4, 0x1, -R7 ;  /* 0x000000010404c824 */ /* 0x000fd400078e0a07 */
[--C-:B------:R-:W-:Y:S01]  /*9d10*/  @!P0 IMAD.IADD R23, R23, 0x1, -R7.reuse ;  /* 0x0000000117178824 */ /* 0x100fe200078e0a07 */
[C---:B------:R-:W-:Y:S01]  /*9d20*/  ISETP.GT.U32.AND P0, PT, R7.reuse, R29, PT ;  /* 0x0000001d0700720c */ /* 0x040fe20003f04070 */
[----:B------:R4:W-:Y:S01]  /*9d30*/  STL [R1], R4 ;  /* 0x0000000401007387 */ /* 0x0009e20000100800 */
[--C-:B------:R-:W-:Y:S01]  /*9d40*/  @!P3 IMAD.IADD R22, R22, 0x1, -R7.reuse ;  /* 0x000000011616b824 */ /* 0x100fe200078e0a07 */
[----:B------:R-:W-:Y:S02]  /*9d50*/  ISETP.GT.U32.AND P3, PT, R7, R28, PT ;  /* 0x0000001c0700720c */ /* 0x000fe40003f64070 */
[----:B------:R3:W-:Y:S08]  /*9d60*/  STL [R1+0x28], R9 ;  /* 0x0000280901007387 */ /* 0x0007f00000100800 */
[----:B------:R-:W-:Y:S01]  /*9d70*/  @!P0 IMAD.IADD R29, R29, 0x1, -R7 ;  /* 0x000000011d1d8824 */ /* 0x000fe200078e0a07 */
[----:B------:R-:W-:-:S02]  /*9d80*/  ISETP.GT.U32.AND P0, PT, R7, R35, PT ;  /* 0x000000230700720c */ /* 0x000fc40003f04070 */
[----:B------:R-:W-:Y:S01]  /*9d90*/  @!P3 IMAD.IADD R28, R28, 0x1, -R7 ;  /* 0x000000011c1cb824 */ /* 0x000fe200078e0a07 */
[----:B------:R-:W-:Y:S02]  /*9da0*/  ISETP.GT.U32.AND P3, PT, R7, R34, PT ;  /* 0x000000220700720c */ /* 0x000fe40003f64070 */
[----:B----4-:R-:W-:-:S04]  /*9db0*/  SHF.R.U32.HI R4, RZ, 0x7, R3 ;  /* 0x00000007ff047819 */ /* 0x010fc80000011603 */
[----:B---3--:R-:W-:Y:S01]  /*9dc0*/  SGXT.U32 R9, R4, 0x1 ;  /* 0x000000010409781a */ /* 0x008fe20000000000 */
[----:B-1----:R-:W-:Y:S01]  /*9dd0*/  VIADD R4, R125, 0x7f ;  /* 0x0000007f7d047836 */ /* 0x002fe20000000000 */
[----:B------:R-:W-:Y:S02]  /*9de0*/  LOP3.LUT R125, R0, 0x1fa, RZ, 0xfc, !PT ;  /* 0x000001fa007d7812 */ /* 0x000fe400078efcff */
[----:B------:R-:W-:-:S03]  /*9df0*/  @!P0 IMAD.IADD R35, R35, 0x1, -R7 ;  /* 0x0000000123238824 */ /* 0x000fc600078e0a07 */
[----:B------:R1:W-:Y:S01]  /*9e00*/  STL [R1+0xcac], R125 ;  /* 0x000cac7d01007387 */ /* 0x0003e20000100800 */
[----:B------:R-:W-:-:S03]  /*9e10*/  ISETP.GT.AND P0, PT, R4, 0x7f, PT ;  /* 0x0000007f0400780c */ /* 0x000fc60003f04270 */
[----:B------:R0:W5:Y:S01]  /*9e20*/  LDL.LU R4, [R1+0xf44] ;  /* 0x000f440001047983 */ /* 0x0001620000300800 */
[----:B-1----:R-:W-:-:S05]  /*9e30*/  IABS R125, R125 ;  /* 0x0000007d007d7213 */ /* 0x002fca0000000000 */
[----:B------:R1:W-:Y:S01]  /*9e40*/  STL [R1+0x2c], R125 ;  /* 0x00002c7d01007387 */ /* 0x0003e20000100800 */
[----:B------:R-:W-:Y:S01]  /*9e50*/  @!P3 IMAD.IADD R34, R34, 0x1, -R7 ;  /* 0x000000012222b824 */ /* 0x000fe200078e0a07 */
[----:B-1----:R-:W1:Y:S01]  /*9e60*/  LDC R125, c[0x0][0x3a0] ;  /* 0x0000e800ff7d7b82 */ /* 0x002e620000000800 */
[----:B------:R-:W-:-:S13]  /*9e70*/  ISETP.GT.U32.AND P3, PT, R7, R40, PT ;  /* 0x000000280700720c */ /* 0x000fda0003f64070 */
[----:B------:R-:W-:Y:S01]  /*9e80*/  @!P3 IMAD.IADD R40, R40, 0x1, -R7 ;  /* 0x000000012828b824 */ /* 0x000fe200078e0a07 */
[----:B-1----:R-:W-:Y:S02]  /*9e90*/  ISETP.LT.AND P3, PT, R9, R125, P0 ;  /* 0x0000007d0900720c */ /* 0x002fe40000761270 */
[----:B------:R-:W3:Y:S01]  /*9ea0*/  LDL.LU R125, [R1+0x2c] ;  /* 0x00002c00017d7983 */ /* 0x000ee20000300800 */
[----:B------:R-:W-:-:S13]  /*9eb0*/  ISETP.GT.U32.AND P1, PT, R7, R12, PT ;  /* 0x0000000c0700720c */ /* 0x000fda0003f24070 */
[----:B------:R-:W-:Y:S01]  /*9ec0*/  @!P1 IMAD.IADD R12, R12, 0x1, -R7 ;  /* 0x000000010c0c9824 */ /* 0x000fe200078e0a07 */
        /* <DEDUP_REMOVED lines=8> */
[C---:B------:R-:W-:Y:S02]  /*9f50*/  ISETP.GT.U32.AND P1, PT, R7.reuse, R41, PT ;  /* 0x000000290700720c */ /* 0x040fe40003f24070 */
[C---:B------:R-:W-:Y:S02]  /*9f60*/  ISETP.GT.U32.AND P2, PT, R7.reuse, R13, PT ;  /* 0x0000000d0700720c */ /* 0x040fe40003f44070 */
[C---:B------:R-:W-:Y:S02]  /*9f70*/  ISETP.GT.U32.AND P5, PT, R7.reuse, R14, PT ;  /* 0x0000000e0700720c */ /* 0x040fe40003fa4070 */
[----:B------:R-:W-:-:S07]  /*9f80*/  ISETP.GT.U32.AND P4, PT, R7, R15, PT ;  /* 0x0000000f0700720c */ /* 0x000fce0003f84070 */
[--C-:B------:R-:W-:Y:S01]  /*9f90*/  @!P1 IMAD.IADD R41, R41, 0x1, -R7.reuse ;  /* 0x0000000129299824 */ /* 0x100fe200078e0a07 */
[----:B------:R-:W-:Y:S02]  /*9fa0*/  LOP3.LUT P1, RZ, R3, 0xff, RZ, 0xc0, !PT ;  /* 0x000000ff03ff7812 */ /* 0x000fe4000782c0ff */
[----:B------:R0:W5:Y:S01]  /*9fb0*/  LDL.LU R3, [R1+0xf40] ;  /* 0x000f400001037983 */ /* 0x0001620000300800 */
[--C-:B------:R-:W-:Y:S01]  /*9fc0*/  @!P2 IMAD.IADD R13, R13, 0x1, -R7.reuse ;  /* 0x000000010d0da824 */ /* 0x100fe200078e0a07 */
[C---:B------:R-:W-:Y:S01]  /*9fd0*/  ISETP.GT.U32.AND P2, PT, R7.reuse, R19, PT ;  /* 0x000000130700720c */ /* 0x040fe20003f44070 */
[--C-:B------:R-:W-:Y:S01]  /*9fe0*/  @!P5 IMAD.IADD R14, R14, 0x1, -R7.reuse ;  /* 0x000000010e0ed824 */ /* 0x100fe200078e0a07 */
[----:B------:R-:W-:Y:S01]  /*9ff0*/  ISETP.GT.U32.AND P5, PT, R7, R20, PT ;  /* 0x000000140700720c */ /* 0x000fe20003fa4070 */
[----:B------:R-:W-:Y:S01]  /*a000*/  @!P4 IMAD.IADD R15, R15, 0x1, -R7 ;  /* 0x000000010f0fc824 */ /* 0x000fe200078e0a07 */
[----:B------:R-:W-:-:S09]  /*a010*/  ISETP.GT.U32.AND P4, PT, R7, R21, PT ;  /* 0x000000150700720c */ /* 0x000fd20003f84070 */
[--C-:B------:R-:W-:Y:S01]  /*a020*/  @!P2 IMAD.IADD R19, R19, 0x1, -R7.reuse ;  /* 0x000000011313a824 */ /* 0x100fe200078e0a07 */
[C---:B------:R-:W-:Y:S01]  /*a030*/  ISETP.GT.U32.AND P2, PT, R7.reuse, R25, PT ;  /* 0x000000190700720c */ /* 0x040fe20003f44070 */
[--C-:B------:R-:W-:Y:S01]  /*a040*/  @!P5 IMAD.IADD R20, R20, 0x1, -R7.reuse ;  /* 0x000000011414d824 */ /* 0x100fe200078e0a07 */
[----:B------:R-:W-:Y:S01]  /*a050*/  ISETP.GT.U32.AND P5, PT, R7, R26, PT ;  /* 0x0000001a0700720c */ /* 0x000fe20003fa4070 */
[----:B------:R-:W-:Y:S01]  /*a060*/  @!P4 IMAD.IADD R21, R21, 0x1, -R7 ;  /* 0x000000011515c824 */ /* 0x000fe200078e0a07 */
[----:B------:R-:W-:Y:S02]  /*a070*/  ISETP.GT.U32.AND P4, PT, R7, R27, PT ;  /* 0x0000001b0700720c */ /* 0x000fe40003f84070 */
[----:B--2---:R-:W-:-:S07]  /*a080*/  PRMT R2, RZ, 0x7610, R2 ;  /* 0x00007610ff027816 */ /* 0x004fce0000000002 */
        /* <DEDUP_REMOVED lines=17> */
[----:B------:R-:W-:Y:S01]  /*a1a0*/  ISETP.GT.U32.AND P4, PT, R7, R44, PT ;  /* 0x0000002c0700720c */ /* 0x000fe20003f84070 */
[----:B------:R-:W1:Y:S01]  /*a1b0*/  LDCU.64 UR16, c[0x0][0x358] ;  /* 0x00006b00ff1077ac */ /* 0x000e620008000a00 */
[----:B------:R-:W-:-:S07]  /*a1c0*/  UIADD3 UR77, UPT, UPT, UR5, 0x50000, URZ ;  /* 0x00050000054d7890 */ /* 0x000fce000fffe0ff */
[--C-:B------:R-:W-:Y:S01]  /*a1d0*/  @!P2 IMAD.IADD R42, R42, 0x1, -R7.reuse ;  /* 0x000000012a2aa824 */ /* 0x100fe200078e0a07 */
[----:B------:R-:W-:Y:S01]  /*a1e0*/  ISETP.GT.U32.AND P2, PT, R7, R45, PT ;  /* 0x0000002d0700720c */ /* 0x000fe20003f44070 */
[--C-:B------:R-:W-:Y:S01]  /*a1f0*/  @!P5 IMAD.IADD R43, R43, 0x1, -R7.reuse ;  /* 0x000000012b2bd824 */ /* 0x100fe200078e0a07 */
[C---:B------:R-:W-:Y:S01]  /*a200*/  ISETP.GT.U32.AND P5, PT, R7.reuse, R46, PT ;  /* 0x0000002e0700720c */ /* 0x040fe20003fa4070 */
[----:B------:R-:W-:Y:S01]  /*a210*/  @!P4 IMAD.IADD R44, R44, 0x1, -R7 ;  /* 0x000000012c2cc824 */ /* 0x000fe200078e0a07 */
[----:B------:R-:W-:Y:S01]  /*a220*/  ISETP.GT.U32.AND P4, PT, R7, R47, PT ;  /* 0x0000002f0700720c */ /* 0x000fe20003f84070 */
[----:B------:R-:W-:Y:S01]  /*a230*/  UIADD3 UR6, UPT, UPT, UR6, UR10, UR4 ;  /* 0x0000000a06067290 */ /* 0x000fe2000fffe004 */
[----:B------:R-:W-:Y:S01]  /*a240*/  UMOV UR11, 0x1 ;  /* 0x00000001000b7882 */ /* 0x000fe20000000000 */
[----:B---3--:R-:W-:-:S04]  /*a250*/  IMAD.HI.U32 R9, R8, R125, RZ ;  /* 0x0000007d08097227 */ /* 0x008fc800078e00ff */
[----:B------:R-:W-:-:S04]  /*a260*/  IMAD.MOV R9, RZ, RZ, -R9 ;  /* 0x000000ffff097224 */ /* 0x000fc800078e0a09 */
[----:B------:R-:W-:Y:S02]  /*a270*/  IMAD R9, R7, R9, R125 ;  /* 0x0000000907097224 */ /* 0x000fe400078e027d */
[----:B------:R-:W2:Y:S03]  /*a280*/  LDC R125, c[0x0][0x3a0] ;  /* 0x0000e800ff7d7b82 */ /* 0x000ea60000000800 */
[----:B------:R3:W-:Y:S02]  /*a290*/  STL [R1+0x2c], R9 ;  /* 0x00002c0901007387 */ /* 0x0007e40000100800 */
[----:B---3--:R-:W3:Y:S02]  /*a2a0*/  S2R R9, SR_TID.X ;  /* 0x0000000000097919 */ /* 0x008ee40000002100 */
[----:B------:R4:W-:Y:S01]  /*a2b0*/  STL.S16 [R1+0x33c], R2 ;  /* 0x00033c0201007387 */ /* 0x0009e20000100600 */
[----:B---3--:R-:W-:-:S04]  /*a2c0*/  SHF.R.U32.HI R9, RZ, 0x7, R9 ;  /* 0x00000007ff097819 */ /* 0x008fc80000011609 */
[----:B------:R-:W-:-:S04]  /*a2d0*/  SGXT.U32 R9, R9, 0x1 ;  /* 0x000000010909781a */ /* 0x000fc80000000000 */
[C---:B----4-:R-:W-:Y:S02]  /*a2e0*/  LOP3.LUT R2, R9.reuse, 0x8, RZ, 0xfc, !PT ;  /* 0x0000000809027812 */ /* 0x050fe400078efcff */
[----:B------:R-:W-:-:S06]  /*a2f0*/  LOP3.LUT R2, R9, 0x10, RZ, 0xfc, !PT ;  /* 0x0000001009027812 */ /* 0x000fcc00078efcff */
[----:B------:R-:W3:Y:S02]  /*a300*/  S2R R2, SR_TID.X ;  /* 0x0000000000027919 */ /* 0x000ee40000002100 */
[----:B---3--:R-:W-:Y:S01]  /*a310*/  LOP3.LUT R2, R2, 0x7f, RZ, 0xc0, !PT ;  /* 0x0000007f02027812 */ /* 0x008fe200078ec0ff */
[----:B012---:R-:W-:Y:S06]  /*a320*/  BRA.U UP0, `(.L_x_5) ;  /* 0x0000000100307547 */ /* 0x007fec000b800000 */
[----:B------:R-:W-:Y:S01]  /*a330*/  ELECT P6, URZ, PT ;  /* 0x0000000000ff782f */ /* 0x000fe200038c0000 */
[----:B------:R-:W-:Y:S01]  /*a340*/  IMAD.MOV.U32 R9, RZ, RZ, 0x1 ;  /* 0x00000001ff097424 */ /* 0x000fe200078e00ff */
[----:B------:R-:W-:Y:S01]  /*a350*/  UMOV UR10, 0x40 ;  /* 0x00000040000a7882 */ /* 0x000fe20000000000 */
[----:B------:R-:W-:Y:S01]  /*a360*/  UVIRTCOUNT.DEALLOC.SMPOOL 0x80 ;  /* 0x000000800000784c */ /* 0x000fe20000000000 */
[----:B------:R-:W-:-:S09]  /*a370*/  ULEA UR10, UR7, UR10, 0x18 ;  /* 0x0000000a070a7291 */ /* 0x000fd2000f8ec0ff */
[----:B------:R-:W-:Y:S02]  /*a380*/  @P6 PRMT R2, R9, 0x7610, R2 ;  /* 0x0000761009026816 */ /* 0x000fe40000000002 */
[----:B------:R-:W0:Y:S03]  /*a390*/  S2R R9, SR_TID.X ;  /* 0x0000000000097919 */ /* 0x000e260000002100 */
[----:B------:R1:W-:Y:S02]  /*a3a0*/  @P6 STS.U8 [UR10], R2 ;  /* 0x00000002ff006988 */ /* 0x0003e4000800000a */
[----:B-1----:R-:W1:Y:S01]  /*a3b0*/  S2R R2, SR_TID.X ;  /* 0x0000000000027919 */ /* 0x002e620000002100 */
[----:B0-----:R-:W-:-:S04]  /*a3c0*/  SHF.R.U32.HI R9, RZ, 0x7, R9 ;  /* 0x00000007ff097819 */ /* 0x001fc80000011609 */
[----:B------:R-:W-:Y:S02]  /*a3d0*/  SGXT.U32 R9, R9, 0x1 ;  /* 0x000000010909781a */ /* 0x000fe40000000000 */
[----:B-1----:R-:W-:-:S07]  /*a3e0*/  LOP3.LUT R2, R2, 0x7f, RZ, 0xc0, !PT ;  /* 0x0000007f02027812 */ /* 0x002fce00078ec0ff */
.L_x_5:
[----:B------:R-:W-:Y:S01]  /*a3f0*/  STL.64 [R1+0x12a8], R100 ;  /* 0x0012a86401007387 */ /* 0x000fe20000100a00 */
[----:B------:R-:W-:Y:S03]  /*a400*/  STTM.x64 tmem[UR6], RZ ;  /* 0x000000ff000079ed */ /* 0x000fe60008340006 */
[----:B------:R0:W-:Y:S01]  /*a410*/  STL.64 [R1+0x12a0], R102 ;  /* 0x0012a06601007387 */ /* 0x0001e20000100a00 */
[----:B------:R-:W-:Y:S01]  /*a420*/  VOTEU.ALL UP1, P1 ;  /* 0x0000000000ff7886 */ /* 0x000fe20000820000 */
[----:B------:R-:W-:Y:S01]  /*a430*/  VOTEU.ALL UP2, P1 ;  /* 0x0000000000ff7886 */ /* 0x000fe20000840000 */
[--C-:B------:R-:W-:Y:S02]  /*a440*/  @!P2 IMAD.IADD R45, R45, 0x1, -R7.reuse ;  /* 0x000000012d2da824 */ /* 0x100fe400078e0a07 */
[--C-:B------:R-:W-:Y:S02]  /*a450*/  @!P5 IMAD.IADD R46, R46, 0x1, -R7.reuse ;  /* 0x000000012e2ed824 */ /* 0x100fe400078e0a07 */
[----:B------:R-:W-:Y:S01]  /*a460*/  @!P4 IMAD.IADD R47, R47, 0x1, -R7 ;  /* 0x000000012f2fc824 */ /* 0x000fe200078e0a07 */
[----:B------:R-:W-:Y:S01]  /*a470*/  ISETP.GT.U32.AND P6, PT, R7, R48, PT ;  /* 0x000000300700720c */ /* 0x000fe20003fc4070 */
[----:B------:R-:W1:Y:S01]  /*a480*/  LDCU UR10, c[0x0][0x39c] ;  /* 0x00007380ff0a77ac */ /* 0x000e620008000800 */
[----:B0-----:R-:W2:Y:S01]  /*a490*/  LDL R102, [R1+0x33c] ;  /* 0x00033c0001667983 */ /* 0x001ea20000100800 */
[----:B------:R-:W-:Y:S01]  /*a4a0*/  PRMT R2, RZ, 0x7610, R2 ;  /* 0x00007610ff027816 */ /* 0x000fe20000000002 */
[----:B------:R-:W0:Y:S02]  /*a4b0*/  LDCU UR7, c[0x0][0x3b0] ;  /* 0x00007600ff0777ac */ /* 0x000e240008000800 */
[----:B------:R-:W-:Y:S01]  /*a4c0*/  STL.64 [R1+0x1298], R104 ;  /* 0x0012986801007387 */ /* 0x000fe20000100a00 */
[----:B------:R-:W3:Y:S03]  /*a4d0*/  LDCU UR14, c[0x0][0x3b0] ;  /* 0x00007600ff0e77ac */ /* 0x000ee60008000800 */
[----:B------:R-:W-:Y:S01]  /*a4e0*/  STL.64 [R1+0x1290], R106 ;  /* 0x0012906a01007387 */ /* 0x000fe20000100a00 */
[----:B------:R-:W4:Y:S03]  /*a4f0*/  LDCU UR18, c[0x0][0x3b0] ;  /* 0x00007600ff1277ac */ /* 0x000f260008000800 */
[----:B------:R-:W-:Y:S01]  /*a500*/  STL.64 [R1+0x1288], R108 ;  /* 0x0012886c01007387 */ /* 0x000fe20000100a00 */
[----:B------:R-:W0:Y:S03]  /*a510*/  LDCU UR20, c[0x0][0x3b0] ;  /* 0x00007600ff1477ac */ /* 0x000e260008000800 */
        /* <DEDUP_REMOVED lines=8> */
[----:B------:R1:W-:Y:S01]  /*a5a0*/  STL.64 [R1+0x1260], R118 ;  /* 0x0012607601007387 */ /* 0x0003e20000100a00 */
[----:B------:R-:W0:Y:S01]  /*a5b0*/  LDCU UR30, c[0x0][0x3b0] ;  /* 0x00007600ff1e77ac */ /* 0x000e220008000800 */
[----:B------:R-:W0:Y:S01]  /*a5c0*/  LDCU UR32, c[0x0][0x3b0] ;  /* 0x00007600ff2077ac */ /* 0x000e220008000800 */
[----:B------:R-:W0:Y:S01]  /*a5d0*/  LDCU UR34, c[0x0][0x3b0] ;  /* 0x00007600ff2277ac */ /* 0x000e220008000800 */
[----:B-1----:R-:W2:Y:S01]  /*a5e0*/  LDL R119, [R1+0x83c] ;  /* 0x00083c0001777983 */ /* 0x002ea20000100800 */
[----:B------:R-:W1:Y:S03]  /*a5f0*/  LDCU UR36, c[0x0][0x3b0] ;  /* 0x00007600ff2477ac */ /* 0x000e660008000800 */
[----:B------:R-:W-:Y:S01]  /*a600*/  STL.64 [R1+0x1258], R120 ;  /* 0x0012587801007387 */ /* 0x000fe20000100a00 */
[----:B------:R-:W0:Y:S03]  /*a610*/  LDCU UR38, c[0x0][0x3b0] ;  /* 0x00007600ff2677ac */ /* 0x000e260008000800 */
[----:B------:R1:W-:Y:S01]  /*a620*/  STL.64 [R1+0x1250], R122 ;  /* 0x0012507a01007387 */ /* 0x0003e20000100a00 */
[----:B------:R-:W0:Y:S01]  /*a630*/  LDCU UR40, c[0x0][0x3b0] ;  /* 0x00007600ff2877ac */ /* 0x000e220008000800 */
[----:B------:R-:W0:Y:S01]  /*a640*/  LDCU UR42, c[0x0][0x3b0] ;  /* 0x00007600ff2a77ac */ /* 0x000e220008000800 */
[----:B------:R-:W0:Y:S01]  /*a650*/  LDCU UR44, c[0x0][0x3b0] ;  /* 0x00007600ff2c77ac */ /* 0x000e220008000800 */
[----:B-1----:R-:W3:Y:S01]  /*a660*/  LDL R123, [R1+0x838] ;  /* 0x00083800017b7983 */ /* 0x002ee20000100800 */
[----:B------:R-:W-:Y:S01]  /*a670*/  LOP3.LUT R101, R9, 0x8, RZ, 0xfc, !PT ;  /* 0x0000000809657812 */ /* 0x000fe200078efcff */
[----:B------:R-:W1:Y:S01]  /*a680*/  LDCU UR46, c[0x0][0x3b0] ;  /* 0x00007600ff2e77ac */ /* 0x000e620008000800 */
[----:B------:R-:W-:Y:S01]  /*a690*/  STTM.x64 tmem[UR6+0x40], RZ ;  /* 0x000040ff000079ed */ /* 0x000fe20008340006 */
[----:B------:R-:W-:Y:S01]  /*a6a0*/  STTM.x64 tmem[UR6+0x80], RZ ;  /* 0x000080ff000079ed */ /* 0x000fe20008340006 */
[----:B------:R-:W-:Y:S01]  /*a6b0*/  STTM.x64 tmem[UR6+0xc0], RZ ;  /* 0x0000c0ff000079ed */ /* 0x000fe20008340006 */
[----:B------:R-:W0:Y:S01]  /*a6c0*/  FENCE.VIEW.ASYNC.T ;  /* 0x00000000000073c6 */ /* 0x000e220000000200 */
[----:B------:R-:W-:-:S04]  /*a6d0*/  @!UP1 UIADD3 UR12, UPT, UPT, -UR11, 0x100000, URZ ;  /* 0x001000000b0c9890 */ /* 0x000fc8000fffe1ff */
[----:B------:R-:W-:Y:S02]  /*a6e0*/  @!UP1 USHF.L.U32 UR13, UR12, 0xb, URZ ;  /* 0x0000000b0c0d9899 */ /* 0x000fe400080006ff */
[----:B------:R-:W-:Y:S01]  /*a6f0*/  @!UP1 USHF.L.U32 UR12, UR12, 0x1, URZ ;  /* 0x000000010c0c9899 */ /* 0x000fe200080006ff */
[----:B0-----:R-:W-:Y:S01]  /*a700*/  BAR.SYNC.DEFER_BLOCKING 0x0 ;  /* 0x0000000000007b1d */ /* 0x001fe20000010000 */
[----:B------:R-:W-:-:S05]  /*a710*/  ISETP.LT.AND P2, PT, R101, R125, P0 ;  /* 0x0000007d6500720c */ /* 0x000fca0000741270 */
[----:B------:R-:W0:Y:S01]  /*a720*/  LDCU UR48, c[0x0][0x3b0] ;  /* 0x00007600ff3077ac */ /* 0x000e220008000800 */
        /* <DEDUP_REMOVED lines=8> */
[----:B------:R-:W-:Y:S04]  /*a7b0*/  STL.64 [R1+0x1228], R18 ;  /* 0x0012281201007387 */ /* 0x000fe80000100a00 */
[----:B------:R-:W0:Y:S02]  /*a7c0*/  FENCE.VIEW.ASYNC.S ;  /* 0x00000000000073c6 */ /* 0x000e240000000000 */
[----:B0-----:R0:W0:Y:S01]  /*a7d0*/  @!UP2 SYNCS.EXCH.64 URZ, [UR77], UR12 ;  /* 0x0000000c4dffa5b2 */ /* 0x0010220008000100 */
        /* <DEDUP_REMOVED lines=25> */
[----:B-----5:R-:W-:Y:S01]  /*a970*/  STL [R1+0x11a4], R6 ;  /* 0x0011a40601007387 */ /* 0x020fe20000100800 */
[----:B------:R-:W0:Y:S03]  /*a980*/  LDCU UR27, c[0x0][0x3b0] ;  /* 0x00007600ff1b77ac */ /* 0x000e260008000800 */
[----:B------:R-:W-:Y:S01]  /*a990*/  STL [R1+0x11a0], R5 ;  /* 0x0011a00501007387 */ /* 0x000fe20000100800 */
[----:B------:R-:W0:Y:S03]  /*a9a0*/  LDCU UR23, c[0x0][0x3b0] ;  /* 0x00007600ff1777ac */ /* 0x000e260008000800 */
[----:B------:R-:W-:Y:S01]  /*a9b0*/  STL [R1+0xfd4], R8 ;  /* 0x000fd40801007387 */ /* 0x000fe20000100800 */
[----:B------:R-:W0:Y:S03]  /*a9c0*/  LDCU UR33, c[0x0][0x3b0] ;  /* 0x00007600ff2177ac */ /* 0x000e260008000800 */
[----:B------:R-:W-:Y:S01]  /*a9d0*/  STL [R1+0xfd0], R3 ;  /* 0x000fd00301007387 */ /* 0x000fe20000100800 */
[----:B------:R-:W0:Y:S03]  /*a9e0*/  LDCU UR29, c[0x0][0x3b0] ;  /* 0x00007600ff1d77ac */ /* 0x000e260008000800 */
[----:B------:R-:W-:Y:S01]  /*a9f0*/  STL [R1+0xfc8], R4 ;  /* 0x000fc80401007387 */ /* 0x000fe20000100800 */
[----:B------:R-:W0:Y:S03]  /*aa00*/  LDCU UR39, c[0x0][0x3b0] ;  /* 0x00007600ff2777ac */ /* 0x000e260008000800 */
[----:B------:R-:W4:Y:S01]  /*aa10*/  LDL R100, [R1+0x858] ;  /* 0x0008580001647983 */ /* 0x000f220000100800 */
[----:B------:R-:W0:Y:S03]  /*aa20*/  LDCU UR45, c[0x0][0x3b0] ;  /* 0x00007600ff2d77ac */ /* 0x000e260008000800 */
[----:B------:R-:W4:Y:S01]  /*aa30*/  LDL R101, [R1+0x85c] ;  /* 0x00085c0001657983 */ /* 0x000f220000100800 */
[----:B------:R-:W0:Y:S03]  /*aa40*/  LDCU UR35, c[0x0][0x3b0] ;  /* 0x00007600ff2377ac */ /* 0x000e260008000800 */
[----:B------:R-:W4:Y:S01]  /*aa50*/  LDL R120, [R1+0x878] ;  /* 0x0008780001787983 */ /* 0x000f220000100800 */
[----:B------:R-:W0:Y:S03]  /*aa60*/  LDCU UR41, c[0x0][0x3b0] ;  /* 0x00007600ff2977ac */ /* 0x000e260008000800 */
[----:B------:R-:W4:Y:S01]  /*aa70*/  LDL R121, [R1+0x87c] ;  /* 0x00087c0001797983 */ /* 0x000f220000100800 */
[----:B------:R-:W-:Y:S01]  /*aa80*/  LOP3.LUT R103, R9, 0x10, RZ, 0xfc, !PT ;  /* 0x0000001009677812 */ /* 0x000fe200078efcff */
[----:B------:R-:W0:Y:S01]  /*aa90*/  LDCU UR47, c[0x0][0x3b0] ;  /* 0x00007600ff2f77ac */ /* 0x000e220008000800 */
[----:B------:R-:W-:-:S02]  /*aaa0*/  ISETP.GT.U32.AND P5, PT, R7, R49, PT ;  /* 0x000000310700720c */ /* 0x000fc40003fa4070 */
[----:B------:R-:W-:Y:S01]  /*aab0*/  ISETP.GT.U32.AND P4, PT, R7, R50, PT ;  /* 0x000000320700720c */ /* 0x000fe20003f84070 */
[----:B------:R-:W-:Y:S02]  /*aac0*/  @!P6 IMAD.IADD R48, R48, 0x1, -R7 ;  /* 0x000000013030e824 */ /* 0x000fe400078e0a07 */
[----:B--2---:R-:W-:Y:S01]  /*aad0*/  @P3 IMAD.MOV.U32 R122, RZ, RZ, R119 ;  /* 0x000000ffff7a3224 */ /* 0x004fe200078e0077 */
[----:B0-----:R-:W-:Y:S01]  /*aae0*/  BAR.SYNC.DEFER_BLOCKING 0x0 ;  /* 0x0000000000007b1d */ /* 0x001fe20000010000 */
[----:B------:R-:W-:Y:S02]  /*aaf0*/  PRMT R104, RZ, 0x7610, R104 ;  /* 0x00007610ff687816 */ /* 0x000fe40000000068 */
[----:B------:R-:W-:Y:S02]  /*ab00*/  PRMT R105, RZ, 0x7610, R105 ;  /* 0x00007610ff697816 */ /* 0x000fe40000000069 */
[----:B------:R-:W-:Y:S01]  /*ab10*/  PRMT R106, RZ, 0x7610, R106 ;  /* 0x00007610ff6a7816 */ /* 0x000fe2000000006a */
[----:B------:R-:W0:Y:S01]  /*ab20*/  LDCU UR12, c[0x0][0x3b0] ;  /* 0x00007600ff0c77ac */ /* 0x000e220008000800 */
[----:B------:R-:W-:-:S02]  /*ab30*/  PRMT R107, RZ, 0x7610, R107 ;  /* 0x00007610ff6b7816 */ /* 0x000fc4000000006b */
[----:B------:R-:W-:Y:S01]  /*ab40*/  PRMT R108, RZ, 0x7610, R108 ;  /* 0x00007610ff6c7816 */ /* 0x000fe2000000006c */
[----:B------:R-:W2:Y:S01]  /*ab50*/  LDCU UR13, c[0x0][0x3b0] ;  /* 0x00007600ff0d77ac */ /* 0x000ea20008000800 */
[----:B---3--:R-:W3:Y:S01]  /*ab60*/  @P3 LDG.E.U16 R102, desc[UR16][R122.64] ;  /* 0x000000107a663981 */ /* 0x008ee2000c1e1500 */
[----:B----4-:R-:W-:-:S04]  /*ab70*/  @P2 LOP3.LUT R101, R101, R100, RZ, 0x3c, !PT ;  /* 0x0000006465652212 */ /* 0x010fc800078e3cff */
[----:B------:R-:W-:-:S04]  /*ab80*/  @P2 LOP3.LUT R100, R101, R100, RZ, 0x3c, !PT ;  /* 0x0000006465642212 */ /* 0x000fc800078e3cff */
[----:B------:R-:W-:-:S05]  /*ab90*/  @P2 LOP3.LUT R101, R101, R100, RZ, 0x3c, !PT ;  /* 0x0000006465652212 */ /* 0x000fca00078e3cff */
[----:B------:R-:W4:Y:S04]  /*aba0*/  @P2 LDG.E.U16 R104, desc[UR16][R100.64] ;  /* 0x0000001064682981 */ /* 0x000f28000c1e1500 */
[----:B---3--:R3:W-:Y:S01]  /*abb0*/  @P3 STL [R1+0x33c], R102 ;  /* 0x00033c6601003387 */ /* 0x0087e20000100800 */
[----:B------:R-:W-:-:S03]  /*abc0*/  ISETP.LT.AND P3, PT, R103, R125, P0 ;  /* 0x0000007d6700720c */ /* 0x000fc60000761270 */
[----:B------:R-:W2:Y:S04]  /*abd0*/  LDL R103, [R1+0x89c] ;  /* 0x00089c0001677983 */ /* 0x000ea80000100800 */
[----:B------:R-:W2:Y:S04]  /*abe0*/  LDL R119, [R1+0x8bc] ;  /* 0x0008bc0001777983 */ /* 0x000ea80000100800 */
[----:B---3--:R-:W2:Y:S02]  /*abf0*/  LDL R102, [R1+0x898] ;  /* 0x0008980001667983 */ /* 0x008ea40000100800 */
[----:B------:R-:W-:-:S02]  /*ac00*/  @P3 LOP3.LUT R121, R121, R120, RZ, 0x3c, !PT ;  /* 0x0000007879793212 */ /* 0x000fc400078e3cff */
[----:B------:R-:W3:Y:S02]  /*ac10*/  LDL R123, [R1+0x8b8] ;  /* 0x0008b800017b7983 */ /* 0x000ee40000100800 */
[----:B------:R-:W-:Y:S02]  /*ac20*/  @P3 LOP3.LUT R120, R121, R120, RZ, 0x3c, !PT ;  /* 0x0000007879783212 */ /* 0x000fe400078e3cff */
[----:B------:R-:W-:Y:S01]  /*ac30*/  LOP3.LUT R122, R9, 0x18, RZ, 0xfc, !PT ;  /* 0x00000018097a7812 */ /* 0x000fe200078efcff */
[----:B------:R-:W3:Y:S01]  /*ac40*/  LDL.LU.64 R100, [R1+0x12a8] ;  /* 0x0012a80001647983 */ /* 0x000ee20000300a00 */
[----:B------:R-:W-:-:S05]  /*ac50*/  @P3 LOP3.LUT R121, R121, R120, RZ, 0x3c, !PT ;  /* 0x0000007879793212 */ /* 0x000fca00078e3cff */
[----:B------:R-:W3:Y:S01]  /*ac60*/  @P3 LDG.E.U16 R105, desc[UR16][R120.64] ;  /* 0x0000001078693981 */ /* 0x000ee2000c1e1500 */
[----:B------:R-:W-:Y:S02]  /*ac70*/  ISETP.LT.AND P2, PT, R122, R125, P0 ;  /* 0x0000007d7a00720c */ /* 0x000fe40000741270 */
[C---:B------:R-:W-:Y:S01]  /*ac80*/  LOP3.LUT R122, R9.reuse, 0x28, RZ, 0xfc, !PT ;  /* 0x00000028097a7812 */ /* 0x040fe200078efcff */
[----:B----4-:R4:W-:Y:S02]  /*ac90*/  STL [R1+0x334], R104 ;  /* 0x0003346801007387 */ /* 0x0109e40000100800 */
[----:B----4-:R-:W-:-:S04]  /*aca0*/  LOP3.LUT R104, R9, 0x20, RZ, 0xfc, !PT ;  /* 0x0000002009687812 */ /* 0x010fc800078efcff */
[----:B------:R-:W-:Y:S02]  /*acb0*/  ISETP.LT.AND P3, PT, R104, R125, P0 ;  /* 0x0000007d6800720c */ /* 0x000fe40000761270 */
[----:B------:R-:W4:Y:S02]  /*acc0*/  LDL R104, [R1+0x8d8] ;  /* 0x0008d80001687983 */ /* 0x000f240000100800 */
[----:B--2---:R-:W-:-:S04]  /*acd0*/  @P2 LOP3.LUT R103, R103, R102, RZ, 0x3c, !PT ;  /* 0x0000006667672212 */ /* 0x004fc800078e3cff */
[----:B------:R-:W-:-:S04]  /*ace0*/  @P2 LOP3.LUT R102, R103, R102, RZ, 0x3c, !PT ;  /* 0x0000006667662212 */ /* 0x000fc800078e3cff */
[----:B------:R-:W-:-:S05]  /*acf0*/  @P2 LOP3.LUT R103, R103, R102, RZ, 0x3c, !PT ;  /* 0x0000006667672212 */ /* 0x000fca00078e3cff */
[----:B------:R-:W2:Y:S01]  /*ad00*/  @P2 LDG.E.U16 R106, desc[UR16][R102.64] ;  /* 0x00000010666a2981 */ /* 0x000ea2000c1e1500 */
[----:B------:R-:W-:Y:S01]  /*ad10*/  ISETP.LT.AND P2, PT, R122, R125, P0 ;  /* 0x0000007d7a00720c */ /* 0x000fe20000741270 */
[----:B------:R-:W-:Y:S02]  /*ad20*/  @P3 IMAD.MOV.U32 R122, RZ, RZ, R119 ;  /* 0x000000ffff7a3224 */ /* 0x000fe400078e0077 */
[----:B---3--:R3:W-:Y:S04]  /*ad30*/  STL [R1+0x32c], R105 ;  /* 0x00032c6901007387 */ /* 0x0087e80000100800 */
[----:B------:R-:W4:Y:S04]  /*ad40*/  @P3 LDG.E.U16 R107, desc[UR16][R122.64] ;  /* 0x000000107a6b3981 */ /* 0x000f28000c1e1500 */
[----:B------:R-:W4:Y:S04]  /*ad50*/  LDL R120, [R1+0x8f8] ;  /* 0x0008f80001787983 */ /* 0x000f280000100800 */
[----:B---3--:R-:W4:Y:S04]  /*ad60*/  LDL R105, [R1+0x8dc] ;  /* 0x0008dc0001697983 */ /* 0x008f280000100800 */
[----:B------:R-:W3:Y:S04]  /*ad70*/  LDL R121, [R1+0x8fc] ;  /* 0x0008fc0001797983 */ /* 0x000ee80000100800 */
[----:B------:R-:W3:Y:S01]  /*ad80*/  LDL.LU.64 R102, [R1+0x12a0] ;  /* 0x0012a00001667983 */ /* 0x000ee20000300a00 */
[----:B------:R-:W-:-:S03]  /*ad90*/  PRMT R109, RZ, 0x7610, R109 ;  /* 0x00007610ff6d7816 */ /* 0x000fc6000000006d */
[----:B--2---:R2:W-:Y:S02]  /*ada0*/  STL [R1+0x324], R106 ;  /* 0x0003246a01007387 */ /* 0x0045e40000100800 */
[----:B--2---:R-:W-:-:S04]  /*adb0*/  LOP3.LUT R106, R9, 0x30, RZ, 0xfc, !PT ;  /* 0x00000030096a7812 */ /* 0x004fc800078efcff */
[----:B------:R-:W-:Y:S02]  /*adc0*/  ISETP.LT.AND P3, PT, R106, R125, P0 ;  /* 0x0000007d6a00720c */ /* 0x000fe40000761270 */
[----:B------:R-:W2:Y:S01]  /*add0*/  LDL R106, [R1+0x918] ;  /* 0x00091800016a7983 */ /* 0x000ea20000100800 */
[----:B----4-:R-:W-:-:S03]  /*ade0*/  @P2 LOP3.LUT R105, R105, R104, RZ, 0x3c, !PT ;  /* 0x0000006869692212 */ /* 0x010fc600078e3cff */
[----:B------:R4:W-:Y:S01]  /*adf0*/  STL [R1+0x31c], R107 ;  /* 0x00031c6b01007387 */ /* 0x0009e20000100800 */
[----:B------:R-:W-:-:S03]  /*ae00*/  @P2 LOP3.LUT R104, R105, R104, RZ, 0x3c, !PT ;  /* 0x0000006869682212 */ /* 0x000fc600078e3cff */
[----:B------:R-:W2:Y:S03]  /*ae10*/  LDL R119, [R1+0x93c] ;  /* 0x00093c0001777983 */ /* 0x000ea60000100800 */
[----:B---3--:R-:W-:Y:S01]  /*ae20*/  @P3 LOP3.LUT R121, R121, R120, RZ, 0x3c, !PT ;  /* 0x0000007879793212 */ /* 0x008fe200078e3cff */
[----:B------:R-:W3:Y:S04]  /*ae30*/  LDL R123, [R1+0x938] ;  /* 0x00093800017b7983 */ /* 0x000ee80000100800 */
[----:B----4-:R-:W2:Y:S01]  /*ae40*/  LDL R107, [R1+0x91c] ;  /* 0x00091c00016b7983 */ /* 0x010ea20000100800 */
[----:B------:R-:W-:Y:S02]  /*ae50*/  @P2 LOP3.LUT R105, R105, R104, RZ, 0x3c, !PT ;  /* 0x0000006869692212 */ /* 0x000fe400078e3cff */
[----:B------:R-:W-:-:S03]  /*ae60*/  @P3 LOP3.LUT R120, R121, R120, RZ, 0x3c, !PT ;  /* 0x0000007879783212 */ /* 0x000fc600078e3cff */
[----:B------:R-:W4:Y:S01]  /*ae70*/  @P2 LDG.E.U16 R108, desc[UR16][R104.64] ;  /* 0x00000010686c2981 */ /* 0x000f22000c1e1500 */
[----:B------:R-:W-:-:S05]  /*ae80*/  @P3 LOP3.LUT R121, R121, R120, RZ, 0x3c, !PT ;  /* 0x0000007879793212 */ /* 0x000fca00078e3cff */
[----:B------:R-:W3:Y:S01]  /*ae90*/  @P3 LDG.E.U16 R109, desc[UR16][R120.64] ;  /* 0x00000010786d3981 */ /* 0x000ee2000c1e1500 */
[C---:B------:R-:W-:Y:S02]  /*aea0*/  LOP3.LUT R122, R9.reuse, 0x38, RZ, 0xfc, !PT ;  /* 0x00000038097a7812 */ /* 0x040fe400078efcff */
[----:B------:R-:W-:Y:S01]  /*aeb0*/  PRMT R110, RZ, 0x7610, R110 ;  /* 0x00007610ff6e7816 */ /* 0x000fe2000000006e */
[----:B------:R-:W3:Y:S01]  /*aec0*/  LDL.LU.64 R104, [R1+0x1298] ;  /* 0x0012980001687983 */ /* 0x000ee20000300a00 */
[----:B------:R-:W-:Y:S02]  /*aed0*/  ISETP.LT.AND P2, PT, R122, R125, P0 ;  /* 0x0000007d7a00720c */ /* 0x000fe40000741270 */
[----:B------:R-:W-:Y:S02]  /*aee0*/  LOP3.LUT R122, R9, 0x48, RZ, 0xfc, !PT ;  /* 0x00000048097a7812 */ /* 0x000fe400078efcff */
[----:B------:R-:W-:-:S09]  /*aef0*/  PRMT R111, RZ, 0x7610, R111 ;  /* 0x00007610ff6f7816 */ /* 0x000fd2000000006f */
[----:B--2---:R-:W-:-:S04]  /*af00*/  @P2 LOP3.LUT R107, R107, R106, RZ, 0x3c, !PT ;  /* 0x0000006a6b6b2212 */ /* 0x004fc800078e3cff */
[----:B------:R-:W-:-:S04]  /*af10*/  @P2 LOP3.LUT R106, R107, R106, RZ, 0x3c, !PT ;  /* 0x0000006a6b6a2212 */ /* 0x000fc800078e3cff */
[----:B------:R-:W-:Y:S01]  /*af20*/  @P2 LOP3.LUT R107, R107, R106, RZ, 0x3c, !PT ;  /* 0x0000006a6b6b2212 */ /* 0x000fe200078e3cff */
[----:B----4-:R2:W-:Y:S04]  /*af30*/  STL [R1+0x318], R108 ;  /* 0x0003186c01007387 */ /* 0x0105e80000100800 */
[----:B------:R-:W4:Y:S01]  /*af40*/  @P2 LDG.E.U16 R110, desc[UR16][R106.64] ;  /* 0x000000106a6e2981 */ /* 0x000f22000c1e1500 */
[----:B--2---:R-:W-:-:S04]  /*af50*/  LOP3.LUT R108, R9, 0x40, RZ, 0xfc, !PT ;  /* 0x00000040096c7812 */ /* 0x004fc800078efcff */
[-C--:B------:R-:W-:Y:S02]  /*af60*/  ISETP.LT.AND P3, PT, R108, R125.reuse, P0 ;  /* 0x0000007d6c00720c */ /* 0x080fe40000761270 */
[----:B------:R-:W2:Y:S04]  /*af70*/  LDL R108, [R1+0x958] ;  /* 0x00095800016c7983 */ /* 0x000ea80000100800 */
[----:B---3--:R3:W-:Y:S01]  /*af80*/  STL [R1+0x30c], R109 ;  /* 0x00030c6d01007387 */ /* 0x0087e20000100800 */
[----:B------:R-:W-:-:S03]  /*af90*/  ISETP.LT.AND P2, PT, R122, R125, P0 ;  /* 0x0000007d7a00720c */ /* 0x000fc60000741270 */
[----:B------:R-:W2:Y:S04]  /*afa0*/  LDL R120, [R1+0x978] ;  /* 0x0009780001787983 */ /* 0x000ea80000100800 */
[----:B------:R-:W2:Y:S04]  /*afb0*/  LDL R121, [R1+0x97c] ;  /* 0x00097c0001797983 */ /* 0x000ea80000100800 */
[----:B---3--:R-:W2:Y:S01]  /*afc0*/  LDL R109, [R1+0x95c] ;  /* 0x00095c00016d7983 */ /* 0x008ea20000100800 */
[----:B------:R-:W-:-:S03]  /*afd0*/  @P3 IMAD.MOV.U32 R122, RZ, RZ, R119 ;  /* 0x000000ffff7a3224 */ /* 0x000fc600078e0077 */
[----:B------:R-:W3:Y:S04]  /*afe0*/  LDL.LU.64 R106, [R1+0x1290] ;  /* 0x00129000016a7983 */ /* 0x000ee80000300a00 */
[----:B------:R-:W3:Y:S01]  /*aff0*/  @P3 LDG.E.U16 R111, desc[UR16][R122.64] ;  /* 0x000000107a6f3981 */ /* 0x000ee2000c1e1500 */
[----:B------:R-:W-:Y:S02]  /*b000*/  PRMT R112, RZ, 0x7610, R112 ;  /* 0x00007610ff707816 */ /* 0x000fe40000000070 */
[----:B------:R-:W-:Y:S01]  /*b010*/  PRMT R113, RZ, 0x7610, R113 ;  /* 0x00007610ff717816 */ /* 0x000fe20000000071 */
[----:B----4-:R4:W-:Y:S02]  /*b020*/  STL [R1+0x308], R110 ;  /* 0x0003086e01007387 */ /* 0x0109e40000100800 */
[----:B----4-:R-:W-:-:S04]  /*b030*/  LOP3.LUT R110, R9, 0x50, RZ, 0xfc, !PT ;  /* 0x00000050096e7812 */ /* 0x010fc800078efcff */
[----:B------:R-:W-:Y:S02]  /*b040*/  ISETP.LT.AND P3, PT, R110, R125, P0 ;  /* 0x0000007d6e00720c */ /* 0x000fe40000761270 */
[----:B------:R-:W4:Y:S01]  /*b050*/  LDL R110, [R1+0x998] ;  /* 0x00099800016e7983 */ /* 0x000f220000100800 */
[----:B--2---:R-:W-:-:S04]  /*b060*/  @P2 LOP3.LUT R109, R109, R108, RZ, 0x3c, !PT ;  /* 0x0000006c6d6d2212 */ /* 0x004fc800078e3cff */
[----:B------:R-:W-:-:S06]  /*b070*/  @P2 LOP3.LUT R108, R109, R108, RZ, 0x3c, !PT ;  /* 0x0000006c6d6c2212 */ /* 0x000fcc00078e3cff */
[----:B------:R-:W-:Y:S02]  /*b080*/  @P3 LOP3.LUT R121, R121, R120, RZ, 0x3c, !PT ;  /* 0x0000007879793212 */ /* 0x000fe400078e3cff */
[----:B------:R-:W-:Y:S02]  /*b090*/  @P2 LOP3.LUT R109, R109, R108, RZ, 0x3c, !PT ;  /* 0x0000006c6d6d2212 */ /* 0x000fe400078e3cff */
[C---:B------:R-:W-:Y:S01]  /*b0a0*/  @P3 LOP3.LUT R120, R121.reuse, R120, RZ, 0x3c, !PT ;  /* 0x0000007879783212 */ /* 0x040fe200078e3cff */
[----:B---3--:R2:W-:Y:S04]  /*b0b0*/  STL [R1+0x2fc], R111 ;  /* 0x0002fc6f01007387 */ /* 0x0085e80000100800 */
[----:B------:R-:W3:Y:S01]  /*b0c0*/  @P2 LDG.E.U16 R112, desc[UR16][R108.64] ;  /* 0x000000106c702981 */ /* 0x000ee2000c1e1500 */
[----:B------:R-:W-:-:S03]  /*b0d0*/  @P3 LOP3.LUT R121, R121, R120, RZ, 0x3c, !PT ;  /* 0x0000007879793212 */ /* 0x000fc600078e3cff */
[----:B------:R-:W4:Y:S04]  /*b0e0*/  LDL R119, [R1+0x9bc] ;  /* 0x0009bc0001777983 */ /* 0x000f280000100800 */
[----:B--2---:R-:W4:Y:S04]  /*b0f0*/  LDL R111, [R1+0x99c] ;  /* 0x00099c00016f7983 */ /* 0x004f280000100800 */
[----:B------:R-:W2:Y:S04]  /*b100*/  @P3 LDG.E.U16 R113, desc[UR16][R120.64] ;  /* 0x0000001078713981 */ /* 0x000ea8000c1e1500 */
[----:B------:R-:W2:Y:S01]  /*b110*/  LDL R123, [R1+0x9b8] ;  /* 0x0009b800017b7983 */ /* 0x000ea20000100800 */
[----:B------:R-:W-:-:S03]  /*b120*/  LOP3.LUT R122, R9, 0x58, RZ, 0xfc, !PT ;  /* 0x00000058097a7812 */ /* 0x000fc600078efcff */
[----:B------:R-:W2:Y:S01]  /*b130*/  LDL.LU.64 R108, [R1+0x1288] ;  /* 0x00128800016c7983 */ /* 0x000ea20000300a00 */
[----:B------:R-:W-:Y:S02]  /*b140*/  ISETP.LT.AND P2, PT, R122, R125, P0 ;  /* 0x0000007d7a00720c */ /* 0x000fe40000741270 */
[----:B------:R-:W-:Y:S02]  /*b150*/  PRMT R114, RZ, 0x7610, R114 ;  /* 0x00007610ff727816 */ /* 0x000fe40000000072 */
[----:B------:R-:W-:Y:S02]  /*b160*/  LOP3.LUT R122, R9, 0x68, RZ, 0xfc, !PT ;  /* 0x00000068097a7812 */ /* 0x000fe400078efcff */
[----:B------:R-:W-:Y:S01]  /*b170*/  PRMT R115, RZ, 0x7610, R115 ;  /* 0x00007610ff737816 */ /* 0x000fe20000000073 */
[----:B---3--:R3:W-:Y:S06]  /*b180*/  STL [R1+0x2f4], R112 ;  /* 0x0002f47001007387 */ /* 0x0087ec0000100800 */
[----:B----4-:R-:W-:-:S02]  /*b190*/  @P2 LOP3.LUT R111, R111, R110, RZ, 0x3c, !PT ;  /* 0x0000006e6f6f2212 */ /* 0x010fc400078e3cff */
[----:B---3--:R-:W-:Y:S02]  /*b1a0*/  LOP3.LUT R112, R9, 0x60, RZ, 0xfc, !PT ;  /* 0x0000006009707812 */ /* 0x008fe400078efcff */
[C---:B------:R-:W-:Y:S02]  /*b1b0*/  @P2 LOP3.LUT R110, R111.reuse, R110, RZ, 0x3c, !PT ;  /* 0x0000006e6f6e2212 */ /* 0x040fe400078e3cff */
[----:B------:R-:W-:Y:S02]  /*b1c0*/  ISETP.LT.AND P3, PT, R112, R125, P0 ;  /* 0x0000007d7000720c */ /* 0x000fe40000761270 */
[----:B------:R-:W3:Y:S01]  /*b1d0*/  LDL R112, [R1+0x9d8] ;  /* 0x0009d80001707983 */ /* 0x000ee20000100800 */
[----:B------:R-:W-:-:S03]  /*b1e0*/  @P2 LOP3.LUT R111, R111, R110, RZ, 0x3c, !PT ;  /* 0x0000006e6f6f2212 */ /* 0x000fc600078e3cff */
[----:B--2---:R2:W-:Y:S04]  /*b1f0*/  STL [R1+0x2ec], R113 ;  /* 0x0002ec7101007387 */ /* 0x0045e80000100800 */
[----:B------:R-:W4:Y:S04]  /*b200*/  @P2 LDG.E.U16 R114, desc[UR16][R110.64] ;  /* 0x000000106e722981 */ /* 0x000f28000c1e1500 */
[----:B------:R-:W3:Y:S04]  /*b210*/  LDL R120, [R1+0x9f8] ;  /* 0x0009f80001787983 */ /* 0x000ee80000100800 */
[----:B--2---:R-:W3:Y:S01]  /*b220*/  LDL R113, [R1+0x9dc] ;  /* 0x0009dc0001717983 */ /* 0x004ee20000100800 */
[----:B------:R-:W-:Y:S01]  /*b230*/  ISETP.LT.AND P2, PT, R122, R125, P0 ;  /* 0x0000007d7a00720c */ /* 0x000fe20000741270 */
[----:B------:R-:W-:-:S02]  /*b240*/  @P3 IMAD.MOV.U32 R122, RZ, RZ, R119 ;  /* 0x000000ffff7a3224 */ /* 0x000fc400078e0077 */
[----:B------:R-:W2:Y:S04]  /*b250*/  LDL R121, [R1+0x9fc] ;  /* 0x0009fc0001797983 */ /* 0x000ea80000100800 */
[----:B------:R-:W2:Y:S01]  /*b260*/  @P3 LDG.E.U16 R115, desc[UR16][R122.64] ;  /* 0x000000107a733981 */ /* 0x000ea2000c1e1500 */
[----:B------:R-:W-:-:S03]  /*b270*/  PRMT R116, RZ, 0x7610, R116 ;  /* 0x00007610ff747816 */ /* 0x000fc60000000074 */
[----:B------:R-:W2:Y:S01]  /*b280*/  LDL.LU.64 R110, [R1+0x1280] ;  /* 0x00128000016e7983 */ /* 0x000ea20000300a00 */
[----:B------:R-:W-:-:S03]  /*b290*/  PRMT R117, RZ, 0x7610, R117 ;  /* 0x00007610ff757816 */ /* 0x000fc60000000075 */
[----:B----4-:R4:W-:Y:S01]  /*b2a0*/  STL [R1+0x2dc], R114 ;  /* 0x0002dc7201007387 */ /* 0x0109e20000100800 */
[----:B---3--:R-:W-:-:S04]  /*b2b0*/  @P2 LOP3.LUT R113, R113, R112, RZ, 0x3c, !PT ;  /* 0x0000007071712212 */ /* 0x008fc800078e3cff */
[----:B------:R-:W-:Y:S02]  /*b2c0*/  @P2 LOP3.LUT R112, R113, R112, RZ, 0x3c, !PT ;  /* 0x0000007071702212 */ /* 0x000fe400078e3cff */
[----:B----4-:R-:W-:Y:S02]  /*b2d0*/  LOP3.LUT R114, R9, 0x70, RZ, 0xfc, !PT ;  /* 0x0000007009727812 */ /* 0x010fe400078efcff */
[----:B------:R-:W-:Y:S02]  /*b2e0*/  @P2 LOP3.LUT R113, R113, R112, RZ, 0x3c, !PT ;  /* 0x0000007071712212 */ /* 0x000fe400078e3cff */
[----:B------:R-:W-:Y:S02]  /*b2f0*/  ISETP.LT.AND P3, PT, R114, R125, P0 ;  /* 0x0000007d7200720c */ /* 0x000fe40000761270 */
[----:B------:R-:W3:Y:S04]  /*b300*/  LDL R114, [R1+0xa18] ;  /* 0x000a180001727983 */ /* 0x000ee80000100800 */
[----:B------:R-:W4:Y:S04]  /*b310*/  @P2 LDG.E.U16 R116, desc[UR16][R112.64] ;  /* 0x0000001070742981 */ /* 0x000f28000c1e1500 */
[----:B--2---:R2:W-:Y:S03]  /*b320*/  STL [R1+0x2e4], R115 ;  /* 0x0002e47301007387 */ /* 0x0045e60000100800 */
[-C--:B------:R-:W-:Y:S01]  /*b330*/  @P3 LOP3.LUT R121, R121, R120.reuse, RZ, 0x3c, !PT ;  /* 0x0000007879793212 */ /* 0x080fe200078e3cff */
[----:B------:R-:W3:Y:S04]  /*b340*/  LDL R119, [R1+0x844] ;  /* 0x0008440001777983 */ /* 0x000ee80000100800 */
[----:B------:R-:W3:Y:S04]  /*b350*/  LDL R123, [R1+0x840] ;  /* 0x00084000017b7983 */ /* 0x000ee80000100800 */
[----:B--2---:R-:W3:Y:S01]  /*b360*/  LDL R115, [R1+0xa1c] ;  /* 0x000a1c0001737983 */ /* 0x004ee20000100800 */
[----:B------:R-:W-:-:S02]  /*b370*/  @P3 LOP3.LUT R120, R121, R120, RZ, 0x3c, !PT ;  /* 0x0000007879783212 */ /* 0x000fc400078e3cff */
[----:B------:R-:W-:Y:S01]  /*b380*/  LOP3.LUT R122, R9, 0x78, RZ, 0xfc, !PT ;  /* 0x00000078097a7812 */ /* 0x000fe200078efcff */
[----:B------:R-:W2:Y:S01]  /*b390*/  LDL.LU.64 R112, [R1+0x1278] ;  /* 0x0012780001707983 */ /* 0x000ea20000300a00 */
[----:B------:R-:W-:-:S05]  /*b3a0*/  @P3 LOP3.LUT R121, R121, R120, RZ, 0x3c, !PT ;  /* 0x0000007879793212 */ /* 0x000fca00078e3cff */
[----:B------:R-:W2:Y:S01]  /*b3b0*/  @P3 LDG.E.U16 R117, desc[UR16][R120.64] ;  /* 0x0000001078753981 */ /* 0x000ea2000c1e1500 */
[----:B------:R-:W-:Y:S02]  /*b3c0*/  ISETP.LT.AND P2, PT, R122, R125, P0 ;  /* 0x0000007d7a00720c */ /* 0x000fe40000741270 */
[----:B------:R-:W-:Y:S02]  /*b3d0*/  PRMT R42, RZ, 0x7610, R42 ;  /* 0x00007610ff2a7816 */ /* 0x000fe4000000002a */
[C---:B------:R-:W-:Y:S02]  /*b3e0*/  LOP3.LUT R122, R9.reuse, 0xa, RZ, 0xfc, !PT ;  /* 0x0000000a097a7812 */ /* 0x040fe400078efcff */
[----:B------:R-:W-:Y:S01]  /*b3f0*/  PRMT R118, RZ, 0x7610, R118 ;  /* 0x00007610ff767816 */ /* 0x000fe20000000076 */
[----:B----4-:R4:W-:Y:S02]  /*b400*/  STL [R1+0x2d8], R116 ;  /* 0x0002d87401007387 */ /* 0x0109e40000100800 */
[----:B----4-:R-:W-:-:S04]  /*b410*/  LOP3.LUT R116, R9, 0x2, RZ, 0xfc, !PT ;  /* 0x0000000209747812 */ /* 0x010fc800078efcff */
[----:B------:R-:W-:Y:S02]  /*b420*/  ISETP.LT.AND P3, PT, R116, R125, P0 ;  /* 0x0000007d7400720c */ /* 0x000fe40000761270 */
[-C--:B---3--:R-:W-:Y:S01]  /*b430*/  @P2 LOP3.LUT R115, R115, R114.reuse, RZ, 0x3c, !PT ;  /* 0x0000007273732212 */ /* 0x088fe200078e3cff */
[----:B------:R-:W3:Y:S03]  /*b440*/  LDL R116, [R1+0x860] ;  /* 0x0008600001747983 */ /* 0x000ee60000100800 */
[----:B------:R-:W-:-:S04]  /*b450*/  @P2 LOP3.LUT R114, R115, R114, RZ, 0x3c, !PT ;  /* 0x0000007273722212 */ /* 0x000fc800078e3cff */
[----:B------:R-:W-:-:S05]  /*b460*/  @P2 LOP3.LUT R115, R115, R114, RZ, 0x3c, !PT ;  /* 0x0000007273732212 */ /* 0x000fca00078e3cff */
[----:B------:R-:W4:Y:S01]  /*b470*/  @P2 LDG.E.U16 R42, desc[UR16][R114.64] ;  /* 0x00000010722a2981 */ /* 0x000f22000c1e1500 */
[----:B------:R-:W-:Y:S01]  /*b480*/  ISETP.LT.AND P2, PT, R122, R125, P0 ;  /* 0x0000007d7a00720c */ /* 0x000fe20000741270 */
[----:B------:R-:W-:-:S05]  /*b490*/  @P3 IMAD.MOV.U32 R122, RZ, RZ, R119 ;  /* 0x000000ffff7a3224 */ /* 0x000fca00078e0077 */
[----:B------:R-:W3:Y:S04]  /*b4a0*/  @P3 LDG.E.U16 R118, desc[UR16][R122.64] ;  /* 0x000000107a763981 */ /* 0x000ee8000c1e1500 */
[----:B--2---:R2:W-:Y:S04]  /*b4b0*/  STL [R1+0x2cc], R117 ;  /* 0x0002cc7501007387 */ /* 0x0045e80000100800 */
[----:B------:R-:W3:Y:S04]  /*b4c0*/  LDL R120, [R1+0x880] ;  /* 0x0008800001787983 */ /* 0x000ee80000100800 */
[----:B------:R-:W3:Y:S04]  /*b4d0*/  LDL R121, [R1+0x884] ;  /* 0x0008840001797983 */ /* 0x000ee80000100800 */
[----:B--2---:R-:W2:Y:S04]  /*b4e0*/  LDL R117, [R1+0x864] ;  /* 0x0008640001757983 */ /* 0x004ea80000100800 */
[----:B------:R-:W2:Y:S01]  /*b4f0*/  LDL.LU.64 R114, [R1+0x1270] ;  /* 0x0012700001727983 */ /* 0x000ea20000300a00 */
[----:B------:R-:W-:-:S02]  /*b500*/  PRMT R40, RZ, 0x7610, R40 ;  /* 0x00007610ff287816 */ /* 0x000fc40000000028 */
[----:B------:R-:W-:Y:S01]  /*b510*/  PRMT R41, RZ, 0x7610, R41 ;  /* 0x00007610ff297816 */ /* 0x000fe20000000029 */
[----:B----4-:R4:W-:Y:S04]  /*b520*/  STL [R1+0x2bc], R42 ;  /* 0x0002bc2a01007387 */ /* 0x0109e80000100800 */
[----:B---3--:R3:W-:Y:S01]  /*b530*/  STL [R1+0x2c8], R118 ;  /* 0x0002c87601007387 */ /* 0x0087e20000100800 */
[----:B----4-:R-:W-:-:S03]  /*b540*/  LOP3.LUT R42, R9, 0x12, RZ, 0xfc, !PT ;  /* 0x00000012092a7812 */ /* 0x010fc600078efcff */
[----:B------:R-:W4:Y:S04]  /*b550*/  LDL R119, [R1+0x8a4] ;  /* 0x0008a40001777983 */ /* 0x000f280000100800 */
[----:B------:R-:W4:Y:S04]  /*b560*/  LDL R122, [R1+0x8c0] ;  /* 0x0008c000017a7983 */ /* 0x000f280000100800 */
[----:B---3--:R-:W4:Y:S01]  /*b570*/  LDL R118, [R1+0x8a0] ;  /* 0x0008a00001767983 */ /* 0x008f220000100800 */
[----:B------:R-:W-:Y:S02]  /*b580*/  ISETP.LT.AND P3, PT, R42, R125, P0 ;  /* 0x0000007d2a00720c */ /* 0x000fe40000761270 */
[-C--:B--2---:R-:W-:Y:S01]  /*b590*/  @P2 LOP3.LUT R117, R117, R116.reuse, RZ, 0x3c, !PT ;  /* 0x0000007475752212 */ /* 0x084fe200078e3cff */
[----:B------:R-:W2:Y:S03]  /*b5a0*/  LDL R123, [R1+0x8c4] ;  /* 0x0008c400017b7983 */ /* 0x000ea60000100800 */
[----:B------:R-:W-:-:S04]  /*b5b0*/  @P2 LOP3.LUT R116, R117, R116, RZ, 0x3c, !PT ;  /* 0x0000007475742212 */ /* 0x000fc800078e3cff */
[----:B------:R-:W-:-:S03]  /*b5c0*/  @P2 LOP3.LUT R117, R117, R116, RZ, 0x3c, !PT ;  /* 0x0000007475752212 */ /* 0x000fc600078e3cff */
[-C--:B------:R-:W-:Y:S02]  /*b5d0*/  @P3 LOP3.LUT R121, R121, R120.reuse, RZ, 0x3c, !PT ;  /* 0x0000007879793212 */ /* 0x080fe400078e3cff */
[----:B------:R-:W3:Y:S02]  /*b5e0*/  @P2 LDG.E.U16 R40, desc[UR16][R116.64] ;  /* 0x0000001074282981 */ /* 0x000ee4000c1e1500 */
[----:B------:R-:W-:-:S04]  /*b5f0*/  @P3 LOP3.LUT R120, R121, R120, RZ, 0x3c, !PT ;  /* 0x0000007879783212 */ /* 0x000fc800078e3cff */
[----:B------:R-:W-:-:S05]  /*b600*/  @P3 LOP3.LUT R121, R121, R120, RZ, 0x3c, !PT ;  /* 0x0000007879793212 */ /* 0x000fca00078e3cff */
[----:B------:R-:W2:Y:S01]  /*b610*/  @P3 LDG.E.U16 R41, desc[UR16][R120.64] ;  /* 0x0000001078293981 */ /* 0x000ea2000c1e1500 */
[----:B------:R-:W-:Y:S02]  /*b620*/  LOP3.LUT R42, R9, 0x1a, RZ, 0xfc, !PT ;  /* 0x0000001a092a7812 */ /* 0x000fe400078efcff */
[----:B------:R-:W-:Y:S01]  /*b630*/  PRMT R30, RZ, 0x7610, R30 ;  /* 0x00007610ff1e7816 */ /* 0x000fe2000000001e */
[----:B------:R-:W2:Y:S01]  /*b640*/  LDL.LU.64 R116, [R1+0x1268] ;  /* 0x0012680001747983 */ /* 0x000ea20000300a00 */
[----:B------:R-:W-:Y:S02]  /*b650*/  ISETP.LT.AND P2, PT, R42, R125, P0 ;  /* 0x0000007d2a00720c */ /* 0x000fe40000741270 */
[----:B------:R-:W-:-:S11]  /*b660*/  PRMT R31, RZ, 0x7610, R31 ;  /* 0x00007610ff1f7816 */ /* 0x000fd6000000001f */
[----:B----4-:R-:W-:-:S04]  /*b670*/  @P2 LOP3.LUT R119, R119, R118, RZ, 0x3c, !PT ;  /* 0x0000007677772212 */ /* 0x010fc800078e3cff */
[----:B------:R-:W-:-:S04]  /*b680*/  @P2 LOP3.LUT R118, R119, R118, RZ, 0x3c, !PT ;  /* 0x0000007677762212 */ /* 0x000fc800078e3cff */
[----:B------:R-:W-:-:S05]  /*b690*/  @P2 LOP3.LUT R119, R119, R118, RZ, 0x3c, !PT ;  /* 0x0000007677772212 */ /* 0x000fca00078e3cff */
[----:B------:R-:W4:Y:S04]  /*b6a0*/  @P2 LDG.E.U16 R30, desc[UR16][R118.64] ;  /* 0x00000010761e2981 */ /* 0x000f28000c1e1500 */
[----:B---3--:R3:W-:Y:S04]  /*b6b0*/  STL [R1+0x2b4], R40 ;  /* 0x0002b42801007387 */ /* 0x0087e80000100800 */
[----:B------:R-:W4:Y:S04]  /*b6c0*/  LDL R120, [R1+0x8e0] ;  /* 0x0008e00001787983 */ /* 0x000f280000100800 */
[----:B------:R-:W4:Y:S01]  /*b6d0*/  LDL R121, [R1+0x8e4] ;  /* 0x0008e40001797983 */ /* 0x000f220000100800 */
[----:B---3--:R-:W-:-:S04]  /*b6e0*/  LOP3.LUT R40, R9, 0x22, RZ, 0xfc, !PT ;  /* 0x0000002209287812 */ /* 0x008fc800078efcff */
[----:B------:R-:W-:Y:S02]  /*b6f0*/  ISETP.LT.AND P3, PT, R40, R125, P0 ;  /* 0x0000007d2800720c */ /* 0x000fe40000761270 */
[----:B------:R-:W3:Y:S04]  /*b700*/  LDL R40, [R1+0x900] ;  /* 0x0009000001287983 */ /* 0x000ee80000100800 */
[----:B--2---:R2:W-:Y:S04]  /*b710*/  STL [R1+0x2ac], R41 ;  /* 0x0002ac2901007387 */ /* 0x0045e80000100800 */
[----:B--2---:R-:W3:Y:S03]  /*b720*/  LDL R41, [R1+0x904] ;  /* 0x0009040001297983 */ /* 0x004ee60000100800 */
[----:B------:R-:W-:-:S02]  /*b730*/  @P3 LOP3.LUT R123, R123, R122, RZ, 0x3c, !PT ;  /* 0x0000007a7b7b3212 */ /* 0x000fc400078e3cff */
[----:B------:R-:W-:Y:S01]  /*b740*/  LOP3.LUT R42, R9, 0x2a, RZ, 0xfc, !PT ;  /* 0x0000002a092a7812 */ /* 0x000fe200078efcff */
[----:B------:R-:W2:Y:S01]  /*b750*/  LDL.LU.64 R118, [R1+0x1260] ;  /* 0x0012600001767983 */ /* 0x000ea20000300a00 */
[----:B------:R-:W-:-:S04]  /*b760*/  @P3 LOP3.LUT R122, R123, R122, RZ, 0x3c, !PT ;  /* 0x0000007a7b7a3212 */ /* 0x000fc800078e3cff */
[----:B------:R-:W-:-:S05]  /*b770*/  @P3 LOP3.LUT R123, R123, R122, RZ, 0x3c, !PT ;  /* 0x0000007a7b7b3212 */ /* 0x000fca00078e3cff */
[----:B------:R-:W2:Y:S01]  /*b780*/  @P3 LDG.E.U16 R31, desc[UR16][R122.64] ;  /* 0x000000107a1f3981 */ /* 0x000ea2000c1e1500 */
[----:B------:R-:W-:Y:S02]  /*b790*/  ISETP.LT.AND P2, PT, R42, R125, P0 ;  /* 0x0000007d2a00720c */ /* 0x000fe40000741270 */
[----:B------:R-:W-:Y:S02]  /*b7a0*/  PRMT R10, RZ, 0x7610, R10 ;  /* 0x00007610ff0a7816 */ /* 0x000fe4000000000a */
[----:B------:R-:W-:Y:S01]  /*b7b0*/  PRMT R11, RZ, 0x7610, R11 ;  /* 0x00007610ff0b7816 */ /* 0x000fe2000000000b */
[----:B----4-:R4:W-:Y:S04]  /*b7c0*/  STL [R1+0x2a4], R30 ;  /* 0x0002a41e01007387 */ /* 0x0109e80000100800 */
[----:B------:R-:W2:Y:S04]  /*b7d0*/  LDL R122, [R1+0x920] ;  /* 0x00092000017a7983 */ /* 0x000ea80000100800 */
[----:B------:R-:W2:Y:S01]  /*b7e0*/  LDL R123, [R1+0x924] ;  /* 0x00092400017b7983 */ /* 0x000ea20000100800 */
[----:B----4-:R-:W-:-:S04]  /*b7f0*/  LOP3.LUT R30, R9, 0x32, RZ, 0xfc, !PT ;  /* 0x00000032091e7812 */ /* 0x010fc800078efcff */
[----:B------:R-:W-:Y:S02]  /*b800*/  ISETP.LT.AND P3, PT, R30, R125, P0 ;  /* 0x0000007d1e00720c */ /* 0x000fe40000761270 */
[-C--:B------:R-:W-:Y:S01]  /*b810*/  @P2 LOP3.LUT R121, R121, R120.reuse, RZ, 0x3c, !PT ;  /* 0x0000007879792212 */ /* 0x080fe200078e3cff */
[----:B------:R-:W4:Y:S03]  /*b820*/  LDL R30, [R1+0x940] ;  /* 0x00094000011e7983 */ /* 0x000f260000100800 */
[----:B------:R-:W-:-:S04]  /*b830*/  @P2 LOP3.LUT R120, R121, R120, RZ, 0x3c, !PT ;  /* 0x0000007879782212 */ /* 0x000fc800078e3cff */
[----:B------:R-:W-:-:S05]  /*b840*/  @P2 LOP3.LUT R121, R121, R120, RZ, 0x3c, !PT ;  /* 0x0000007879792212 */ /* 0x000fca00078e3cff */
[----:B------:R-:W4:Y:S01]  /*b850*/  @P2 LDG.E.U16 R10, desc[UR16][R120.64] ;  /* 0x00000010780a2981 */ /* 0x000f22000c1e1500 */
[----:B---3--:R-:W-:-:S04]  /*b860*/  @P3 LOP3.LUT R41, R41, R40, RZ, 0x3c, !PT ;  /* 0x0000002829293212 */ /* 0x008fc800078e3cff */
[----:B------:R-:W-:-:S04]  /*b870*/  @P3 LOP3.LUT R40, R41, R40, RZ, 0x3c, !PT ;  /* 0x0000002829283212 */ /* 0x000fc800078e3cff */
[----:B------:R-:W-:-:S05]  /*b880*/  @P3 LOP3.LUT R41, R41, R40, RZ, 0x3c, !PT ;  /* 0x0000002829293212 */ /* 0x000fca00078e3cff */
[----:B------:R-:W3:Y:S04]  /*b890*/  @P3 LDG.E.U16 R11, desc[UR16][R40.64] ;  /* 0x00000010280b3981 */ /* 0x000ee8000c1e1500 */
[----:B--2---:R2:W-:Y:S04]  /*b8a0*/  STL [R1+0x29c], R31 ;  /* 0x00029c1f01007387 */ /* 0x0045e80000100800 */
[----:B--2---:R-:W2:Y:S01]  /*b8b0*/  LDL R31, [R1+0x944] ;  /* 0x00094400011f7983 */ /* 0x004ea20000100800 */
[----:B------:R-:W-:-:S03]  /*b8c0*/  LOP3.LUT R42, R9, 0x3a, RZ, 0xfc, !PT ;  /* 0x0000003a092a7812 */ /* 0x000fc600078efcff */
[----:B------:R-:W2:Y:S01]  /*b8d0*/  LDL.LU.64 R120, [R1+0x1258] ;  /* 0x0012580001787983 */ /* 0x000ea20000300a00 */
[----:B------:R-:W-:Y:S02]  /*b8e0*/  ISETP.LT.AND P2, PT, R42, R125, P0 ;  /* 0x0000007d2a00720c */ /* 0x000fe40000741270 */
[----:B------:R-:W-:Y:S02]  /*b8f0*/  PRMT R12, RZ, 0x7610, R12 ;  /* 0x00007610ff0c7816 */ /* 0x000fe4000000000c */
[----:B------:R-:W-:-:S09]  /*b900*/  PRMT R13, RZ, 0x7610, R13 ;  /* 0x00007610ff0d7816 */ /* 0x000fd2000000000d */
[----:B------:R-:W-:-:S04]  /*b910*/  @P2 LOP3.LUT R123, R123, R122, RZ, 0x3c, !PT ;  /* 0x0000007a7b7b2212 */ /* 0x000fc800078e3cff */
[----:B------:R-:W-:-:S04]  /*b920*/  @P2 LOP3.LUT R122, R123, R122, RZ, 0x3c, !PT ;  /* 0x0000007a7b7a2212 */ /* 0x000fc800078e3cff */
[----:B------:R-:W-:-:S05]  /*b930*/  @P2 LOP3.LUT R123, R123, R122, RZ, 0x3c, !PT ;  /* 0x0000007a7b7b2212 */ /* 0x000fca00078e3cff */
[----:B------:R-:W2:Y:S04]  /*b940*/  @P2 LDG.E.U16 R12, desc[UR16][R122.64] ;  /* 0x000000107a0c2981 */ /* 0x000ea8000c1e1500 */
[----:B----4-:R4:W-:Y:S02]  /*b950*/  STL [R1+0x298], R10 ;  /* 0x0002980a01007387 */ /* 0x0109e40000100800 */
[----:B----4-:R-:W-:-:S04]  /*b960*/  LOP3.LUT R10, R9, 0x42, RZ, 0xfc, !PT ;  /* 0x00000042090a7812 */ /* 0x010fc800078efcff */
[----:B------:R-:W-:Y:S02]  /*b970*/  ISETP.LT.AND P3, PT, R10, R125, P0 ;  /* 0x0000007d0a00720c */ /* 0x000fe40000761270 */
[----:B------:R-:W4:Y:S04]  /*b980*/  LDL R10, [R1+0x960] ;  /* 0x00096000010a7983 */ /* 0x000f280000100800 */
[----:B---3--:R3:W-:Y:S04]  /*b990*/  STL [R1+0x28c], R11 ;  /* 0x00028c0b01007387 */ /* 0x0087e80000100800 */
[----:B------:R-:W4:Y:S04]  /*b9a0*/  LDL R40, [R1+0x980] ;  /* 0x0009800001287983 */ /* 0x000f280000100800 */
[----:B------:R-:W4:Y:S04]  /*b9b0*/  LDL R41, [R1+0x984] ;  /* 0x0009840001297983 */ /* 0x000f280000100800 */
[----:B---3--:R-:W4:Y:S01]  /*b9c0*/  LDL R11, [R1+0x964] ;  /* 0x00096400010b7983 */ /* 0x008f220000100800 */
[----:B--2---:R-:W-:-:S02]  /*b9d0*/  @P3 LOP3.LUT R31, R31, R30, RZ, 0x3c, !PT ;  /* 0x0000001e1f1f3212 */ /* 0x004fc400078e3cff */
[----:B------:R-:W-:Y:S01]  /*b9e0*/  LOP3.LUT R42, R9, 0x4a, RZ, 0xfc, !PT ;  /* 0x0000004a092a7812 */ /* 0x000fe200078efcff */
[----:B------:R-:W2:Y:S01]  /*b9f0*/  LDL.LU.64 R122, [R1+0x1250] ;  /* 0x00125000017a7983 */ /* 0x000ea20000300a00 */
[----:B------:R-:W-:-:S04]  /*ba00*/  @P3 LOP3.LUT R30, R31, R30, RZ, 0x3c, !PT ;  /* 0x0000001e1f1e3212 */ /* 0x000fc800078e3cff */
[----:B------:R-:W-:-:S05]  /*ba10*/  @P3 LOP3.LUT R31, R31, R30, RZ, 0x3c, !PT ;  /* 0x0000001e1f1f3212 */ /* 0x000fca00078e3cff */
[----:B------:R-:W3:Y:S01]  /*ba20*/  @P3 LDG.E.U16 R13, desc[UR16][R30.64] ;  /* 0x000000101e0d3981 */ /* 0x000ee2000c1e1500 */
[----:B------:R-:W-:Y:S02]  /*ba30*/  ISETP.LT.AND P2, PT, R42, R125, P0 ;  /* 0x0000007d2a00720c */ /* 0x000fe40000741270 */
[----:B------:R-:W-:Y:S02]  /*ba40*/  PRMT R14, RZ, 0x7610, R14 ;  /* 0x00007610ff0e7816 */ /* 0x000fe4000000000e */
[----:B------:R-:W-:Y:S01]  /*ba50*/  PRMT R15, RZ, 0x7610, R15 ;  /* 0x00007610ff0f7816 */ /* 0x000fe2000000000f */
[----:B------:R0:W-:Y:S02]  /*ba60*/  STL [R1+0x288], R12 ;  /* 0x0002880c01007387 */ /* 0x0001e40000100800 */
[----:B0-----:R-:W-:-:S04]  /*ba70*/  LOP3.LUT R12, R9, 0x52, RZ, 0xfc, !PT ;  /* 0x00000052090c7812 */ /* 0x001fc800078efcff */
[----:B------:R-:W-:Y:S02]  /*ba80*/  ISETP.LT.AND P3, PT, R12, R125, P0 ;  /* 0x0000007d0c00720c */ /* 0x000fe40000761270 */
[----:B------:R-:W2:Y:S01]  /*ba90*/  LDL R12, [R1+0x9a0] ;  /* 0x0009a000010c7983 */ /* 0x000ea20000100800 */
[----:B----4-:R-:W-:-:S04]  /*baa0*/  @P2 LOP3.LUT R11, R11, R10, RZ, 0x3c, !PT ;  /* 0x0000000a0b0b2212 */ /* 0x010fc800078e3cff */
[----:B------:R-:W-:-:S04]  /*bab0*/  @P2 LOP3.LUT R10, R11, R10, RZ, 0x3c, !PT ;  /* 0x0000000a0b0a2212 */ /* 0x000fc800078e3cff */
[----:B------:R-:W-:-:S05]  /*bac0*/  @P2 LOP3.LUT R11, R11, R10, RZ, 0x3c, !PT ;  /* 0x0000000a0b0b2212 */ /* 0x000fca00078e3cff */
[----:B------:R-:W4:Y:S01]  /*bad0*/  @P2 LDG.E.U16 R14, desc[UR16][R10.64] ;  /* 0x000000100a0e2981 */ /* 0x000f22000c1e1500 */
[----:B------:R-:W-:-:S03]  /*bae0*/  @P3 LOP3.LUT R41, R41, R40, RZ, 0x3c, !PT ;  /* 0x0000002829293212 */ /* 0x000fc600078e3cff */
[----:B---3--:R0:W-:Y:S01]  /*baf0*/  STL [R1+0x27c], R13 ;  /* 0x00027c0d01007387 */ /* 0x0081e20000100800 */
[----:B------:R-:W-:-:S03]  /*bb00*/  @P3 LOP3.LUT R40, R41, R40, RZ, 0x3c, !PT ;  /* 0x0000002829283212 */ /* 0x000fc600078e3cff */
[----:B------:R-:W3:Y:S01]  /*bb10*/  LDL R30, [R1+0x9c0] ;  /* 0x0009c000011e7983 */ /* 0x000ee20000100800 */
[----:B------:R-:W-:-:S03]  /*bb20*/  @P3 LOP3.LUT R41, R41, R40, RZ, 0x3c, !PT ;  /* 0x0000002829293212 */ /* 0x000fc600078e3cff */
[----:B------:R-:W3:Y:S04]  /*bb30*/  LDL R31, [R1+0x9c4] ;  /* 0x0009c400011f7983 */ /* 0x000ee80000100800 */
[----:B0-----:R-:W2:Y:S04]  /*bb40*/  LDL R13, [R1+0x9a4] ;  /* 0x0009a400010d7983 */ /* 0x001ea80000100800 */
[----:B------:R-:W3:Y:S01]  /*bb50*/  @P3 LDG.E.U16 R15, desc[UR16][R40.64] ;  /* 0x00000010280f3981 */ /* 0x000ee2000c1e1500 */
[----:B------:R-:W-:-:S03]  /*bb60*/  LOP3.LUT R42, R9, 0x5a, RZ, 0xfc, !PT ;  /* 0x0000005a092a7812 */ /* 0x000fc600078efcff */
[----:B------:R-:W3:Y:S01]  /*bb70*/  LDL.LU.64 R10, [R1+0x1248] ;  /* 0x00124800010a7983 */ /* 0x000ee20000300a00 */
[----:B------:R-:W-:Y:S02]  /*bb80*/  ISETP.LT.AND P2, PT, R42, R125, P0 ;  /* 0x0000007d2a00720c */ /* 0x000fe40000741270 */
[----:B------:R-:W-:Y:S02]  /*bb90*/  PRMT R16, RZ, 0x7610, R16 ;  /* 0x00007610ff107816 */ /* 0x000fe40000000010 */
[----:B------:R-:W-:Y:S01]  /*bba0*/  PRMT R17, RZ, 0x7610, R17 ;  /* 0x00007610ff117816 */ /* 0x000fe20000000011 */
[----:B----4-:R0:W-:Y:S02]  /*bbb0*/  STL [R1+0x274], R14 ;  /* 0x0002740e01007387 */ /* 0x0101e40000100800 */
[----:B0-----:R-:W-:-:S04]  /*bbc0*/  LOP3.LUT R14, R9, 0x62, RZ, 0xfc, !PT ;  /* 0x00000062090e7812 */ /* 0x001fc800078efcff */
[----:B------:R-:W-:Y:S02]  /*bbd0*/  ISETP.LT.AND P3, PT, R14, R125, P0 ;  /* 0x0000007d0e00720c */ /* 0x000fe40000761270 */
[-C--:B--2---:R-:W-:Y:S01]  /*bbe0*/  @P2 LOP3.LUT R13, R13, R12.reuse, RZ, 0x3c, !PT ;  /* 0x0000000c0d0d2212 */ /* 0x084fe200078e3cff */
[----:B------:R-:W2:Y:S03]  /*bbf0*/  LDL R14, [R1+0x9e0] ;  /* 0x0009e000010e7983 */ /* 0x000ea60000100800 */
[C---:B------:R-:W-:Y:S01]  /*bc00*/  @P2 LOP3.LUT R12, R13.reuse, R12, RZ, 0x3c, !PT ;  /* 0x0000000c0d0c2212 */ /* 0x040fe200078e3cff */
[----:B---3--:R0:W-:Y:S03]  /*bc10*/  STL [R1+0x26c], R15 ;  /* 0x00026c0f01007387 */ /* 0x0081e60000100800 */
[----:B------:R-:W-:Y:S01]  /*bc20*/  @P2 LOP3.LUT R13, R13, R12, RZ, 0x3c, !PT ;  /* 0x0000000c0d0d2212 */ /* 0x000fe200078e3cff */
[----:B------:R-:W3:Y:S02]  /*bc30*/  LDL R40, [R1+0xa00] ;  /* 0x000a000001287983 */ /* 0x000ee40000100800 */
[----:B------:R-:W-:-:S02]  /*bc40*/  @P3 LOP3.LUT R31, R31, R30, RZ, 0x3c, !PT ;  /* 0x0000001e1f1f3212 */ /* 0x000fc400078e3cff */
[----:B------:R-:W4:Y:S04]  /*bc50*/  @P2 LDG.E.U16 R16, desc[UR16][R12.64] ;  /* 0x000000100c102981 */ /* 0x000f28000c1e1500 */
[----:B0-----:R-:W2:Y:S01]  /*bc60*/  LDL R15, [R1+0x9e4] ;  /* 0x0009e400010f7983 */ /* 0x001ea20000100800 */
[----:B------:R-:W-:-:S03]  /*bc70*/  @P3 LOP3.LUT R30, R31, R30, RZ, 0x3c, !PT ;  /* 0x0000001e1f1e3212 */ /* 0x000fc600078e3cff */
[----:B------:R-:W3:Y:S01]  /*bc80*/  LDL R41, [R1+0xa04] ;  /* 0x000a040001297983 */ /* 0x000ee20000100800 */
[----:B------:R-:W-:Y:S02]  /*bc90*/  @P3 LOP3.LUT R31, R31, R30, RZ, 0x3c, !PT ;  /* 0x0000001e1f1f3212 */ /* 0x000fe400078e3cff */
[----:B------:R-:W-:Y:S01]  /*bca0*/  LOP3.LUT R42, R9, 0x6a, RZ, 0xfc, !PT ;  /* 0x0000006a092a7812 */ /* 0x000fe200078efcff */
[----:B------:R-:W3:Y:S04]  /*bcb0*/  LDL.LU.64 R12, [R1+0x1240] ;  /* 0x00124000010c7983 */ /* 0x000ee80000300a00 */
[----:B------:R-:W3:Y:S01]  /*bcc0*/  @P3 LDG.E.U16 R17, desc[UR16][R30.64] ;  /* 0x000000101e113981 */ /* 0x000ee2000c1e1500 */
[----:B------:R-:W-:Y:S02]  /*bcd0*/  ISETP.LT.AND P2, PT, R42, R125, P0 ;  /* 0x0000007d2a00720c */ /* 0x000fe40000741270 */
[----:B------:R-:W-:-:S02]  /*bce0*/  PRMT R18, RZ, 0x7610, R18 ;  /* 0x00007610ff127816 */ /* 0x000fc40000000012 */
[----:B------:R-:W-:Y:S01]  /*bcf0*/  PRMT R19, RZ, 0x7610, R19 ;  /* 0x00007610ff137816 */ /* 0x000fe20000000013 */
[----:B----4-:R0:W-:Y:S08]  /*bd00*/  STL [R1+0x25c], R16 ;  /* 0x00025c1001007387 */ /* 0x0101f00000100800 */
[----:B--2---:R-:W-:-:S04]  /*bd10*/  @P2 LOP3.LUT R15, R15, R14, RZ, 0x3c, !PT ;  /* 0x0000000e0f0f2212 */ /* 0x004fc800078e3cff */
[----:B------:R-:W-:Y:S02]  /*bd20*/  @P2 LOP3.LUT R14, R15, R14, RZ, 0x3c, !PT ;  /* 0x0000000e0f0e2212 */ /* 0x000fe400078e3cff */
[----:B0-----:R-:W-:Y:S02]  /*bd30*/  LOP3.LUT R16, R9, 0x72, RZ, 0xfc, !PT ;  /* 0x0000007209107812 */ /* 0x001fe400078efcff */
[----:B------:R-:W-:Y:S02]  /*bd40*/  @P2 LOP3.LUT R15, R15, R14, RZ, 0x3c, !PT ;  /* 0x0000000e0f0f2212 */ /* 0x000fe400078e3cff */
[----:B------:R-:W-:Y:S02]  /*bd50*/  ISETP.LT.AND P3, PT, R16, R125, P0 ;  /* 0x0000007d1000720c */ /* 0x000fe40000761270 */
[----:B------:R-:W2:Y:S04]  /*bd60*/  LDL R16, [R1+0x82c] ;  /* 0x00082c0001107983 */ /* 0x000ea80000100800 */
[----:B---3--:R0:W-:Y:S04]  /*bd70*/  STL [R1+0x264], R17 ;  /* 0x0002641101007387 */ /* 0x0081e80000100800 */
[----:B------:R-:W3:Y:S03]  /*bd80*/  @P2 LDG.E.U16 R18, desc[UR16][R14.64] ;  /* 0x000000100e122981 */ /* 0x000ee6000c1e1500 */
[-C--:B------:R-:W-:Y:S01]  /*bd90*/  @P3 LOP3.LUT R41, R41, R40.reuse, RZ, 0x3c, !PT ;  /* 0x0000002829293212 */ /* 0x080fe200078e3cff */
[----:B------:R-:W4:Y:S04]  /*bda0*/  LDL R30, [R1+0x848] ;  /* 0x00084800011e7983 */ /* 0x000f280000100800 */
[----:B0-----:R-:W2:Y:S01]  /*bdb0*/  LDL R17, [R1+0xa20] ;  /* 0x000a200001117983 */ /* 0x001ea20000100800 */
[----:B------:R-:W-:-:S03]  /*bdc0*/  @P3 LOP3.LUT R40, R41, R40, RZ, 0x3c, !PT ;  /* 0x0000002829283212 */ /* 0x000fc600078e3cff */
[----:B------:R-:W4:Y:S01]  /*bdd0*/  LDL R31, [R1+0x84c] ;  /* 0x00084c00011f7983 */ /* 0x000f220000100800 */
[----:B------:R-:W-:Y:S02]  /*bde0*/  @P3 LOP3.LUT R41, R41, R40, RZ, 0x3c, !PT ;  /* 0x0000002829293212 */ /* 0x000fe400078e3cff */
[----:B------:R-:W-:Y:S01]  /*bdf0*/  LOP3.LUT R42, R9, 0x7a, RZ, 0xfc, !PT ;  /* 0x0000007a092a7812 */ /* 0x000fe200078efcff */
[----:B------:R-:W4:Y:S04]  /*be00*/  LDL.LU.64 R14, [R1+0x1238] ;  /* 0x00123800010e7983 */ /* 0x000f280000300a00 */
[----:B------:R-:W4:Y:S01]  /*be10*/  @P3 LDG.E.U16 R19, desc[UR16][R40.64] ;  /* 0x0000001028133981 */ /* 0x000f22000c1e1500 */
[----:B------:R-:W-:Y:S02]  /*be20*/  ISETP.LT.AND P2, PT, R42, R125, P0 ;  /* 0x0000007d2a00720c */ /* 0x000fe40000741270 */
[----:B------:R-:W-:-:S02]  /*be30*/  PRMT R20, RZ, 0x7610, R20 ;  /* 0x00007610ff147816 */ /* 0x000fc40000000014 */
[----:B------:R-:W-:Y:S01]  /*be40*/  PRMT R21, RZ, 0x7610, R21 ;  /* 0x00007610ff157816 */ /* 0x000fe20000000015 */
[----:B---3--:R0:W-:Y:S08]  /*be50*/  STL [R1+0x258], R18 ;  /* 0x0002581201007387 */ /* 0x0081f00000100800 */
[----:B--2---:R-:W-:Y:S02]  /*be60*/  @P2 LOP3.LUT R17, R17, R16, RZ, 0x3c, !PT ;  /* 0x0000001011112212 */ /* 0x004fe400078e3cff */
[----:B0-----:R-:W-:-:S02]  /*be70*/  LOP3.LUT R18, R9, 0x4, RZ, 0xfc, !PT ;  /* 0x0000000409127812 */ /* 0x001fc400078efcff */
[C---:B------:R-:W-:Y:S02]  /*be80*/  @P2 LOP3.LUT R16, R17.reuse, R16, RZ, 0x3c, !PT ;  /* 0x0000001011102212 */ /* 0x040fe400078e3cff */
[----:B------:R-:W-:Y:S02]  /*be90*/  ISETP.LT.AND P3, PT, R18, R125, P0 ;  /* 0x0000007d1200720c */ /* 0x000fe40000761270 */
[----:B------:R-:W-:Y:S01]  /*bea0*/  @P2 LOP3.LUT R17, R17, R16, RZ, 0x3c, !PT ;  /* 0x0000001011112212 */ /* 0x000fe200078e3cff */
[----:B------:R-:W2:Y:S04]  /*beb0*/  LDL R18, [R1+0x868] ;  /* 0x0008680001127983 */ /* 0x000ea80000100800 */
[----:B------:R-:W3:Y:S06]  /*bec0*/  @P2 LDG.E.U16 R20, desc[UR16][R16.64] ;  /* 0x0000001010142981 */ /* 0x000eec000c1e1500 */
[-C--:B----4-:R-:W-:Y:S01]  /*bed0*/  @P3 LOP3.LUT R31, R31, R30.reuse, RZ, 0x3c, !PT ;  /* 0x0000001e1f1f3212 */ /* 0x090fe200078e3cff */
[----:B------:R0:W-:Y:S03]  /*bee0*/  STL [R1+0x24c], R19 ;  /* 0x00024c1301007387 */ /* 0x0001e60000100800 */
[C---:B------:R-:W-:Y:S01]  /*bef0*/  @P3 LOP3.LUT R30, R31.reuse, R30, RZ, 0x3c, !PT ;  /* 0x0000001e1f1e3212 */ /* 0x040fe200078e3cff */
[----:B------:R-:W4:Y:S03]  /*bf00*/  LDL R40, [R1+0x888] ;  /* 0x0008880001287983 */ /* 0x000f260000100800 */
[----:B------:R-:W-:Y:S01]  /*bf10*/  @P3 LOP3.LUT R31, R31, R30, RZ, 0x3c, !PT ;  /* 0x0000001e1f1f3212 */ /* 0x000fe200078e3cff */
[----:B------:R-:W4:Y:S04]  /*bf20*/  LDL R41, [R1+0x88c] ;  /* 0x00088c0001297983 */ /* 0x000f280000100800 */
[----:B0-----:R-:W2:Y:S04]  /*bf30*/  LDL R19, [R1+0x86c] ;  /* 0x00086c0001137983 */ /* 0x001ea80000100800 */
[----:B------:R-:W4:Y:S01]  /*bf40*/  @P3 LDG.E.U16 R21, desc[UR16][R30.64] ;  /* 0x000000101e153981 */ /* 0x000f22000c1e1500 */
[----:B------:R-:W-:-:S03]  /*bf50*/  LOP3.LUT R42, R9, 0xc, RZ, 0xfc, !PT ;  /* 0x0000000c092a7812 */ /* 0x000fc600078efcff */
[----:B------:R-:W4:Y:S01]  /*bf60*/  LDL.LU.64 R16, [R1+0x1230] ;  /* 0x0012300001107983 */ /* 0x000f220000300a00 */
[----:B------:R-:W-:Y:S02]  /*bf70*/  ISETP.LT.AND P2, PT, R42, R125, P0 ;  /* 0x0000007d2a00720c */ /* 0x000fe40000741270 */
[----:B------:R-:W-:Y:S02]  /*bf80*/  PRMT R22, RZ, 0x7610, R22 ;  /* 0x00007610ff167816 */ /* 0x000fe40000000016 */
[----:B------:R-:W-:Y:S01]  /*bf90*/  PRMT R23, RZ, 0x7610, R23 ;  /* 0x00007610ff177816 */ /* 0x000fe20000000017 */
[----:B---3--:R0:W-:Y:S02]  /*bfa0*/  STL [R1+0x23c], R20 ;  /* 0x00023c1401007387 */ /* 0x0081e40000100800 */
[----:B0-----:R-:W-:-:S04]  /*bfb0*/  LOP3.LUT R20, R9, 0x14, RZ, 0xfc, !PT ;  /* 0x0000001409147812 */ /* 0x001fc800078efcff */
[----:B------:R-:W-:Y:S02]  /*bfc0*/  ISETP.LT.AND P3, PT, R20, R125, P0 ;  /* 0x0000007d1400720c */ /* 0x000fe40000761270 */
[----:B------:R-:W3:Y:S01]  /*bfd0*/  LDL R20, [R1+0x8a8] ;  /* 0x0008a80001147983 */ /* 0x000ee20000100800 */
[----:B--2---:R-:W-:-:S04]  /*bfe0*/  @P2 LOP3.LUT R19, R19, R18, RZ, 0x3c, !PT ;  /* 0x0000001213132212 */ /* 0x004fc800078e3cff */
[C---:B------:R-:W-:Y:S01]  /*bff0*/  @P2 LOP3.LUT R18, R19.reuse, R18, RZ, 0x3c, !PT ;  /* 0x0000001213122212 */ /* 0x040fe200078e3cff */
[----:B----4-:R0:W-:Y:S03]  /*c000*/  STL [R1+0x248], R21 ;  /* 0x0002481501007387 */ /* 0x0101e60000100800 */
[----:B------:R-:W-:Y:S01]  /*c010*/  @P2 LOP3.LUT R19, R19, R18, RZ, 0x3c, !PT ;  /* 0x0000001213132212 */ /* 0x000fe200078e3cff */
[----:B------:R-:W2:Y:S01]  /*c020*/  LDL R30, [R1+0x8c8] ;  /* 0x0008c800011e7983 */ /* 0x000ea20000100800 */
[----:B------:R-:W-:-:S03]  /*c030*/  @P3 LOP3.LUT R41, R41, R40, RZ, 0x3c, !PT ;  /* 0x0000002829293212 */ /* 0x000fc600078e3cff */
[----:B------:R-:W4:Y:S01]  /*c040*/  @P2 LDG.E.U16 R22, desc[UR16][R18.64] ;  /* 0x0000001012162981 */ /* 0x000f22000c1e1500 */
[----:B------:R-:W-:-:S03]  /*c050*/  @P3 LOP3.LUT R40, R41, R40, RZ, 0x3c, !PT ;  /* 0x0000002829283212 */ /* 0x000fc600078e3cff */
[----:B0-----:R-:W3:Y:S01]  /*c060*/  LDL R21, [R1+0x8ac] ;  /* 0x0008ac0001157983 */ /* 0x001ee20000100800 */
[----:B------:R-:W-:-:S03]  /*c070*/  @P3 LOP3.LUT R41, R41, R40, RZ, 0x3c, !PT ;  /* 0x0000002829293212 */ /* 0x000fc600078e3cff */
[----:B------:R-:W2:Y:S04]  /*c080*/  LDL R31, [R1+0x8cc] ;  /* 0x0008cc00011f7983 */ /* 0x000ea80000100800 */
[----:B------:R-:W2:Y:S01]  /*c090*/  @P3 LDG.E.U16 R23, desc[UR16][R40.64] ;  /* 0x0000001028173981 */ /* 0x000ea2000c1e1500 */
[----:B------:R-:W-:-:S03]  /*c0a0*/  LOP3.LUT R42, R9, 0x1c, RZ, 0xfc, !PT ;  /* 0x0000001c092a7812 */ /* 0x000fc600078efcff */
[----:B------:R-:W2:Y:S01]  /*c0b0*/  LDL.LU.64 R18, [R1+0x1228] ;  /* 0x0012280001127983 */ /* 0x000ea20000300a00 */
[----:B------:R-:W-:Y:S02]  /*c0c0*/  ISETP.LT.AND P2, PT, R42, R125, P0 ;  /* 0x0000007d2a00720c */ /* 0x000fe40000741270 */
[----:B------:R-:W-:Y:S02]  /*c0d0*/  PRMT R24, RZ, 0x7610, R24 ;  /* 0x00007610ff187816 */ /* 0x000fe40000000018 */
[----:B------:R-:W-:Y:S01]  /*c0e0*/  PRMT R25, RZ, 0x7610, R25 ;  /* 0x00007610ff197816 */ /* 0x000fe20000000019 */
[----:B----4-:R0:W-:Y:S08]  /*c0f0*/  STL [R1+0x22c], R22 ;  /* 0x00022c1601007387 */ /* 0x0101f00000100800 */
[----:B---3--:R-:W-:-:S04]  /*c100*/  @P2 LOP3.LUT R21, R21, R20, RZ, 0x3c, !PT ;  /* 0x0000001415152212 */ /* 0x008fc800078e3cff */
[----:B------:R-:W-:Y:S02]  /*c110*/  @P2 LOP3.LUT R20, R21, R20, RZ, 0x3c, !PT ;  /* 0x0000001415142212 */ /* 0x000fe400078e3cff */
[----:B0-----:R-:W-:Y:S02]  /*c120*/  LOP3.LUT R22, R9, 0x24, RZ, 0xfc, !PT ;  /* 0x0000002409167812 */ /* 0x001fe400078efcff */
[----:B------:R-:W-:Y:S02]  /*c130*/  @P2 LOP3.LUT R21, R21, R20, RZ, 0x3c, !PT ;  /* 0x0000001415152212 */ /* 0x000fe400078e3cff */
[----:B------:R-:W-:Y:S02]  /*c140*/  ISETP.LT.AND P3, PT, R22, R125, P0 ;  /* 0x0000007d1600720c */ /* 0x000fe40000761270 */
[----:B------:R-:W3:Y:S04]  /*c150*/  LDL R22, [R1+0x8e8] ;  /* 0x0008e80001167983 */ /* 0x000ee80000100800 */
[----:B--2---:R0:W-:Y:S04]  /*c160*/  STL [R1+0x228], R23 ;  /* 0x0002281701007387 */ /* 0x0041e80000100800 */
[----:B------:R-:W2:Y:S03]  /*c170*/  @P2 LDG.E.U16 R24, desc[UR16][R20.64] ;  /* 0x0000001014182981 */ /* 0x000ea6000c1e1500 */
[-C--:B------:R-:W-:Y:S01]  /*c180*/  @P3 LOP3.LUT R31, R31, R30.reuse, RZ, 0x3c, !PT ;  /* 0x0000001e1f1f3212 */ /* 0x080fe200078e3cff */
[----:B------:R-:W4:Y:S04]  /*c190*/  LDL R40, [R1+0x908] ;  /* 0x0009080001287983 */ /* 0x000f280000100800 */
[----:B0-----:R-:W3:Y:S01]  /*c1a0*/  LDL R23, [R1+0x8ec] ;  /* 0x0008ec0001177983 */ /* 0x001ee20000100800 */
        /* <DEDUP_REMOVED lines=9> */
[----:B--2---:R0:W-:Y:S08]  /*c240*/  STL [R1+0x224], R24 ;  /* 0x0002241801007387 */ /* 0x0041f00000100800 */
[----:B---3--:R-:W-:Y:S02]  /*c250*/  @P2 LOP3.LUT R23, R23, R22, RZ, 0x3c, !PT ;  /* 0x0000001617172212 */ /* 0x008fe400078e3cff */
        /* <DEDUP_REMOVED lines=32> */
[----:B------:R-:W-:Y:S02]  /*c460*/  @P3 LOP3.LUT R31, R31, R30, RZ, 0x3c, !PT ;  /* 0x0000001e1f1f3212 */ /* 0x000fe400078e3cff */
[----:B------:R-:W-:Y:S01]  /*c470*/  LOP3.LUT R42, R9, 0x4c, RZ, 0xfc, !PT ;  /* 0x0000004c092a7812 */ /* 0x000fe200078efcff */
[----:B------:R-:W2:Y:S04]  /*c480*/  LDL R41, [R1+0x98c] ;  /* 0x00098c0001297983 */ /* 0x000ea80000100800 */
[----:B------:R-:W2:Y:S01]  /*c490*/  @P3 LDG.E.U16 R29, desc[UR16][R30.64] ;  /* 0x000000101e1d3981 */ /* 0x000ea2000c1e1500 */
[----:B------:R-:W-:-:S03]  /*c4a0*/  ISETP.LT.AND P2, PT, R42, R125, P0 ;  /* 0x0000007d2a00720c */ /* 0x000fc60000741270 */
[----:B------:R-:W2:Y:S01]  /*c4b0*/  LDL.LU.64 R24, [R1+0x1210] ;  /* 0x0012100001187983 */ /* 0x000ea20000300a00 */
[----:B------:R-:W-:Y:S01]  /*c4c0*/  PRMT R35, RZ, 0x7610, R35 ;  /* 0x00007610ff237816 */ /* 0x000fe20000000023 */
[--C-:B------:R-:W-:Y:S01]  /*c4d0*/  @!P5 IMAD.IADD R49, R49, 0x1, -R7.reuse ;  /* 0x000000013131d824 */ /* 0x100fe200078e0a07 */
[C---:B------:R-:W-:Y:S01]  /*c4e0*/  ISETP.GT.U32.AND P5, PT, R7.reuse, R52, PT ;  /* 0x000000340700720c */ /* 0x040fe20003fa4070 */
[----:B------:R-:W-:Y:S01]  /*c4f0*/  @!P4 IMAD.IADD R50, R50, 0x1, -R7 ;  /* 0x000000013232c824 */ /* 0x000fe200078e0a07 */
[----:B------:R-:W-:-:S11]  /*c500*/  ISETP.GT.U32.AND P4, PT, R7, R53, PT ;  /* 0x000000350700720c */ /* 0x000fd60003f84070 */
[--C-:B------:R-:W-:Y:S01]  /*c510*/  @!P5 IMAD.IADD R52, R52, 0x1, -R7.reuse ;  /* 0x000000013434d824 */ /* 0x100fe200078e0a07 */
[----:B------:R-:W-:Y:S01]  /*c520*/  ISETP.GT.U32.AND P5, PT, R7, R55, PT ;  /* 0x000000370700720c */ /* 0x000fe20003fa4070 */
[----:B------:R-:W-:Y:S01]  /*c530*/  @!P4 IMAD.IADD R53, R53, 0x1, -R7 ;  /* 0x000000013535c824 */ /* 0x000fe200078e0a07 */
[----:B------:R-:W-:-:S11]  /*c540*/  ISETP.GT.U32.AND P4, PT, R7, R56, PT ;  /* 0x000000380700720c */ /* 0x000fd60003f84070 */
        /* <DEDUP_REMOVED lines=28> */
[----:B------:R-:W-:Y:S01]  /*c710*/  @!P5 IMAD.IADD R76, R76, 0x1, -R7 ;  /* 0x000000014c4cd824 */ /* 0x000fe200078e0a07 */
[----:B------:R-:W-:Y:S01]  /*c720*/  ISETP.GT.U32.AND P5, PT, R7, R80, PT ;  /* 0x000000500700720c */ /* 0x000fe20003fa4070 */
[----:B----4-:R0:W-:Y:S01]  /*c730*/  STL [R1+0x120], R28 ;  /* 0x0001201c01007387 */ /* 0x0101e20000100800 */
[----:B---3--:R-:W-:-:S04]  /*c740*/  @P2 LOP3.LUT R27, R27, R26, RZ, 0x3c, !PT ;  /* 0x0000001a1b1b2212 */ /* 0x008fc800078e3cff */
[----:B------:R-:W-:Y:S02]  /*c750*/  @P2 LOP3.LUT R26, R27, R26, RZ, 0x3c, !PT ;  /* 0x0000001a1b1a2212 */ /* 0x000fe400078e3cff */
[----:B0-----:R-:W-:Y:S02]  /*c760*/  LOP3.LUT R28, R9, 0x54, RZ, 0xfc, !PT ;  /* 0x00000054091c7812 */ /* 0x001fe400078efcff */
[----:B------:R-:W-:Y:S02]  /*c770*/  @P2 LOP3.LUT R27, R27, R26, RZ, 0x3c, !PT ;  /* 0x0000001a1b1b2212 */ /* 0x000fe400078e3cff */
[----:B------:R-:W-:Y:S02]  /*c780*/  ISETP.LT.AND P3, PT, R28, R125, P0 ;  /* 0x0000007d1c00720c */ /* 0x000fe40000761270 */
[----:B------:R-:W3:Y:S04]  /*c790*/  LDL R28, [R1+0x9a8] ;  /* 0x0009a800011c7983 */ /* 0x000ee80000100800 */
[----:B--2---:R0:W-:Y:S04]  /*c7a0*/  STL [R1+0x11c], R29 ;  /* 0x00011c1d01007387 */ /* 0x0041e80000100800 */
[----:B------:R-:W2:Y:S04]  /*c7b0*/  @P2 LDG.E.U16 R35, desc[UR16][R26.64] ;  /* 0x000000101a232981 */ /* 0x000ea8000c1e1500 */
[----:B------:R-:W4:Y:S04]  /*c7c0*/  LDL R30, [R1+0x9c8] ;  /* 0x0009c800011e7983 */ /* 0x000f280000100800 */
[----:B0-----:R-:W3:Y:S04]  /*c7d0*/  LDL R29, [R1+0x9ac] ;  /* 0x0009ac00011d7983 */ /* 0x001ee80000100800 */
[----:B------:R-:W4:Y:S01]  /*c7e0*/  LDL R31, [R1+0x9cc] ;  /* 0x0009cc00011f7983 */ /* 0x000f220000100800 */
        /* <DEDUP_REMOVED lines=35> */
[----:B------:R-:W-:Y:S02]  /*ca20*/  ISETP.GT.U32.AND P4, PT, R7, R102, PT ;  /* 0x000000660700720c */ /* 0x000fe40003f84070 */
[----:B------:R-:W-:-:S09]  /*ca30*/  LOP3.LUT R42, R9, 0x5c, RZ, 0xfc, !PT ;  /* 0x0000005c092a7812 */ /* 0x000fd200078efcff */
[--C-:B------:R-:W-:Y:S01]  /*ca40*/  @!P5 IMAD.IADD R107, R107, 0x1, -R7.reuse ;  /* 0x000000016b6bd824 */ /* 0x100fe200078e0a07 */
[C---:B------:R-:W-:Y:S01]  /*ca50*/  ISETP.GT.U32.AND P5, PT, R7.reuse, R110, PT ;  /* 0x0000006e0700720c */ /* 0x040fe20003fa4070 */
[----:B------:R-:W-:Y:S01]  /*ca60*/  @!P4 IMAD.IADD R102, R102, 0x1, -R7 ;  /* 0x000000016666c824 */ /* 0x000fe200078e0a07 */
[----:B------:R-:W-:Y:S02]  /*ca70*/  ISETP.GT.U32.AND P4, PT, R7, R105, PT ;  /* 0x000000690700720c */ /* 0x000fe40003f84070 */
[----:B------:R-:W-:Y:S02]  /*ca80*/  ISETP.LT.AND P2, PT, R42, R125, P0 ;  /* 0x0000007d2a00720c */ /* 0x000fe40000741270 */
[----:B------:R-:W-:-:S04]  /*ca90*/  @P3 LOP3.LUT R41, R41, R40, RZ, 0x3c, !PT ;  /* 0x0000002829293212 */ /* 0x000fc800078e3cff */
[----:B------:R-:W-:-:S03]  /*caa0*/  @P3 LOP3.LUT R40, R41, R40, RZ, 0x3c, !PT ;  /* 0x0000002829283212 */ /* 0x000fc600078e3cff */
[--C-:B------:R-:W-:Y:S01]  /*cab0*/  @!P5 IMAD.IADD R110, R110, 0x1, -R7.reuse ;  /* 0x000000016e6ed824 */ /* 0x100fe200078e0a07 */
[----:B------:R-:W-:Y:S01]  /*cac0*/  PRMT R36, RZ, 0x7610, R36 ;  /* 0x00007610ff247816 */ /* 0x000fe20000000024 */
[----:B------:R-:W-:Y:S01]  /*cad0*/  @!P4 IMAD.IADD R105, R105, 0x1, -R7 ;  /* 0x000000016969c824 */ /* 0x000fe200078e0a07 */
[----:B------:R-:W-:Y:S02]  /*cae0*/  ISETP.GT.U32.AND P4, PT, R7, R108, PT ;  /* 0x0000006c0700720c */ /* 0x000fe40003f84070 */
[----:B------:R-:W-:Y:S01]  /*caf0*/  STL [R1+0x11c4], R110 ;  /* 0x0011c46e01007387 */ /* 0x000fe20000100800 */
[----:B------:R-:W-:-:S03]  /*cb00*/  @P3 LOP3.LUT R41, R41, R40, RZ, 0x3c, !PT ;  /* 0x0000002829293212 */ /* 0x000fc600078e3cff */
[----:B------:R-:W4:Y:S01]  /*cb10*/  LDL.LU.64 R26, [R1+0x1208] ;  /* 0x00120800011a7983 */ /* 0x000f220000300a00 */
[----:B------:R-:W-:-:S03]  /*cb20*/  PRMT R32, RZ, 0x7610, R32 ;  /* 0x00007610ff207816 */ /* 0x000fc60000000020 */
[----:B------:R-:W4:Y:S01]  /*cb30*/  @P3 LDG.E.U16 R36, desc[UR16][R40.64] ;  /* 0x0000001028243981 */ /* 0x000f22000c1e1500 */
[C---:B------:R-:W-:Y:S02]  /*cb40*/  ISETP.GT.U32.AND P6, PT, R7.reuse, R51, PT ;  /* 0x000000330700720c */ /* 0x040fe40003fc4070 */
[----:B------:R-:W-:Y:S01]  /*cb50*/  @!P4 IMAD.IADD R108, R108, 0x1, -R7 ;  /* 0x000000016c6cc824 */ /* 0x000fe200078e0a07 */
[----:B------:R-:W-:Y:S02]  /*cb60*/  ISETP.GT.U32.AND P4, PT, R7, R111, PT ;  /* 0x0000006f0700720c */ /* 0x000fe40003f84070 */
[----:B------:R-:W-:-:S08]  /*cb70*/  PRMT R33, RZ, 0x7610, R33 ;  /* 0x00007610ff217816 */ /* 0x000fd00000000021 */
[--C-:B------:R-:W-:Y:S01]  /*cb80*/  @!P6 IMAD.IADD R51, R51, 0x1, -R7.reuse ;  /* 0x000000013333e824 */ /* 0x100fe200078e0a07 */
[----:B------:R-:W-:Y:S02]  /*cb90*/  ISETP.GT.U32.AND P6, PT, R7, R54, PT ;  /* 0x000000360700720c */ /* 0x000fe40003fc4070 */
[----:B------:R-:W-:-:S11]  /*cba0*/  @!P4 IMAD.IADD R111, R111, 0x1, -R7 ;  /* 0x000000016f6fc824 */ /* 0x000fd600078e0a07 */
[----:B------:R-:W-:Y:S01]  /*cbb0*/  @!P6 IMAD.IADD R54, R54, 0x1, -R7 ;  /* 0x000000013636e824 */ /* 0x000fe200078e0a07 */
[----:B------:R-:W-:-:S13]  /*cbc0*/  ISETP.GT.U32.AND P6, PT, R7, R57, PT ;  /* 0x000000390700720c */ /* 0x000fda0003fc4070 */
[----:B------:R-:W-:Y:S01]  /*cbd0*/  @!P6 IMAD.IADD R57, R57, 0x1, -R7 ;  /* 0x000000013939e824 */ /* 0x000fe200078e0a07 */
[----:B------:R-:W-:-:S13]  /*cbe0*/  ISETP.GT.U32.AND P6, PT, R7, R60, PT ;  /* 0x0000003c0700720c */ /* 0x000fda0003fc4070 */
[----:B------:R-:W-:Y:S01]  /*cbf0*/  @!P6 IMAD.IADD R60, R60, 0x1, -R7 ;  /* 0x000000013c3ce824 */ /* 0x000fe200078e0a07 */
[----:B------:R-:W-:Y:S01]  /*cc00*/  ISETP.GT.U32.AND P6, PT, R7, R63, PT ;  /* 0x0000003f0700720c */ /* 0x000fe20003fc4070 */
[----:B--2---:R0:W-:Y:S01]  /*cc10*/  STL [R1+0x118], R35 ;  /* 0x0001182301007387 */ /* 0x0041e20000100800 */
[-C--:B---3--:R-:W-:Y:S02]  /*cc20*/  @P2 LOP3.LUT R29, R29, R28.reuse, RZ, 0x3c, !PT ;  /* 0x0000001c1d1d2212 */ /* 0x088fe400078e3cff */
[----:B0-----:R-:W-:Y:S02]  /*cc30*/  LOP3.LUT R35, R9, 0x64, RZ, 0xfc, !PT ;  /* 0x0000006409237812 */ /* 0x001fe400078efcff */
[----:B------:R-:W-:Y:S02]  /*cc40*/  @P2 LOP3.LUT R28, R29, R28, RZ, 0x3c, !PT ;  /* 0x0000001c1d1c2212 */ /* 0x000fe400078e3cff */
[----:B------:R-:W-:Y:S02]  /*cc50*/  ISETP.LT.AND P3, PT, R35, R125, P0 ;  /* 0x0000007d2300720c */ /* 0x000fe40000761270 */
[----:B------:R-:W-:-:S05]  /*cc60*/  @P2 LOP3.LUT R29, R29, R28, RZ, 0x3c, !PT ;  /* 0x0000001c1d1d2212 */ /* 0x000fca00078e3cff */
[----:B------:R-:W2:Y:S06]  /*cc70*/  @P2 LDG.E.U16 R32, desc[UR16][R28.64] ;  /* 0x000000101c202981 */ /* 0x000eac000c1e1500 */
[----:B----4-:R-:W-:-:S04]  /*cc80*/  @P3 LOP3.LUT R31, R31, R30, RZ, 0x3c, !PT ;  /* 0x0000001e1f1f3212 */ /* 0x010fc800078e3cff */
[----:B------:R-:W-:-:S04]  /*cc90*/  @P3 LOP3.LUT R30, R31, R30, RZ, 0x3c, !PT ;  /* 0x0000001e1f1e3212 */ /* 0x000fc800078e3cff */
[----:B------:R-:W-:Y:S01]  /*cca0*/  @P3 LOP3.LUT R31, R31, R30, RZ, 0x3c, !PT ;  /* 0x0000001e1f1f3212 */ /* 0x000fe200078e3cff */
[----:B------:R0:W-:Y:S04]  /*ccb0*/  STL [R1+0x11c0], R111 ;  /* 0x0011c06f01007387 */ /* 0x0001e80000100800 */
[----:B------:R-:W3:Y:S04]  /*ccc0*/  LDL R40, [R1+0xa08] ;  /* 0x000a080001287983 */ /* 0x000ee80000100800 */
[----:B------:R-:W3:Y:S04]  /*ccd0*/  LDL R41, [R1+0xa0c] ;  /* 0x000a0c0001297983 */ /* 0x000ee80000100800 */
[----:B------:R-:W4:Y:S01]  /*cce0*/  @P3 LDG.E.U16 R33, desc[UR16][R30.64] ;  /* 0x000000101e213981 */ /* 0x000f22000c1e1500 */
[----:B------:R-:W-:Y:S01]  /*ccf0*/  @!P6 IMAD.IADD R63, R63, 0x1, -R7 ;  /* 0x000000013f3fe824 */ /* 0x000fe200078e0a07 */
[----:B------:R-:W-:-:S02]  /*cd00*/  ISETP.GT.U32.AND P6, PT, R7, R66, PT ;  /* 0x000000420700720c */ /* 0x000fc40003fc4070 */
[----:B0-----:R-:W3:Y:S01]  /*cd10*/  LDL R111, [R1+0x9e8] ;  /* 0x0009e800016f7983 */ /* 0x001ee20000100800 */
[----:B------:R-:W-:-:S03]  /*cd20*/  ISETP.GT.U32.AND P4, PT, R7, R114, PT ;  /* 0x000000720700720c */ /* 0x000fc60003f84070 */
[----:B------:R-:W3:Y:S07]  /*cd30*/  LDL R110, [R1+0x9ec] ;  /* 0x0009ec00016e7983 */ /* 0x000eee0000100800 */
        /* <DEDUP_REMOVED lines=28> */
[--C-:B------:R-:W-:Y:S01]  /*cf00*/  @!P6 IMAD.IADD R109, R109, 0x1, -R7.reuse ;  /* 0x000000016d6de824 */ /* 0x100fe200078e0a07 */
[----:B------:R-:W-:Y:S01]  /*cf10*/  ISETP.GT.U32.AND P6, PT, R7, R113, PT ;  /* 0x000000710700720c */ /* 0x000fe20003fc4070 */
[----:B------:R0:W-:Y:S04]  /*cf20*/  STL [R1+0x114], R36 ;  /* 0x0001142401007387 */ /* 0x0001e80000100800 */
[----:B------:R-:W3:Y:S04]  /*cf30*/  LDL R35, [R1+0xa24] ;  /* 0x000a240001237983 */ /* 0x000ee80000100800 */
[----:B0-----:R-:W3:Y:S04]  /*cf40*/  LDL R36, [R1+0x830] ;  /* 0x0008300001247983 */ /* 0x001ee80000100800 */
[----:B------:R-:W-:-:S05]  /*cf50*/  @!P6 IMAD.IADD R113, R113, 0x1, -R7 ;  /* 0x000000017171e824 */ /* 0x000fca00078e0a07 */
[----:B------:R-:W-:Y:S04]  /*cf60*/  STL [R1+0x11b0], R113 ;  /* 0x0011b07101007387 */ /* 0x000fe80000100800 */
[----:B------:R-:W3:Y:S01]  /*cf70*/  LDL.LU.64 R28, [R1+0x1200] ;  /* 0x00120000011c7983 */ /* 0x000ee20000300a00 */
[----:B------:R-:W-:Y:S01]  /*cf80*/  @!P4 IMAD.IADD R114, R114, 0x1, -R7 ;  /* 0x000000017272c824 */ /* 0x000fe200078e0a07 */
[----:B------:R-:W-:Y:S02]  /*cf90*/  PRMT R38, RZ, 0x7610, R38 ;  /* 0x00007610ff267816 */ /* 0x000fe40000000026 */
[----:B--2---:R0:W-:Y:S04]  /*cfa0*/  STL [R1+0xfc], R32 ;  /* 0x0000fc2001007387 */ /* 0x0041e80000100800 */
[----:B------:R-:W2:Y:S01]  /*cfb0*/  LDL.LU.64 R30, [R1+0x11f8] ;  /* 0x0011f800011e7983 */ /* 0x000ea20000300a00 */
[----:B0-----:R-:W-:-:S04]  /*cfc0*/  LOP3.LUT R32, R9, 0x74, RZ, 0xfc, !PT ;  /* 0x0000007409207812 */ /* 0x001fc800078efcff */
[----:B------:R-:W-:Y:S01]  /*cfd0*/  ISETP.LT.AND P3, PT, R32, R125, P0 ;  /* 0x0000007d2000720c */ /* 0x000fe20000761270 */
[----:B------:R-:W-:Y:S04]  /*cfe0*/  STL [R1+0x11ac], R114 ;  /* 0x0011ac7201007387 */ /* 0x000fe80000100800 */
[----:B------:R-:W2:Y:S04]  /*cff0*/  LDL R32, [R1+0x850] ;  /* 0x0008500001207983 */ /* 0x000ea80000100800 */
[----:B----4-:R0:W-:Y:S04]  /*d000*/  STL [R1+0x100], R33 ;  /* 0x0001002101007387 */ /* 0x0101e80000100800 */
[----:B---3--:R-:W-:-:S04]  /*d010*/  @P3 LOP3.LUT R41, R41, R40, RZ, 0x3c, !PT ;  /* 0x0000002829293212 */ /* 0x008fc800078e3cff */
[C---:B------:R-:W-:Y:S01]  /*d020*/  @P3 LOP3.LUT R40, R41.reuse, R40, RZ, 0x3c, !PT ;  /* 0x0000002829283212 */ /* 0x040fe200078e3cff */
[----:B0-----:R-:W2:Y:S03]  /*d030*/  LDL R33, [R1+0x854] ;  /* 0x0008540001217983 */ /* 0x001ea60000100800 */
[----:B------:R-:W-:-:S05]  /*d040*/  @P3 LOP3.LUT R41, R41, R40, RZ, 0x3c, !PT ;  /* 0x0000002829293212 */ /* 0x000fca00078e3cff */
[----:B------:R0:W3:Y:S01]  /*d050*/  @P3 LDG.E.U16 R38, desc[UR16][R40.64] ;  /* 0x0000001028263981 */ /* 0x0000e2000c1e1500 */
[----:B------:R-:W-:-:S04]  /*d060*/  LOP3.LUT R42, R9, 0x6c, RZ, 0xfc, !PT ;  /* 0x0000006c092a7812 */ /* 0x000fc800078efcff */
[----:B------:R-:W-:Y:S02]  /*d070*/  ISETP.LT.AND P2, PT, R42, R125, P0 ;  /* 0x0000007d2a00720c */ /* 0x000fe40000741270 */
[----:B------:R-:W-:-:S04]  /*d080*/  LOP3.LUT R42, R9, 0x7c, RZ, 0xfc, !PT ;  /* 0x0000007c092a7812 */ /* 0x000fc800078efcff */
[-C--:B------:R-:W-:Y:S02]  /*d090*/  ISETP.LT.AND P4, PT, R42, R125.reuse, P0 ;  /* 0x0000007d2a00720c */ /* 0x080fe40000781270 */
[----:B------:R-:W-:Y:S02]  /*d0a0*/  ISETP.GT.U32.AND P5, PT, R7, R112, PT ;  /* 0x000000700700720c */ /* 0x000fe40003fa4070 */
[----:B------:R-:W-:Y:S02]  /*d0b0*/  PRMT R43, RZ, 0x7610, R43 ;  /* 0x00007610ff2b7816 */ /* 0x000fe4000000002b */
[----:B------:R-:W-:Y:S02]  /*d0c0*/  PRMT R34, RZ, 0x7610, R34 ;  /* 0x00007610ff227816 */ /* 0x000fe40000000022 */
[----:B------:R-:W-:Y:S02]  /*d0d0*/  LOP3.LUT R42, R9, 0x6, RZ, 0xfc, !PT ;  /* 0x00000006092a7812 */ /* 0x000fe400078efcff */
[----:B------:R-:W4:Y:S02]  /*d0e0*/  @P2 LDG.E.U16 R43, desc[UR16][R110.64] ;  /* 0x000000106e2b2981 */ /* 0x000f24000c1e1500 */
[----:B------:R-:W-:-:S03]  /*d0f0*/  ISETP.LT.AND P2, PT, R42, R125, P0 ;  /* 0x0000007d2a00720c */ /* 0x000fc60000741270 */
[----:B------:R-:W-:Y:S01]  /*d100*/  @!P5 IMAD.IADD R112, R112, 0x1, -R7 ;  /* 0x000000017070d824 */ /* 0x000fe200078e0a07 */
[----:B------:R-:W-:Y:S02]  /*d110*/  ISETP.GT.U32.AND P5, PT, R7, R116, PT ;  /* 0x000000740700720c */ /* 0x000fe40003fa4070 */
[----:B------:R-:W-:-:S11]  /*d120*/  PRMT R37, RZ, 0x7610, R37 ;  /* 0x00007610ff257816 */ /* 0x000fd60000000025 */
[----:B------:R-:W-:-:S05]  /*d130*/  @!P5 IMAD.IADD R116, R116, 0x1, -R7 ;  /* 0x000000017474d824 */ /* 0x000fca00078e0a07 */
[----:B------:R-:W-:Y:S04]  /*d140*/  STL [R1+0x11a8], R116 ;  /* 0x0011a87401007387 */ /* 0x000fe80000100800 */
[----:B------:R-:W4:Y:S01]  /*d150*/  LDL R110, [R1+0x870] ;  /* 0x00087000016e7983 */ /* 0x000f220000100800 */
[----:B0-----:R-:W-:Y:S02]  /*d160*/  @P4 IMAD.MOV.U32 R40, RZ, RZ, R35 ;  /* 0x000000ffff284224 */ /* 0x001fe400078e0023 */
[----:B------:R-:W-:-:S05]  /*d170*/  @P4 IMAD.MOV.U32 R41, RZ, RZ, R36 ;  /* 0x000000ffff294224 */ /* 0x000fca00078e0024 */
[----:B------:R0:W4:Y:S01]  /*d180*/  @P4 LDG.E.U16 R34, desc[UR16][R40.64] ;  /* 0x0000001028224981 */ /* 0x000122000c1e1500 */
[----:B--2---:R-:W-:-:S04]  /*d190*/  @P2 LOP3.LUT R33, R33, R32, RZ, 0x3c, !PT ;  /* 0x0000002021212212 */ /* 0x004fc800078e3cff */
[----:B------:R-:W-:-:S04]  /*d1a0*/  @P2 LOP3.LUT R32, R33, R32, RZ, 0x3c, !PT ;  /* 0x0000002021202212 */ /* 0x000fc800078e3cff */
[----:B------:R-:W-:Y:S01]  /*d1b0*/  @P2 LOP3.LUT R33, R33, R32, RZ, 0x3c, !PT ;  /* 0x0000002021212212 */ /* 0x000fe200078e3cff */
[----:B---3--:R2:W-:Y:S04]  /*d1c0*/  STL [R1+0xf4], R38 ;  /* 0x0000f42601007387 */ /* 0x0085e80000100800 */
[----:B------:R-:W3:Y:S04]  /*d1d0*/  @P2 LDG.E.U16 R37, desc[UR16][R32.64] ;  /* 0x0000001020252981 */ /* 0x000ee8000c1e1500 */
[----:B--2---:R-:W2:Y:S01]  /*d1e0*/  LDL R38, [R1+0x874] ;  /* 0x0008740001267983 */ /* 0x004ea20000100800 */
[----:B------:R-:W-:-:S02]  /*d1f0*/  ISETP.GT.U32.AND P6, PT, R7, R115, PT ;  /* 0x000000730700720c */ /* 0x000fc40003fc4070 */
[C---:B------:R-:W-:Y:S02]  /*d200*/  ISETP.GT.U32.AND P5, PT, R7.reuse, R118, PT ;  /* 0x000000760700720c */ /* 0x040fe40003fa4070 */
[----:B------:R-:W-:-:S09]  /*d210*/  ISETP.GT.U32.AND P3, PT, R7, R119, PT ;  /* 0x000000770700720c */ /* 0x000fd20003f64070 */
[--C-:B------:R-:W-:Y:S01]  /*d220*/  @!P6 IMAD.IADD R115, R115, 0x1, -R7.reuse ;  /* 0x000000017373e824 */ /* 0x100fe200078e0a07 */
[----:B------:R-:W-:Y:S02]  /*d230*/  ISETP.GT.U32.AND P6, PT, R7, R117, PT ;  /* 0x000000750700720c */ /* 0x000fe40003fc4070 */
[C---:B0-----:R-:W-:Y:S01]  /*d240*/  LOP3.LUT R41, R9.reuse, 0xe, RZ, 0xfc, !PT ;  /* 0x0000000e09297812 */ /* 0x041fe200078efcff */
[--C-:B------:R-:W-:Y:S01]  /*d250*/  @!P5 IMAD.IADD R118, R118, 0x1, -R7.reuse ;  /* 0x000000017676d824 */ /* 0x100fe200078e0a07 */
[----:B------:R-:W-:Y:S01]  /*d260*/  LOP3.LUT R36, R9, 0x16, RZ, 0xfc, !PT ;  /* 0x0000001609247812 */ /* 0x000fe200078efcff */
[----:B------:R-:W-:-:S08]  /*d270*/  @!P3 IMAD.IADD R119, R119, 0x1, -R7 ;  /* 0x000000017777b824 */ /* 0x000fd000078e0a07 */
[----:B------:R-:W-:Y:S01]  /*d280*/  @!P6 IMAD.IADD R117, R117, 0x1, -R7 ;  /* 0x000000017575e824 */ /* 0x000fe200078e0a07 */
[-C--:B------:R-:W-:Y:S02]  /*d290*/  ISETP.LT.AND P6, PT, R41, R125.reuse, P0 ;  /* 0x0000007d2900720c */ /* 0x080fe400007c1270 */
[----:B------:R-:W-:Y:S02]  /*d2a0*/  ISETP.LT.AND P2, PT, R36, R125, P0 ;  /* 0x0000007d2400720c */ /* 0x000fe40000741270 */
[----:B------:R-:W-:-:S09]  /*d2b0*/  PRMT R39, RZ, 0x7610, R39 ;  /* 0x00007610ff277816 */ /* 0x000fd20000000027 */
[----:B----4-:R-:W-:Y:S01]  /*d2c0*/  @P6 IMAD.MOV.U32 R111, RZ, RZ, R110 ;  /* 0x000000ffff6f6224 */ /* 0x010fe200078e006e */
[----:B------:R0:W-:Y:S04]  /*d2d0*/  STL [R1+0xf0], R34 ;  /* 0x0000f02201007387 */ /* 0x0001e80000100800 */
[----:B------:R-:W4:Y:S04]  /*d2e0*/  LDL R35, [R1+0x894] ;  /* 0x0008940001237983 */ /* 0x000f280000100800 */
[----:B0-----:R-:W4:Y:S04]  /*d2f0*/  LDL R34, [R1+0x890] ;  /* 0x0008900001227983 */ /* 0x001f280000100800 */
[----:B------:R0:W-:Y:S04]  /*d300*/  STL [R1+0xf8], R43 ;  /* 0x0000f82b01007387 */ /* 0x0001e80000100800 */
[----:B------:R-:W4:Y:S04]  /*d310*/  LDL R40, [R1+0x8b4] ;  /* 0x0008b40001287983 */ /* 0x000f280000100800 */
[----:B0-----:R-:W4:Y:S04]  /*d320*/  LDL R43, [R1+0x8b0] ;  /* 0x0008b000012b7983 */ /* 0x001f280000100800 */
[----:B------:R-:W4:Y:S04]  /*d330*/  LDL.LU.64 R32, [R1+0x11f0] ;  /* 0x0011f00001207983 */ /* 0x000f280000300a00 */
[----:B------:R-:W-:Y:S04]  /*d340*/  STL.64 [R1+0x11b8], R118 ;  /* 0x0011b87601007387 */ /* 0x000fe80000100a00 */
[----:B------:R-:W4:Y:S04]  /*d350*/  LDL R41, [R1+0xbac] ;  /* 0x000bac0001297983 */ /* 0x000f280000100800 */
[----:B------:R-:W4:Y:S04]  /*d360*/  LDL R36, [R1+0x8d0] ;  /* 0x0008d00001247983 */ /* 0x000f280000100800 */
[----:B---3--:R0:W-:Y:S01]  /*d370*/  STL [R1+0xec], R37 ;  /* 0x0000ec2501007387 */ /* 0x0081e20000100800 */
[----:B--2---:R-:W-:Y:S01]  /*d380*/  @P6 IMAD.MOV.U32 R110, RZ, RZ, R38 ;  /* 0x000000ffff6e6224 */ /* 0x004fe200078e0026 */
[----:B------:R-:W-:-:S02]  /*d390*/  LOP3.LUT R42, R9, 0x1e, RZ, 0xfc, !PT ;  /* 0x0000001e092a7812 */ /* 0x000fc400078efcff */
[----:B------:R-:W2:Y:S04]  /*d3a0*/  LDL R38, [R1+0xbb0] ;  /* 0x000bb00001267983 */ /* 0x000ea80000100800 */
[----:B0-----:R-:W3:Y:S04]  /*d3b0*/  LDL R37, [R1+0x8d4] ;  /* 0x0008d40001257983 */ /* 0x001ee80000100800 */
[----:B------:R-:W2:Y:S01]  /*d3c0*/  @P6 LDG.E.U16 R39, desc[UR16][R110.64] ;  /* 0x000000106e276981 */ /* 0x000ea2000c1e1500 */
[----:B------:R-:W-:Y:S02]  /*d3d0*/  PRMT R3, RZ, 0x7610, R3 ;  /* 0x00007610ff037816 */ /* 0x000fe40000000003 */
[----:B------:R-:W-:-:S02]  /*d3e0*/  ISETP.LT.AND P3, PT, R42, R125, P0 ;  /* 0x0000007d2a00720c */ /* 0x000fc40000761270 */
[----:B------:R-:W-:-:S04]  /*d3f0*/  LOP3.LUT R42, R9, 0x26, RZ, 0xfc, !PT ;  /* 0x00000026092a7812 */ /* 0x000fc800078efcff */
[----:B------:R-:W-:Y:S02]  /*d400*/  ISETP.LT.AND P6, PT, R42, R125, P0 ;  /* 0x0000007d2a00720c */ /* 0x000fe400007c1270 */
[----:B------:R-:W-:Y:S02]  /*d410*/  PRMT R6, RZ, 0x7610, R6 ;  /* 0x00007610ff067816 */ /* 0x000fe40000000006 */
[----:B----4-:R-:W-:-:S04]  /*d420*/  @P2 LOP3.LUT R35, R35, R34, RZ, 0x3c, !PT ;  /* 0x0000002223232212 */ /* 0x010fc800078e3cff */
[----:B------:R-:W-:-:S04]  /*d430*/  @P2 LOP3.LUT R34, R35, R34, RZ, 0x3c, !PT ;  /* 0x0000002223222212 */ /* 0x000fc800078e3cff */
[----:B------:R-:W-:-:S05]  /*d440*/  @P2 LOP3.LUT R35, R35, R34, RZ, 0x3c, !PT ;  /* 0x0000002223232212 */ /* 0x000fca00078e3cff */
[----:B------:R-:W4:Y:S01]  /*d450*/  @P2 LDG.E.U16 R3, desc[UR16][R34.64] ;  /* 0x0000001022032981 */ /* 0x000f22000c1e1500 */
[----:B---3--:R-:W-:-:S03]  /*d460*/  @P6 LOP3.LUT R37, R37, R36, RZ, 0x3c, !PT ;  /* 0x0000002425256212 */ /* 0x008fc600078e3cff */
[----:B--2---:R0:W-:Y:S01]  /*d470*/  STL [R1+0xe8], R39 ;  /* 0x0000e82701007387 */ /* 0x0041e20000100800 */
[----:B------:R-:W-:-:S03]  /*d480*/  @P6 LOP3.LUT R36, R37, R36, RZ, 0x3c, !PT ;  /* 0x0000002425246212 */ /* 0x000fc600078e3cff */
[----:B------:R-:W2:Y:S01]  /*d490*/  LDL R34, [R1+0x8f0] ;  /* 0x0008f00001227983 */ /* 0x000ea20000100800 */
[----:B------:R-:W-:-:S03]  /*d4a0*/  @P6 LOP3.LUT R37, R37, R36, RZ, 0x3c, !PT ;  /* 0x0000002425256212 */ /* 0x000fc600078e3cff */
[----:B------:R-:W2:Y:S04]  /*d4b0*/  LDL R35, [R1+0x8f4] ;  /* 0x0008f40001237983 */ /* 0x000ea80000100800 */
[----:B------:R-:W3:Y:S01]  /*d4c0*/  @P6 LDG.E.U16 R6, desc[UR16][R36.64] ;  /* 0x0000001024066981 */ /* 0x000ee2000c1e1500 */
[C---:B------:R-:W-:Y:S01]  /*d4d0*/  ISETP.GT.U32.AND P4, PT, R7.reuse, R120, PT ;  /* 0x000000780700720c */ /* 0x040fe20003f84070 */
[----:B------:R-:W-:Y:S01]  /*d4e0*/  @P3 IMAD.MOV.U32 R42, RZ, RZ, R40 ;  /* 0x000000ffff2a3224 */ /* 0x000fe200078e0028 */
[----:B------:R-:W-:Y:S01]  /*d4f0*/  PRMT R8, RZ, 0x7610, R8 ;  /* 0x00007610ff087816 */ /* 0x000fe20000000008 */
[----:B0-----:R-:W3:Y:S01]  /*d500*/  LDL R39, [R1+0xbb8] ;  /* 0x000bb80001277983 */ /* 0x001ee20000100800 */
[----:B------:R-:W-:-:S04]  /*d510*/  ISETP.GT.U32.AND P5, PT, R7, R121, PT ;  /* 0x000000790700720c */ /* 0x000fc80003fa4070 */
[----:B------:R-:W3:Y:S05]  /*d520*/  @P3 LDG.E.U16 R8, desc[UR16][R42.64] ;  /* 0x000000102a083981 */ /* 0x000eea000c1e1500 */
[--C-:B------:R-:W-:Y:S01]  /*d530*/  @!P4 IMAD.IADD R120, R120, 0x1, -R7.reuse ;  /* 0x000000017878c824 */ /* 0x100fe200078e0a07 */
[C---:B------:R-:W-:Y:S02]  /*d540*/  ISETP.GT.U32.AND P4, PT, R7.reuse, R123, PT ;  /* 0x0000007b0700720c */ /* 0x040fe40003f84070 */
[----:B------:R-:W-:Y:S01]  /*d550*/  ISETP.GT.U32.AND P2, PT, R7, R124, PT ;  /* 0x0000007c0700720c */ /* 0x000fe20003f44070 */
[----:B------:R-:W-:Y:S01]  /*d560*/  @!P5 IMAD.IADD R121, R121, 0x1, -R7 ;  /* 0x000000017979d824 */ /* 0x000fe200078e0a07 */
[----:B------:R-:W-:-:S02]  /*d570*/  ISETP.GT.U32.AND P5, PT, R7, R122, PT ;  /* 0x0000007a0700720c */ /* 0x000fc40003fa4070 */
[----:B------:R-:W-:-:S07]  /*d580*/  PRMT R4, RZ, 0x7610, R4 ;  /* 0x00007610ff047816 */ /* 0x000fce0000000004 */
[--C-:B------:R-:W-:Y:S01]  /*d590*/  @!P4 IMAD.IADD R123, R123, 0x1, -R7.reuse ;  /* 0x000000017b7bc824 */ /* 0x100fe200078e0a07 */
[----:B------:R-:W-:Y:S01]  /*d5a0*/  ISETP.GE.AND P4, PT, R41, RZ, PT ;  /* 0x000000ff2900720c */ /* 0x000fe20003f86270 */
[--C-:B------:R-:W-:Y:S02]  /*d5b0*/  @!P2 IMAD.IADD R124, R124, 0x1, -R7.reuse ;  /* 0x000000017c7ca824 */ /* 0x100fe400078e0a07 */
[----:B------:R-:W-:Y:S01]  /*d5c0*/  @!P5 IMAD.IADD R122, R122, 0x1, -R7 ;  /* 0x000000017a7ad824 */ /* 0x000fe200078e0a07 */
[----:B----4-:R0:W-:Y:S02]  /*d5d0*/  STL [R1+0xe4], R3 ;  /* 0x0000e40301007387 */ /* 0x0101e40000100800 */
[----:B0-----:R-:W-:-:S04]  /*d5e0*/  LOP3.LUT R3, R9, 0x2e, RZ, 0xfc, !PT ;  /* 0x0000002e09037812 */ /* 0x001fc800078efcff */
[----:B------:R-:W-:Y:S02]  /*d5f0*/  ISETP.LT.AND P3, PT, R3, R125, P0 ;  /* 0x0000007d0300720c */ /* 0x000fe40000761270 */
[----:B------:R-:W4:Y:S04]  /*d600*/  LDL R3, [R1+0xbbc] ;  /* 0x000bbc0001037983 */ /* 0x000f280000100800 */
[----:B------:R-:W-:Y:S04]  /*d610*/  STL [R1+0xfd8], R0 ;  /* 0x000fd80001007387 */ /* 0x000fe80000100800 */
[----:B------:R-:W4:Y:S04]  /*d620*/  LDL R41, [R1+0xbc0] ;  /* 0x000bc00001297983 */ /* 0x000f280000100800 */
[----:B------:R-:W4:Y:S04]  /*d630*/  LDL R43, [R1+0xbc8] ;  /* 0x000bc800012b7983 */ /* 0x000f280000100800 */
[----:B------:R-:W4:Y:S04]  /*d640*/  LDL R36, [R1+0x910] ;  /* 0x0009100001247983 */ /* 0x000f280000100800 */
[----:B------:R-:W4:Y:S04]  /*d650*/  LDL R37, [R1+0x914] ;  /* 0x0009140001257983 */ /* 0x000f280000100800 */
[----:B------:R-:W-:Y:S04]  /*d660*/  STL [R1+0xfdc], R7 ;  /* 0x000fdc0701007387 */ /* 0x000fe80000100800 */
[----:B------:R-:W4:Y:S01]  /*d670*/  LDL R110, [R1+0xbcc] ;  /* 0x000bcc00016e7983 */ /* 0x000f220000100800 */
[----:B--2---:R-:W-:-:S04]  /*d680*/  @P3 LOP3.LUT R35, R35, R34, RZ, 0x3c, !PT ;  /* 0x0000002223233212 */ /* 0x004fc800078e3cff */
[C---:B------:R-:W-:Y:S01]  /*d690*/  @P3 LOP3.LUT R34, R35.reuse, R34, RZ, 0x3c, !PT ;  /* 0x0000002223223212 */ /* 0x040fe200078e3cff */
[----:B---3--:R0:W-:Y:S03]  /*d6a0*/  STL [R1+0xdc], R6 ;  /* 0x0000dc0601007387 */ /* 0x0081e60000100800 */
[----:B------:R-:W-:-:S05]  /*d6b0*/  @P3 LOP3.LUT R35, R35, R34, RZ, 0x3c, !PT ;  /* 0x0000002223233212 */ /* 0x000fca00078e3cff */
[----:B------:R-:W2:Y:S04]  /*d6c0*/  @P3 LDG.E.U16 R4, desc[UR16][R34.64] ;  /* 0x0000001022043981 */ /* 0x000ea8000c1e1500 */
[----:B0-----:R-:W3:Y:S04]  /*d6d0*/  LDL R6, [R1+0xbd0] ;  /* 0x000bd00001067983 */ /* 0x001ee80000100800 */
[----:B------:R-:W3:Y:S01]  /*d6e0*/  LDL.LU R7, [R1+0x18] ;  /* 0x0000180001077983 */ /* 0x000ee20000300800 */
[----:B------:R-:W-:Y:S02]  /*d6f0*/  ISETP.GE.AND P5, PT, R0, RZ, PT ;  /* 0x000000ff0000720c */ /* 0x000fe40003fa6270 */
[----:B------:R-:W-:Y:S01]  /*d700*/  LOP3.LUT R40, R9, 0x36, RZ, 0xfc, !PT ;  /* 0x0000003609287812 */ /* 0x000fe200078efcff */
[----:B------:R0:W-:Y:S01]  /*d710*/  STL [R1+0xe0], R8 ;  /* 0x0000e00801007387 */ /* 0x0001e20000100800 */
[----:B------:R-:W-:-:S02]  /*d720*/  ISETP.GE.AND P2, PT, R38, RZ, PT ;  /* 0x000000ff2600720c */ /* 0x000fc40003f46270 */
[----:B------:R-:W-:Y:S02]  /*d730*/  ISETP.GE.AND P6, PT, R39, RZ, PT ;  /* 0x000000ff2700720c */ /* 0x000fe40003fc6270 */
[----:B------:R-:W-:Y:S01]  /*d740*/  ISETP.LT.AND P3, PT, R40, R125, P0 ;  /* 0x0000007d2800720c */ /* 0x000fe20000761270 */
[----:B0-----:R-:W4:Y:S04]  /*d750*/  LDL.LU R8, [R1+0x14] ;  /* 0x0000140001087983 */ /* 0x001f280000300800 */
[----:B------:R-:W4:Y:S04]  /*d760*/  LDL R42, [R1+0x930] ;  /* 0x00093000012a7983 */ /* 0x000f280000100800 */
[----:B------:R-:W4:Y:S04]  /*d770*/  LDL R38, [R1+0x934] ;  /* 0x0009340001267983 */ /* 0x000f280000100800 */
[----:B------:R-:W4:Y:S04]  /*d780*/  LDL.LU.64 R34, [R1+0x11e8] ;  /* 0x0011e80001227983 */ /* 0x000f280000300a00 */
[----:B------:R-:W4:Y:S04]  /*d790*/  LDL R39, [R1+0xbd8] ;  /* 0x000bd80001277983 */ /* 0x000f280000100800 */
[----:B--2---:R-:W-:Y:S04]  /*d7a0*/  STL [R1+0xfcc], R4 ;  /* 0x000fcc0401007387 */ /* 0x004fe80000100800 */
[----:B------:R-:W2:Y:S01]  /*d7b0*/  LDL R40, [R1+0xbdc] ;  /* 0x000bdc0001287983 */ /* 0x000ea20000100800 */
[----:B---3--:R-:W-:-:S05]  /*d7c0*/  @!P5 IMAD.MOV R7, RZ, RZ, -R7 ;  /* 0x000000ffff07d224 */ /* 0x008fca00078e0a07 */
[----:B------:R0:W-:Y:S04]  /*d7d0*/  STL [R1+0x30], R7 ;  /* 0x0000300701007387 */ /* 0x0001e80000100800 */
[----:B0-----:R-:W3:Y:S04]  /*d7e0*/  LDL.LU R7, [R1+0x10] ;  /* 0x0000100001077983 */ /* 0x001ee80000300800 */
[----:B------:R-:W2:Y:S01]  /*d7f0*/  LDL.LU R4, [R1+0xc] ;  /* 0x00000c0001047983 */ /* 0x000ea20000300800 */
[----:B----4-:R-:W-:Y:S01]  /*d800*/  @P3 LOP3.LUT R37, R37, R36, RZ, 0x3c, !PT ;  /* 0x0000002425253212 */ /* 0x010fe200078e3cff */
[----:B------:R-:W-:Y:S01]  /*d810*/  @!P4 IMAD.MOV R8, RZ, RZ, -R8 ;  /* 0x000000ffff08c224 */ /* 0x000fe200078e0a08 */
[----:B------:R-:W-:-:S02]  /*d820*/  ISETP.GE.AND P4, PT, R3, RZ, PT ;  /* 0x000000ff0300720c */ /* 0x000fc40003f86270 */
[----:B------:R-:W-:Y:S02]  /*d830*/  LOP3.LUT R3, R9, 0x3e, RZ, 0xfc, !PT ;  /* 0x0000003e09037812 */ /* 0x000fe400078efcff */
[C---:B------:R-:W-:Y:S02]  /*d840*/  @P3 LOP3.LUT R36, R37.reuse, R36, RZ, 0x3c, !PT ;  /* 0x0000002425243212 */ /* 0x040fe400078e3cff */
[----:B------:R-:W-:Y:S02]  /*d850*/  PRMT R0, RZ, 0x7610, R0 ;  /* 0x00007610ff007816 */ /* 0x000fe40000000000 */
[----:B------:R-:W-:-:S05]  /*d860*/  @P3 LOP3.LUT R37, R37, R36, RZ, 0x3c, !PT ;  /* 0x0000002425253212 */ /* 0x000fca00078e3cff */
[----:B------:R-:W4:Y:S01]  /*d870*/  @P3 LDG.E.U16 R0, desc[UR16][R36.64] ;  /* 0x0000001024003981 */ /* 0x000f22000c1e1500 */
[----:B---3--:R-:W-:Y:S01]  /*d880*/  @!P2 IMAD.MOV R7, RZ, RZ, -R7 ;  /* 0x000000ffff07a224 */ /* 0x008fe200078e0a07 */
[----:B------:R-:W-:Y:S01]  /*d890*/  ISETP.LT.AND P2, PT, R3, R125, P0 ;  /* 0x0000007d0300720c */ /* 0x000fe20000741270 */
[----:B--2---:R-:W-:Y:S01]  /*d8a0*/  @!P6 IMAD.MOV R4, RZ, RZ, -R4 ;  /* 0x000000ffff04e224 */ /* 0x004fe200078e0a04 */
[----:B------:R-:W-:Y:S02]  /*d8b0*/  ISETP.GE.AND P6, PT, R41, RZ, PT ;  /* 0x000000ff2900720c */ /* 0x000fe40003fc6270 */
[----:B------:R-:W2:Y:S04]  /*d8c0*/  LDL R41, [R1+0xbe8] ;  /* 0x000be80001297983 */ /* 0x000ea80000100800 */
[----:B------:R-:W3:Y:S01]  /*d8d0*/  LDL.LU R3, [R1+0x8] ;  /* 0x0000080001037983 */ /* 0x000ee20000300800 */
[----:B------:R-:W-:-:S02]  /*d8e0*/  PRMT R5, RZ, 0x7610, R5 ;  /* 0x00007610ff057816 */ /* 0x000fc40000000005 */
[----:B------:R-:W-:Y:S02]  /*d8f0*/  ISETP.GE.AND P3, PT, R110, RZ, PT ;  /* 0x000000ff6e00720c */ /* 0x000fe40003f66270 */
[----:B------:R-:W-:Y:S01]  /*d900*/  @P2 IMAD.MOV.U32 R110, RZ, RZ, R38 ;  /* 0x000000ffff6e2224 */ /* 0x000fe200078e0026 */
[----:B------:R-:W-:Y:S01]  /*d910*/  ISETP.GE.AND P5, PT, R43, RZ, PT ;  /* 0x000000ff2b00720c */ /* 0x000fe20003fa6270 */
[----:B------:R-:W-:Y:S01]  /*d920*/  @P2 IMAD.MOV.U32 R111, RZ, RZ, R42 ;  /* 0x000000ffff6f2224 */ /* 0x000fe200078e002a */
[----:B------:R-:W2:Y:S04]  /*d930*/  LDL.LU.64 R36, [R1+0x11e0] ;  /* 0x0011e00001247983 */ /* 0x000ea80000300a00 */
[----:B------:R-:W2:Y:S04]  /*d940*/  LDL R43, [R1+0xbec] ;  /* 0x000bec00012b7983 */ /* 0x000ea80000100800 */
[----:B------:R-:W2:Y:S01]  /*d950*/  @P2 LDG.E.U16 R5, desc[UR16][R110.64] ;  /* 0x000000106e052981 */ /* 0x000ea2000c1e1500 */
[----:B------:R-:W-:Y:S01]  /*d960*/  ISETP.GE.AND P2, PT, R39, RZ, PT ;  /* 0x000000ff2700720c */ /* 0x000fe20003f46270 */
[----:B---3--:R-:W-:Y:S01]  /*d970*/  @!P4 IMAD.MOV R3, RZ, RZ, -R3 ;  /* 0x000000ffff03c224 */ /* 0x008fe200078e0a03 */
[----:B------:R-:W-:-:S02]  /*d980*/  ISETP.GE.AND P4, PT, R6, RZ, PT ;  /* 0x000000ff0600720c */ /* 0x000fc40003f86270 */
[----:B------:R-:W3:Y:S04]  /*d990*/  LDL.LU R6, [R1+0x4] ;  /* 0x0000040001067983 */ /* 0x000ee80000300800 */
[----:B----4-:R0:W-:Y:S04]  /*d9a0*/  STL [R1+0xd4], R0 ;  /* 0x0000d40001007387 */ /* 0x0101e80000100800 */
[----:B0-----:R-:W4:Y:S04]  /*d9b0*/  LDL.LU R0, [R1] ;  /* 0x0000000001007983 */ /* 0x001f280000300800 */
[----:B------:R-:W3:Y:S04]  /*d9c0*/  LDL R38, [R1+0x950] ;  /* 0x0009500001267983 */ /* 0x000ee80000100800 */
[----:B------:R-:W3:Y:S04]  /*d9d0*/  LDL R39, [R1+0x954] ;  /* 0x0009540001277983 */ /* 0x000ee80000100800 */
[----:B------:R-:W3:Y:S04]  /*d9e0*/  LDL R114, [R1+0xbf8] ;  /* 0x000bf80001727983 */ /* 0x000ee80000100800 */
[----:B--2---:R0:W-:Y:S01]  /*d9f0*/  STL [R1+0xd0], R5 ;  /* 0x0000d00501007387 */ /* 0x0041e20000100800 */
[----:B------:R-:W-:-:S02]  /*da00*/  @!P2 IMAD.MOV R12, RZ, RZ, -R12 ;  /* 0x000000ffff0ca224 */ /* 0x000fc400078e0a0c */
[----:B0-----:R-:W-:Y:S01]  /*da10*/  IMAD.MOV.U32 R5, RZ, RZ, R10 ;  /* 0x000000ffff057224 */ /* 0x001fe200078e000a */
[----:B------:R-:W-:Y:S01]  /*da20*/  ISETP.GE.AND P2, PT, R43, RZ, PT ;  /* 0x000000ff2b00720c */ /* 0x000fe20003f46270 */
[----:B------:R-:W2:Y:S02]  /*da30*/  LDL R42, [R1+0x990] ;  /* 0x00099000012a7983 */ /* 0x000ea40000100800 */
[----:B------:R-:W-:Y:S02]  /*da40*/  @!P3 IMAD.MOV R5, RZ, RZ, -R5 ;  /* 0x000000ffff05b224 */ /* 0x000fe400078e0a05 */
[----:B------:R-:W2:Y:S01]  /*da50*/  LDL R43, [R1+0x994] ;  /* 0x00099400012b7983 */ /* 0x000ea20000100800 */
[C---:B------:R-:W-:Y:S01]  /*da60*/  LOP3.LUT R110, R9.reuse, 0x4e, RZ, 0xfc, !PT ;  /* 0x0000004e096e7812 */ /* 0x040fe200078efcff */
[----:B------:R-:W-:Y:S02]  /*da70*/  @!P4 IMAD.MOV R11, RZ, RZ, -R11 ;  /* 0x000000ffff0bc224 */ /* 0x000fe400078e0a0b */
[----:B----4-:R-:W-:Y:S01]  /*da80*/  @!P5 IMAD.MOV R0, RZ, RZ, -R0 ;  /* 0x000000ffff00d224 */ /* 0x010fe200078e0a00 */
[----:B------:R-:W-:Y:S01]  /*da90*/  ISETP.GE.AND P5, PT, R40, RZ, PT ;  /* 0x000000ff2800720c */ /* 0x000fe20003fa6270 */
[----:B------:R-:W4:Y:S01]  /*daa0*/  LDL R10, [R1+0xbfc] ;  /* 0x000bfc00010a7983 */ /* 0x000f220000100800 */
[----:B------:R-:W-:-:S03]  /*dab0*/  LOP3.LUT R40, R9, 0x46, RZ, 0xfc, !PT ;  /* 0x0000004609287812 */ /* 0x000fc600078efcff */
[----:B------:R-:W4:Y:S01]  /*dac0*/  LDL R119, [R1+0xc08] ;  /* 0x000c080001777983 */ /* 0x000f220000100800 */
[----:B------:R-:W-:Y:S02]  /*dad0*/  ISETP.LT.AND P3, PT, R40, R125, P0 ;  /* 0x0000007d2800720c */ /* 0x000fe40000761270 */
[----:B------:R-:W-:Y:S01]  /*dae0*/  LOP3.LUT R9, R9, 0x56, RZ, 0xfc, !PT ;  /* 0x0000005609097812 */ /* 0x000fe200078efcff */
[----:B------:R-:W4:Y:S04]  /*daf0*/  LDL R40, [R1+0x970] ;  /* 0x0009700001287983 */ /* 0x000f280000100800 */
[----:B------:R-:W4:Y:S04]  /*db00*/  LDL R116, [R1+0xc0c] ;  /* 0x000c0c0001747983 */ /* 0x000f280000100800 */
[----:B------:R-:W4:Y:S02]  /*db10*/  LDL R111, [R1+0xc18] ;  /* 0x000c1800016f7983 */ /* 0x000f240000100800 */
[----:B---3--:R-:W-:-:S04]  /*db20*/  @P3 LOP3.LUT R39, R39, R38, RZ, 0x3c, !PT ;  /* 0x0000002627273212 */ /* 0x008fc800078e3cff */
[----:B------:R-:W-:-:S04]  /*db30*/  @P3 LOP3.LUT R38, R39, R38, RZ, 0x3c, !PT ;  /* 0x0000002627263212 */ /* 0x000fc800078e3cff */
[----:B------:R-:W-:-:S05]  /*db40*/  @P3 LOP3.LUT R39, R39, R38, RZ, 0x3c, !PT ;  /* 0x0000002627273212 */ /* 0x000fca00078e3cff */
[----:B------:R-:W3:Y:S01]  /*db50*/  @P3 LDG.E.U16 R2, desc[UR16][R38.64] ;  /* 0x0000001026023981 */ /* 0x000ee2000c1e1500 */
[----:B------:R-:W-:-:S03]  /*db60*/  ISETP.GE.AND P4, PT, R41, RZ, PT ;  /* 0x000000ff2900720c */ /* 0x000fc60003f86270 */
[----:B------:R-:W4:Y:S01]  /*db70*/  LDL R41, [R1+0x974] ;  /* 0x0009740001297983 */ /* 0x000f220000100800 */
[----:B------:R-:W-:Y:S01]  /*db80*/  ISETP.LT.AND P3, PT, R9, R125, P0 ;  /* 0x0000007d0900720c */ /* 0x000fe20000761270 */
[----:B------:R-:W-:Y:S01]  /*db90*/  @!P6 IMAD.MOV R6, RZ, RZ, -R6 ;  /* 0x000000ffff06e224 */ /* 0x000fe200078e0a06 */
[----:B------:R-:W-:Y:S01]  /*dba0*/  PRMT R118, RZ, 0x7610, R118 ;  /* 0x00007610ff767816 */ /* 0x000fe20000000076 */
[----:B------:R-:W-:Y:S01]  /*dbb0*/  @!P5 IMAD.MOV R13, RZ, RZ, -R13 ;  /* 0x000000ffff0dd224 */ /* 0x000fe200078e0a0d */
[----:B------:R-:W-:-:S09]  /*dbc0*/  ISETP.GE.AND P5, PT, R114, RZ, PT ;  /* 0x000000ff7200720c */ /* 0x000fd20003fa6270 */
[-C--:B--2---:R-:W-:Y:S01]  /*dbd0*/  @P3 LOP3.LUT R43, R43, R42.reuse, RZ, 0x3c, !PT ;  /* 0x0000002a2b2b3212 */ /* 0x084fe200078e3cff */
[----:B------:R-:W2:Y:S03]  /*dbe0*/  LDL R114, [R1+0xc1c] ;  /* 0x000c1c0001727983 */ /* 0x000ea60000100800 */
[C---:B------:R-:W-:Y:S02]  /*dbf0*/  @P3 LOP3.LUT R42, R43.reuse, R42, RZ, 0x3c, !PT ;  /* 0x0000002a2b2a3212 */ /* 0x040fe400078e3cff */
[----:B------:R-:W-:Y:S02]  /*dc00*/  ISETP.LT.AND P6, PT, R110, R125, P0 ;  /* 0x0000007d6e00720c */ /* 0x000fe400007c1270 */
[----:B------:R-:W-:Y:S01]  /*dc10*/  @P3 LOP3.LUT R43, R43, R42, RZ, 0x3c, !PT ;  /* 0x0000002a2b2b3212 */ /* 0x000fe200078e3cff */
[----:B------:R-:W2:Y:S04]  /*dc20*/  LDL R110, [R1+0xc28] ;  /* 0x000c2800016e7983 */ /* 0x000ea80000100800 */
[----:B------:R-:W2:Y:S04]  /*dc30*/  LDL.LU.64 R38, [R1+0x11d8] ;  /* 0x0011d80001267983 */ /* 0x000ea80000300a00 */
[----:B------:R-:W2:Y:S04]  /*dc40*/  @P3 LDG.E.U16 R118, desc[UR16][R42.64] ;  /* 0x000000102a763981 */ /* 0x000ea8000c1e1500 */
[----:B---3--:R0:W-:Y:S04]  /*dc50*/  STL [R1+0xcc], R2 ;  /* 0x0000cc0201007387 */ /* 0x0081e80000100800 */
[----:B0-----:R-:W3:Y:S01]  /*dc60*/  LDL R2, [R1+0xc2c] ;  /* 0x000c2c0001027983 */ /* 0x001ee20000100800 */
[----:B----4-:R-:W-:-:S04]  /*dc70*/  @P6 LOP3.LUT R41, R41, R40, RZ, 0x3c, !PT ;  /* 0x0000002829296212 */ /* 0x010fc800078e3cff */
[C---:B------:R-:W-:Y:S02]  /*dc80*/  @P6 LOP3.LUT R40, R41.reuse, R40, RZ, 0x3c, !PT ;  /* 0x0000002829286212 */ /* 0x040fe400078e3cff */
[----:B------:R-:W-:Y:S02]  /*dc90*/  PRMT R125, RZ, 0x7610, R125 ;  /* 0x00007610ff7d7816 */ /* 0x000fe4000000007d */
[----:B------:R-:W-:Y:S01]  /*dca0*/  @P6 LOP3.LUT R41, R41, R40, RZ, 0x3c, !PT ;  /* 0x0000002829296212 */ /* 0x000fe200078e3cff */
[----:B------:R-:W-:Y:S01]  /*dcb0*/  @!P4 IMAD.MOV R14, RZ, RZ, -R14 ;  /* 0x000000ffff0ec224 */ /* 0x000fe200078e0a0e */
[----:B------:R-:W-:Y:S01]  /*dcc0*/  ISETP.GE.AND P4, PT, R119, RZ, PT ;  /* 0x000000ff7700720c */ /* 0x000fe20003f86270 */
[----:B------:R-:W-:Y:S01]  /*dcd0*/  @!P2 IMAD.MOV R15, RZ, RZ, -R15 ;  /* 0x000000ffff0fa224 */ /* 0x000fe200078e0a0f */
[----:B------:R-:W-:Y:S01]  /*dce0*/  ISETP.GE.AND P2, PT, R10, RZ, PT ;  /* 0x000000ff0a00720c */ /* 0x000fe20003f46270 */
[----:B------:R-:W-:Y:S01]  /*dcf0*/  @!P5 IMAD.MOV R16, RZ, RZ, -R16 ;  /* 0x000000ffff10d224 */ /* 0x000fe200078e0a10 */
[----:B------:R-:W-:Y:S01]  /*dd00*/  ISETP.GE.AND P5, PT, R116, RZ, PT ;  /* 0x000000ff7400720c */ /* 0x000fe20003fa6270 */
[----:B------:R-:W4:Y:S04]  /*dd10*/  LDL R10, [R1+0xc38] ;  /* 0x000c3800010a7983 */ /* 0x000f280000100800 */
[----:B------:R-:W4:Y:S04]  /*dd20*/  LDL R119, [R1+0xc3c] ;  /* 0x000c3c0001777983 */ /* 0x000f280000100800 */
[----:B------:R-:W4:Y:S04]  /*dd30*/  LDL R116, [R1+0xc48] ;  /* 0x000c480001747983 */ /* 0x000f280000100800 */
[----:B------:R-:W4:Y:S01]  /*dd40*/  @P6 LDG.E.U16 R125, desc[UR16][R40.64] ;  /* 0x00000010287d6981 */ /* 0x000f22000c1e1500 */
[----:B------:R-:W-:-:S03]  /*dd50*/  ISETP.GE.AND P6, PT, R111, RZ, PT ;  /* 0x000000ff6f00720c */ /* 0x000fc60003fc6270 */
[----:B------:R-:W4:Y:S04]  /*dd60*/  LDL.LU.64 R40, [R1+0x11d0] ;  /* 0x0011d00001287983 */ /* 0x000f280000300a00 */
[----:B------:R-:W4:Y:S01]  /*dd70*/  LDL R111, [R1+0xc4c] ;  /* 0x000c4c00016f7983 */ /* 0x000f220000100800 */
[----:B------:R-:W-:-:S03]  /*dd80*/  @!P4 IMAD.MOV R18, RZ, RZ, -R18 ;  /* 0x000000ffff12c224 */ /* 0x000fc600078e0a12 */
[----:B------:R-:W4:Y:S04]  /*dd90*/  LDL.LU.64 R42, [R1+0x11c8] ;  /* 0x0011c800012a7983 */ /* 0x000f280000300a00 */
[----:B--2---:R0:W-:Y:S01]  /*dda0*/  STL [R1+0xc4], R118 ;  /* 0x0000c47601007387 */ /* 0x0041e20000100800 */
[----:B------:R-:W-:Y:S01]  /*ddb0*/  @!P2 IMAD.MOV R17, RZ, RZ, -R17 ;  /* 0x000000ffff11a224 */ /* 0x000fe200078e0a11 */
[----:B---3--:R-:W-:Y:S02]  /*ddc0*/  ISETP.GE.AND P4, PT, R2, RZ, PT ;  /* 0x000000ff0200720c */ /* 0x008fe40003f86270 */
[----:B0-----:R-:W2:Y:S04]  /*ddd0*/  LDL R118, [R1+0xc58] ;  /* 0x000c580001767983 */ /* 0x001ea80000100800 */
[----:B------:R-:W3:Y:S01]  /*dde0*/  LDL R2, [R1+0xc6c] ;  /* 0x000c6c0001027983 */ /* 0x000ee20000100800 */
[----:B------:R-:W-:-:S02]  /*ddf0*/  ISETP.GE.AND P2, PT, R114, RZ, PT ;  /* 0x000000ff7200720c */ /* 0x000fc40003f46270 */
[----:B------:R-:W-:Y:S01]  /*de00*/  ISETP.GE.AND P3, PT, R110, RZ, PT ;  /* 0x000000ff6e00720c */ /* 0x000fe20003f66270 */
[----:B------:R-:W2:Y:S04]  /*de10*/  LDL R114, [R1+0xc5c] ;  /* 0x000c5c0001727983 */ /* 0x000ea80000100800 */
[----:B------:R-:W2:Y:S01]  /*de20*/  LDL R110, [R1+0xc68] ;  /* 0x000c6800016e7983 */ /* 0x000ea20000100800 */
[----:B------:R-:W-:Y:S01]  /*de30*/  @!P5 IMAD.MOV R19, RZ, RZ, -R19 ;  /* 0x000000ffff13d224 */ /* 0x000fe200078e0a13 */
[----:B----4-:R-:W-:Y:S01]  /*de40*/  ISETP.GE.AND P5, PT, R10, RZ, PT ;  /* 0x000000ff0a00720c */ /* 0x010fe20003fa6270 */
[----:B------:R-:W-:Y:S01]  /*de50*/  @!P4 IMAD.MOV R23, RZ, RZ, -R23 ;  /* 0x000000ffff17c224 */ /* 0x000fe200078e0a17 */
[----:B------:R-:W4:Y:S04]  /*de60*/  LDL R10, [R1+0xc78] ;  /* 0x000c7800010a7983 */ /* 0x000f280000100800 */
[----:B------:R-:W-:Y:S01]  /*de70*/  @!P3 IMAD.MOV R22, RZ, RZ, -R22 ;  /* 0x000000ffff16b224 */ /* 0x000fe200078e0a16 */
[----:B------:R-:W-:Y:S01]  /*de80*/  ISETP.GE.AND P3, PT, R116, RZ, PT ;  /* 0x000000ff7400720c */ /* 0x000fe20003f66270 */
[----:B------:R0:W-:Y:S04]  /*de90*/  STL [R1+0xc8], R125 ;  /* 0x0000c87d01007387 */ /* 0x0001e80000100800 */
[----:B------:R-:W4:Y:S01]  /*dea0*/  LDL R116, [R1+0xc9c] ;  /* 0x000c9c0001747983 */ /* 0x000f220000100800 */
[----:B------:R-:W-:Y:S01]  /*deb0*/  ISETP.GE.AND P4, PT, R111, RZ, PT ;  /* 0x000000ff6f00720c */ /* 0x000fe20003f86270 */
[----:B------:R-:W-:-:S02]  /*dec0*/  @!P2 IMAD.MOV R21, RZ, RZ, -R21 ;  /* 0x000000ffff15a224 */ /* 0x000fc400078e0a15 */
[----:B------:R-:W4:Y:S01]  /*ded0*/  LDL R111, [R1+0xca8] ;  /* 0x000ca800016f7983 */ /* 0x000f220000100800 */
[----:B------:R-:W-:-:S03]  /*dee0*/  ISETP.GE.AND P2, PT, R119, RZ, PT ;  /* 0x000000ff7700720c */ /* 0x000fc60003f46270 */
[----:B------:R-:W4:Y:S01]  /*def0*/  LDL R119, [R1+0xc7c] ;  /* 0x000c7c0001777983 */ /* 0x000f220000100800 */
[----:B------:R-:W-:Y:S02]  /*df00*/  @!P5 IMAD.MOV R24, RZ, RZ, -R24 ;  /* 0x000000ffff18d224 */ /* 0x000fe400078e0a18 */
[----:B------:R-:W-:Y:S01]  /*df10*/  @!P3 IMAD.MOV R26, RZ, RZ, -R26 ;  /* 0x000000ffff1ab224 */ /* 0x000fe200078e0a1a */
[----:B0-----:R-:W4:Y:S02]  /*df20*/  LDL R125, [R1+0xd10] ;  /* 0x000d1000017d7983 */ /* 0x001f240000100800 */
[----:B------:R-:W-:Y:S01]  /*df30*/  @!P4 IMAD.MOV R27, RZ, RZ, -R27 ;  /* 0x000000ffff1bc224 */ /* 0x000fe200078e0a1b */
[----:B---3--:R-:W-:Y:S02]  /*df40*/  ISETP.GE.AND P4, PT, R2, RZ, PT ;  /* 0x000000ff0200720c */ /* 0x008fe40003f86270 */
[----:B------:R-:W3:Y:S01]  /*df50*/  LDL R2, [R1+0xe24] ;  /* 0x000e240001027983 */ /* 0x000ee20000100800 */
[----:B------:R-:W-:Y:S01]  /*df60*/  @!P2 IMAD.MOV R25, RZ, RZ, -R25 ;  /* 0x000000ffff19a224 */ /* 0x000fe200078e0a19 */
[----:B--2---:R-:W-:-:S02]  /*df70*/  ISETP.GE.AND P5, PT, R118, RZ, PT ;  /* 0x000000ff7600720c */ /* 0x004fc40003fa6270 */
[----:B------:R-:W-:Y:S01]  /*df80*/  ISETP.GE.AND P2, PT, R114, RZ, PT ;  /* 0x000000ff7200720c */ /* 0x000fe20003f46270 */
[----:B------:R-:W2:Y:S01]  /*df90*/  LDL R118, [R1+0xc98] ;  /* 0x000c980001767983 */ /* 0x000ea20000100800 */
[----:B------:R-:W-:-:S03]  /*dfa0*/  ISETP.GE.AND P3, PT, R110, RZ, PT ;  /* 0x000000ff6e00720c */ /* 0x000fc60003f66270 */
[----:B------:R-:W2:Y:S04]  /*dfb0*/  LDL R114, [R1+0xca0] ;  /* 0x000ca00001727983 */ /* 0x000ea80000100800 */
[----:B------:R-:W2:Y:S01]  /*dfc0*/  LDL R110, [R1+0xc80] ;  /* 0x000c8000016e7983 */ /* 0x000ea20000100800 */
[----:B------:R-:W-:-:S05]  /*dfd0*/  @!P4 IMAD.MOV R31, RZ, RZ, -R31 ;  /* 0x000000ffff1fc224 */ /* 0x000fca00078e0a1f */
[----:B------:R-:W-:Y:S01]  /*dfe0*/  @!P3 IMAD.MOV R30, RZ, RZ, -R30 ;  /* 0x000000ffff1eb224 */ /* 0x000fe200078e0a1e */
[----:B----4-:R-:W-:Y:S02]  /*dff0*/  ISETP.GE.AND P3, PT, R116, RZ, PT ;  /* 0x000000ff7400720c */ /* 0x010fe40003f66270 */
[----:B------:R-:W4:Y:S01]  /*e000*/  LDL R116, [R1+0xf34] ;  /* 0x000f340001747983 */ /* 0x000f220000100800 */
[----:B------:R-:W-:-:S03]  /*e010*/  ISETP.GE.AND P4, PT, R111, RZ, PT ;  /* 0x000000ff6f00720c */ /* 0x000fc60003f86270 */
[----:B------:R-:W4:Y:S01]  /*e020*/  LDL R111, [R1+0xee4] ;  /* 0x000ee400016f7983 */ /* 0x000f220000100800 */
[----:B------:R-:W-:Y:S01]  /*e030*/  @!P2 IMAD.MOV R29, RZ, RZ, -R29 ;  /* 0x000000ffff1da224 */ /* 0x000fe200078e0a1d */
[----:B------:R-:W-:Y:S02]  /*e040*/  ISETP.GE.AND P2, PT, R119, RZ, PT ;  /* 0x000000ff7700720c */ /* 0x000fe40003f46270 */
[----:B------:R-:W4:Y:S06]  /*e050*/  LDL R119, [R1+0xf0c] ;  /* 0x000f0c0001777983 */ /* 0x000f2c0000100800 */
[----:B------:R-:W-:Y:S01]  /*e060*/  @!P4 IMAD.MOV R35, RZ, RZ, -R35 ;  /* 0x000000ffff23c224 */ /* 0x000fe200078e0a23 */
[----:B---3--:R-:W-:-:S02]  /*e070*/  ISETP.GE.AND P4, PT, R2, RZ, PT ;  /* 0x000000ff0200720c */ /* 0x008fc40003f86270 */
[----:B------:R-:W3:Y:S01]  /*e080*/  LDL R2, [R1+0xf18] ;  /* 0x000f180001027983 */ /* 0x000ee20000100800 */
[----:B------:R-:W-:Y:S01]  /*e090*/  @!P5 IMAD.MOV R28, RZ, RZ, -R28 ;  /* 0x000000ffff1cd224 */ /* 0x000fe200078e0a1c */
[----:B------:R-:W-:Y:S02]  /*e0a0*/  ISETP.GE.AND P5, PT, R10, RZ, PT ;  /* 0x000000ff0a00720c */ /* 0x000fe40003fa6270 */
[----:B------:R-:W3:Y:S01]  /*e0b0*/  LDL R10, [R1+0xef8] ;  /* 0x000ef800010a7983 */ /* 0x000ee20000100800 */
[----:B------:R-:W-:Y:S02]  /*e0c0*/  @!P2 IMAD.MOV R33, RZ, RZ, -R33 ;  /* 0x000000ffff21a224 */ /* 0x000fe400078e0a21 */
[----:B------:R-:W-:Y:S01]  /*e0d0*/  @!P3 IMAD.MOV R34, RZ, RZ, -R34 ;  /* 0x000000ffff22b224 */ /* 0x000fe200078e0a22 */
[----:B--2---:R-:W-:Y:S02]  /*e0e0*/  ISETP.GE.AND P2, PT, R114, RZ, PT ;  /* 0x000000ff7200720c */ /* 0x004fe40003f46270 */
[----:B------:R-:W2:Y:S01]  /*e0f0*/  LDL R114, [R1+0xf30] ;  /* 0x000f300001727983 */ /* 0x000ea20000100800 */
[----:B------:R-:W-:-:S03]  /*e100*/  ISETP.GE.AND P3, PT, R110, RZ, PT ;  /* 0x000000ff6e00720c */ /* 0x000fc60003f66270 */
[----:B------:R-:W2:Y:S01]  /*e110*/  LDL R110, [R1+0xf04] ;  /* 0x000f0400016e7983 */ /* 0x000ea20000100800 */
[----:B------:R-:W-:Y:S01]  /*e120*/  @!P5 IMAD.MOV R32, RZ, RZ, -R32 ;  /* 0x000000ffff20d224 */ /* 0x000fe200078e0a20 */
[----:B------:R-:W-:Y:S02]  /*e130*/  ISETP.GE.AND P5, PT, R118, RZ, PT ;  /* 0x000000ff7600720c */ /* 0x000fe40003fa6270 */
        /* <DEDUP_REMOVED lines=120> */
[----:B------:R-:W2:Y:S03]  /*e8c0*/  LDL R118, [R1+0xe10] ;  /* 0x000e100001767983 */ /* 0x000ea60000100800 */
[----:B------:R-:W-:Y:S01]  /*e8d0*/  @!P3 IMAD.MOV R78, RZ, RZ, -R78 ;  /* 0x000000ffff4eb224 */ /* 0x000fe200078e0a4e */
[----:B----4-:R-:W-:Y:S02]  /*e8e0*/  ISETP.GE.AND P3, PT, R116, RZ, PT ;  /* 0x000000ff7400720c */ /* 0x010fe40003f66270 */
[----:B------:R-:W4:Y:S01]  /*e8f0*/  LDL R116, [R1+0xdac] ;  /* 0x000dac0001747983 */ /* 0x000f220000100800 */
[----:B------:R-:W-:-:S02]  /*e900*/  @!P4 IMAD.MOV R79, RZ, RZ, -R79 ;  /* 0x000000ffff4fc224 */ /* 0x000fc400078e0a4f */
[----:B------:R-:W-:Y:S01]  /*e910*/  @!P2 IMAD.MOV R77, RZ, RZ, -R77 ;  /* 0x000000ffff4da224 */ /* 0x000fe200078e0a4d */
[----:B------:R-:W-:-:S07]  /*e920*/  ISETP.GE.AND P4, PT, R111, RZ, PT ;  /* 0x000000ff6f00720c */ /* 0x000fce0003f86270 */
[----:B------:R-:W-:Y:S01]  /*e930*/  @!P3 IMAD.MOV R82, RZ, RZ, -R82 ;  /* 0x000000ffff52b224 */ /* 0x000fe200078e0a52 */
[----:B------:R-:W4:Y:S01]  /*e940*/  LDL R111, [R1+0xd8c] ;  /* 0x000d8c00016f7983 */ /* 0x000f220000100800 */
[----:B------:R-:W-:-:S03]  /*e950*/  ISETP.GE.AND P2, PT, R119, RZ, PT ;  /* 0x000000ff7700720c */ /* 0x000fc60003f46270 */
[----:B------:R-:W4:Y:S01]  /*e960*/  LDL R119, [R1+0xd80] ;  /* 0x000d800001777983 */ /* 0x000f220000100800 */
[----:B---3--:R-:W-:-:S03]  /*e970*/  ISETP.GE.AND P3, PT, R2, RZ, PT ;  /* 0x000000ff0200720c */ /* 0x008fc60003f66270 */
[----:B------:R-:W3:Y:S01]  /*e980*/  LDL R2, [R1+0xd78] ;  /* 0x000d780001027983 */ /* 0x000ee20000100800 */
[----:B------:R-:W-:Y:S01]  /*e990*/  @!P5 IMAD.MOV R76, RZ, RZ, -R76 ;  /* 0x000000ffff4cd224 */ /* 0x000fe200078e0a4c */
[----:B------:R-:W-:Y:S02]  /*e9a0*/  ISETP.GE.AND P5, PT, R10, RZ, PT ;  /* 0x000000ff0a00720c */ /* 0x000fe40003fa6270 */
[----:B------:R-:W3:Y:S02]  /*e9b0*/  LDL R10, [R1+0xd98] ;  /* 0x000d9800010a7983 */ /* 0x000ee40000100800 */
[----:B------:R-:W-:-:S09]  /*e9c0*/  @!P2 IMAD.MOV R81, RZ, RZ, -R81 ;  /* 0x000000ffff51a224 */ /* 0x000fd200078e0a51 */
[----:B------:R-:W-:Y:S01]  /*e9d0*/  @!P5 IMAD.MOV R80, RZ, RZ, -R80 ;  /* 0x000000ffff50d224 */ /* 0x000fe200078e0a50 */
[----:B--2---:R-:W-:Y:S02]  /*e9e0*/  ISETP.GE.AND P5, PT, R110, RZ, PT ;  /* 0x000000ff6e00720c */ /* 0x004fe40003fa6270 */
[----:B------:R-:W-:Y:S01]  /*e9f0*/  ISETP.GE.AND P2, PT, R118, RZ, PT ;  /* 0x000000ff7600720c */ /* 0x000fe20003f46270 */
[----:B------:R-:W2:Y:S01]  /*ea00*/  LDL R110, [R1+0xdd0] ;  /* 0x000dd000016e7983 */ /* 0x000ea20000100800 */
[----:B------:R-:W-:Y:S01]  /*ea10*/  @!P4 IMAD.MOV R83, RZ, RZ, -R83 ;  /* 0x000000ffff53c224 */ /* 0x000fe200078e0a53 */
[----:B------:R-:W-:Y:S02]  /*ea20*/  ISETP.GE.AND P4, PT, R114, RZ, PT ;  /* 0x000000ff7200720c */ /* 0x000fe40003f86270 */
[----:B------:R-:W2:Y:S04]  /*ea30*/  LDL R118, [R1+0xda0] ;  /* 0x000da00001767983 */ /* 0x000ea80000100800 */
[----:B------:R-:W2:Y:S04]  /*ea40*/  LDL R114, [R1+0xdb8] ;  /* 0x000db80001727983 */ /* 0x000ea80000100800 */
[----:B------:R-:W-:Y:S01]  /*ea50*/  @!P2 IMAD.MOV R85, RZ, RZ, -R85 ;  /* 0x000000ffff55a224 */ /* 0x000fe200078e0a55 */
[----:B----4-:R-:W-:-:S02]  /*ea60*/  ISETP.GE.AND P2, PT, R116, RZ, PT ;  /* 0x000000ff7400720c */ /* 0x010fc40003f46270 */
[----:B------:R-:W4:Y:S01]  /*ea70*/  LDL R116, [R1+0xd74] ;  /* 0x000d740001747983 */ /* 0x000f220000100800 */
[----:B------:R-:W-:Y:S01]  /*ea80*/  @!P4 IMAD.MOV R87, RZ, RZ, -R87 ;  /* 0x000000ffff57c224 */ /* 0x000fe200078e0a57 */
[----:B------:R-:W-:Y:S02]  /*ea90*/  ISETP.GE.AND P4, PT, R111, RZ, PT ;  /* 0x000000ff6f00720c */ /* 0x000fe40003f86270 */
[----:B------:R-:W4:Y:S07]  /*eaa0*/  LDL R111, [R1+0xd58] ;  /* 0x000d5800016f7983 */ /* 0x000f2e0000100800 */
[----:B------:R-:W-:-:S02]  /*eab0*/  @!P2 IMAD.MOV R89, RZ, RZ, -R89 ;  /* 0x000000ffff59a224 */ /* 0x000fc400078e0a59 */
[----:B------:R-:W-:Y:S01]  /*eac0*/  @!P3 IMAD.MOV R86, RZ, RZ, -R86 ;  /* 0x000000ffff56b224 */ /* 0x000fe200078e0a56 */
[----:B------:R-:W-:Y:S02]  /*ead0*/  ISETP.GE.AND P3, PT, R119, RZ, PT ;  /* 0x000000ff7700720c */ /* 0x000fe40003f66270 */
[----:B------:R-:W4:Y:S01]  /*eae0*/  LDL R119, [R1+0xd70] ;  /* 0x000d700001777983 */ /* 0x000f220000100800 */
[----:B---3--:R-:W-:-:S03]  /*eaf0*/  ISETP.GE.AND P2, PT, R2, RZ, PT ;  /* 0x000000ff0200720c */ /* 0x008fc60003f46270 */
[----:B------:R-:W3:Y:S01]  /*eb00*/  LDL R2, [R1+0xd40] ;  /* 0x000d400001027983 */ /* 0x000ee20000100800 */
[----:B------:R-:W-:Y:S01]  /*eb10*/  @!P5 IMAD.MOV R84, RZ, RZ, -R84 ;  /* 0x000000ffff54d224 */ /* 0x000fe200078e0a54 */
[----:B------:R-:W-:-:S05]  /*eb20*/  ISETP.GE.AND P5, PT, R10, RZ, PT ;  /* 0x000000ff0a00720c */ /* 0x000fca0003fa6270 */
[----:B------:R-:W-:Y:S01]  /*eb30*/  @!P3 IMAD.MOV R90, RZ, RZ, -R90 ;  /* 0x000000ffff5ab224 */ /* 0x000fe200078e0a5a */
[----:B------:R-:W3:Y:S07]  /*eb40*/  LDL R10, [R1+0xd44] ;  /* 0x000d4400010a7983 */ /* 0x000eee0000100800 */
[----:B------:R-:W-:Y:S01]  /*eb50*/  @!P5 IMAD.MOV R88, RZ, RZ, -R88 ;  /* 0x000000ffff58d224 */ /* 0x000fe200078e0a58 */
[----:B--2---:R-:W-:Y:S02]  /*eb60*/  ISETP.GE.AND P5, PT, R110, RZ, PT ;  /* 0x000000ff6e00720c */ /* 0x004fe40003fa6270 */
[----:B------:R-:W2:Y:S01]  /*eb70*/  LDL R110, [R1+0xd5c] ;  /* 0x000d5c00016e7983 */ /* 0x000ea20000100800 */
[----:B------:R-:W-:Y:S01]  /*eb80*/  @!P4 IMAD.MOV R91, RZ, RZ, -R91 ;  /* 0x000000ffff5bc224 */ /* 0x000fe200078e0a5b */
[----:B------:R-:W-:-:S02]  /*eb90*/  ISETP.GE.AND P3, PT, R118, RZ, PT ;  /* 0x000000ff7600720c */ /* 0x000fc40003f66270 */
[----:B------:R-:W2:Y:S01]  /*eba0*/  LDL R118, [R1+0xd50] ;  /* 0x000d500001767983 */ /* 0x000ea20000100800 */
[----:B------:R-:W-:-:S03]  /*ebb0*/  ISETP.GE.AND P4, PT, R114, RZ, PT ;  /* 0x000000ff7200720c */ /* 0x000fc60003f86270 */
[----:B------:R-:W2:Y:S03]  /*ebc0*/  LDL R114, [R1+0xd2c] ;  /* 0x000d2c0001727983 */ /* 0x000ea60000100800 */
[----:B------:R-:W-:Y:S01]  /*ebd0*/  @!P5 IMAD.MOV R92, RZ, RZ, -R92 ;  /* 0x000000ffff5cd224 */ /* 0x000fe200078e0a5c */
[----:B----4-:R-:W-:Y:S02]  /*ebe0*/  ISETP.GE.AND P5, PT, R116, RZ, PT ;  /* 0x000000ff7400720c */ /* 0x010fe40003fa6270 */
        /* <DEDUP_REMOVED lines=10> */
[----:B------:R-:W-:Y:S02]  /*ec90*/  @!P4 IMAD.MOV R95, RZ, RZ, -R95 ;  /* 0x000000ffff5fc224 */ /* 0x000fe400078e0a5f */
[----:B------:R-:W-:Y:S01]  /*eca0*/  @!P3 IMAD.MOV R98, RZ, RZ, -R98 ;  /* 0x000000ffff62b224 */ /* 0x000fe200078e0a62 */
[----:B--2---:R-:W-:Y:S02]  /*ecb0*/  ISETP.GE.AND P4, PT, R110, RZ, PT ;  /* 0x000000ff6e00720c */ /* 0x004fe40003f86270 */
[----:B------:R-:W2:Y:S04]  /*ecc0*/  LDL R110, [R1+0xd14] ;  /* 0x000d1400016e7983 */ /* 0x000ea80000100800 */
[----:B------:R-:W-:Y:S01]  /*ecd0*/  @!P5 IMAD.MOV R100, RZ, RZ, -R100 ;  /* 0x000000ffff64d224 */ /* 0x000fe200078e0a64 */
[----:B------:R-:W-:Y:S01]  /*ece0*/  ISETP.GE.AND P3, PT, R118, RZ, PT ;  /* 0x000000ff7600720c */ /* 0x000fe20003f66270 */
[----:B------:R-:W-:Y:S01]  /*ecf0*/  @!P2 IMAD.MOV R97, RZ, RZ, -R97 ;  /* 0x000000ffff61a224 */ /* 0x000fe200078e0a61 */
[----:B------:R-:W-:Y:S01]  /*ed00*/  ISETP.GE.AND P2, PT, R10, RZ, PT ;  /* 0x000000ff0a00720c */ /* 0x000fe20003f46270 */
[----:B------:R-:W2:Y:S01]  /*ed10*/  LDL R118, [R1+0xcf4] ;  /* 0x000cf40001767983 */ /* 0x000ea20000100800 */
[----:B------:R-:W0:Y:S02]  /*ed20*/  S2R R9, SR_TID.X ;  /* 0x0000000000097919 */ /* 0x000e240000002100 */
[----:B------:R-:W-:Y:S01]  /*ed30*/  @!P4 IMAD.MOV R99, RZ, RZ, -R99 ;  /* 0x000000ffff63c224 */ /* 0x000fe200078e0a63 */
[----:B------:R-:W-:Y:S01]  /*ed40*/  ISETP.GE.AND P4, PT, R114, RZ, PT ;  /* 0x000000ff7200720c */ /* 0x000fe20003f86270 */
[----:B------:R-:W-:Y:S01]  /*ed50*/  @!P6 IMAD.MOV R20, RZ, RZ, -R20 ;  /* 0x000000ffff14e224 */ /* 0x000fe200078e0a14 */
[----:B----4-:R-:W-:Y:S01]  /*ed60*/  ISETP.GE.AND P5, PT, R116, RZ, PT ;  /* 0x000000ff7400720c */ /* 0x010fe20003fa6270 */
[----:B------:R-:W4:Y:S03]  /*ed70*/  LDL R114, [R1+0xd08] ;  /* 0x000d080001727983 */ /* 0x000f260000100800 */
[----:B------:R-:W-:Y:S01]  /*ed80*/  @!P3 IMAD.MOV R102, RZ, RZ, -R102 ;  /* 0x000000ffff66b224 */ /* 0x000fe200078e0a66 */
[----:B------:R-:W4:Y:S01]  /*ed90*/  LDL R116, [R1+0xd04] ;  /* 0x000d040001747983 */ /* 0x000f220000100800 */
[----:B------:R-:W-:-:S03]  /*eda0*/  ISETP.GE.AND P3, PT, R111, RZ, PT ;  /* 0x000000ff6f00720c */ /* 0x000fc60003f66270 */
[----:B------:R-:W4:Y:S04]  /*edb0*/  LDL R111, [R1+0xd00] ;  /* 0x000d0000016f7983 */ /* 0x000f280000100800 */
[----:B------:R-:W-:Y:S01]  /*edc0*/  @!P5 IMAD.MOV R104, RZ, RZ, -R104 ;  /* 0x000000ffff68d224 */ /* 0x000fe200078e0a68 */
[----:B------:R-:W4:Y:S01]  /*edd0*/  LDL R10, [R1+0xcf8] ;  /* 0x000cf800010a7983 */ /* 0x000f220000100800 */
[----:B------:R-:W-:Y:S01]  /*ede0*/  @!P2 IMAD.MOV R101, RZ, RZ, -R101 ;  /* 0x000000ffff65a224 */ /* 0x000fe200078e0a65 */
[----:B------:R-:W-:Y:S02]  /*edf0*/  ISETP.GE.AND P2, PT, R119, RZ, PT ;  /* 0x000000ff7700720c */ /* 0x000fe40003f46270 */
[----:B------:R-:W4:Y:S01]  /*ee00*/  LDL R119, [R1+0x9b0] ;  /* 0x0009b00001777983 */ /* 0x000f220000100800 */
[----:B---3--:R-:W-:-:S03]  /*ee10*/  ISETP.GE.AND P5, PT, R2, RZ, PT ;  /* 0x000000ff0200720c */ /* 0x008fc60003fa6270 */
[----:B------:R-:W3:Y:S01]  /*ee20*/  LDL R2, [R1+0x9b4] ;  /* 0x0009b40001027983 */ /* 0x000ee20000100800 */
[----:B------:R-:W-:Y:S01]  /*ee30*/  @!P3 IMAD.MOV R106, RZ, RZ, -R106 ;  /* 0x000000ffff6ab224 */ /* 0x000fe200078e0a6a */
[----:B------:R-:W-:Y:S02]  /*ee40*/  ISETP.GE.AND P3, PT, R125, RZ, PT ;  /* 0x000000ff7d00720c */ /* 0x000fe40003f66270 */
[----:B------:R-:W1:Y:S01]  /*ee50*/  LDC R125, c[0x0][0x3a0] ;  /* 0x0000e800ff7d7b82 */ /* 0x000e620000000800 */
[----:B0-----:R-:W-:Y:S01]  /*ee60*/  SHF.R.U32.HI R9, RZ, 0x7, R9 ;  /* 0x00000007ff097819 */ /* 0x001fe20000011609 */
[----:B------:R-:W-:-:S03]  /*ee70*/  @!P4 IMAD.MOV R103, RZ, RZ, -R103 ;  /* 0x000000ffff67c224 */ /* 0x000fc600078e0a67 */
[----:B------:R-:W-:Y:S01]  /*ee80*/  SGXT.U32 R9, R9, 0x1 ;  /* 0x000000010909781a */ /* 0x000fe20000000000 */
[----:B------:R-:W-:Y:S02]  /*ee90*/  @!P2 IMAD.MOV R105, RZ, RZ, -R105 ;  /* 0x000000ffff69a224 */ /* 0x000fe400078e0a69 */
[----:B------:R-:W-:Y:S01]  /*eea0*/  @!P5 IMAD.MOV R108, RZ, RZ, -R108 ;  /* 0x000000ffff6cd224 */ /* 0x000fe200078e0a6c */
[----:B--2---:R-:W-:Y:S02]  /*eeb0*/  ISETP.GE.AND P4, PT, R110, RZ, PT ;  /* 0x000000ff6e00720c */ /* 0x004fe40003f86270 */
[----:B------:R-:W-:Y:S02]  /*eec0*/  LOP3.LUT R110, R9, 0x5e, RZ, 0xfc, !PT ;  /* 0x0000005e096e7812 */ /* 0x000fe400078efcff */
[----:B------:R-:W2:Y:S02]  /*eed0*/  LDL R9, [R1+0xcfc] ;  /* 0x000cfc0001097983 */ /* 0x000ea40000100800 */
[----:B-1----:R-:W-:-:S02]  /*eee0*/  ISETP.LT.AND P5, PT, R110, R125, P0 ;  /* 0x0000007d6e00720c */ /* 0x002fc400007a1270 */
[----:B----4-:R-:W-:-:S05]  /*eef0*/  ISETP.GE.AND P2, PT, R114, RZ, PT ;  /* 0x000000ff7200720c */ /* 0x010fca0003f46270 */
[----:B------:R-:W-:Y:S01]  /*ef00*/  @!P4 IMAD.MOV R107, RZ, RZ, -R107 ;  /* 0x000000ffff6bc224 */ /* 0x000fe200078e0a6b */
[----:B------:R-:W4:Y:S01]  /*ef10*/  LDL R114, [R1+0xcf0] ;  /* 0x000cf00001727983 */ /* 0x000f220000100800 */
[----:B------:R-:W-:-:S03]  /*ef20*/  ISETP.GE.AND P4, PT, R116, RZ, PT ;  /* 0x000000ff7400720c */ /* 0x000fc60003f86270 */
[----:B------:R-:W2:Y:S01]  /*ef30*/  LDL R116, [R1+0xce8] ;  /* 0x000ce80001747983 */ /* 0x000ea20000100800 */
[----:B------:R-:W-:Y:S02]  /*ef40*/  PRMT R113, RZ, 0x7610, R113 ;  /* 0x00007610ff717816 */ /* 0x000fe40000000071 */
[----:B------:R-:W-:Y:S01]  /*ef50*/  ISETP.GE.AND P6, PT, R118, RZ, PT ;  /* 0x000000ff7600720c */ /* 0x000fe20003fc6270 */
[----:B------:R-:W2:Y:S01]  /*ef60*/  LDL.LU R110, [R1+0x11c4] ;  /* 0x0011c400016e7983 */ /* 0x000ea20000300800 */
[----:B------:R-:W-:-:S03]  /*ef70*/  @!P2 IMAD.MOV R109, RZ, RZ, -R109 ;  /* 0x000000ffff6da224 */ /* 0x000fc600078e0a6d */
[----:B------:R-:W4:Y:S01]  /*ef80*/  LDL R125, [R1+0xce0] ;  /* 0x000ce000017d7983 */ /* 0x000f220000100800 */
[----:B------:R-:W-:-:S03]  /*ef90*/  ISETP.GE.AND P2, PT, R111, RZ, PT ;  /* 0x000000ff6f00720c */ /* 0x000fc60003f46270 */
[----:B------:R-:W4:Y:S01]  /*efa0*/  LDL.LU R111, [R1+0x11c0] ;  /* 0x0011c000016f7983 */ /* 0x000f220000300800 */
[----:B---3--:R-:W-:-:S03]  /*efb0*/  @P5 IMAD.MOV.U32 R118, RZ, RZ, R2 ;  /* 0x000000ffff765224 */ /* 0x008fc600078e0002 */
[----:B------:R-:W3:Y:S04]  /*efc0*/  LDL R2, [R1+0xcc0] ;  /* 0x000cc00001027983 */ /* 0x000ee80000100800 */
[----:B------:R-:W3:Y:S01]  /*efd0*/  @P5 LDG.E.U16 R113, desc[UR16][R118.64] ;  /* 0x0000001076715981 */ /* 0x000ee2000c1e1500 */
[----:B--2---:R-:W-:Y:S01]  /*efe0*/  @!P3 IMAD.MOV R110, RZ, RZ, -R110 ;  /* 0x000000ffff6eb224 */ /* 0x004fe200078e0a6e */
[----:B------:R-:W-:Y:S02]  /*eff0*/  ISETP.GE.AND P3, PT, R9, RZ, PT ;  /* 0x000000ff0900720c */ /* 0x000fe40003f66270 */
[----:B------:R-:W2:Y:S01]  /*f000*/  LDL R9, [R1+0xcd0] ;  /* 0x000cd00001097983 */ /* 0x000ea20000100800 */
[----:B----4-:R-:W-:Y:S01]  /*f010*/  @!P4 IMAD.MOV R111, RZ, RZ, -R111 ;  /* 0x000000ffff6fc224 */ /* 0x010fe200078e0a6f */
[----:B------:R-:W-:-:S02]  /*f020*/  ISETP.GE.AND P4, PT, R10, RZ, PT ;  /* 0x000000ff0a00720c */ /* 0x000fc40003f86270 */
[----:B------:R-:W4:Y:S04]  /*f030*/  LDL R10, [R1+0xcc8] ;  /* 0x000cc800010a7983 */ /* 0x000f280000100800 */
[----:B------:R-:W2:Y:S04]  /*f040*/  LDL.LU.64 R118, [R1+0x11b8] ;  /* 0x0011b80001767983 */ /* 0x000ea80000300a00 */
[----:B---3--:R0:W-:Y:S04]  /*f050*/  STL [R1+0xc0], R113 ;  /* 0x0000c07101007387 */ /* 0x0081e80000100800 */
[----:B0-----:R-:W3:Y:S01]  /*f060*/  LDL.LU R113, [R1+0x11b0] ;  /* 0x0011b00001717983 */ /* 0x001ee20000300800 */
[----:B------:R-:W-:Y:S01]  /*f070*/  @!P2 IMAD.MOV R112, RZ, RZ, -R112 ;  /* 0x000000ffff70a224 */ /* 0x000fe200078e0a70 */
[----:B------:R-:W-:-:S02]  /*f080*/  ISETP.GE.AND P2, PT, R114, RZ, PT ;  /* 0x000000ff7200720c */ /* 0x000fc40003f46270 */
[----:B------:R-:W2:Y:S01]  /*f090*/  LDL.LU R114, [R1+0x11ac] ;  /* 0x0011ac0001727983 */ /* 0x000ea20000300800 */
[----:B------:R-:W-:Y:S01]  /*f0a0*/  ISETP.GE.AND P5, PT, R116, RZ, PT ;  /* 0x000000ff7400720c */ /* 0x000fe20003fa6270 */
[----:B------:R-:W-:Y:S02]  /*f0b0*/  @!P6 IMAD.MOV R115, RZ, RZ, -R115 ;  /* 0x000000ffff73e224 */ /* 0x000fe400078e0a73 */
[----:B---3--:R-:W-:-:S05]  /*f0c0*/  @!P3 IMAD.MOV R113, RZ, RZ, -R113 ;  /* 0x000000ffff71b224 */ /* 0x008fca00078e0a71 */
[----:B------:R-:W-:Y:S04]  /*f0d0*/  STL [R1+0xfe0], R113 ;  /* 0x000fe07101007387 */ /* 0x000fe80000100800 */
[----:B------:R-:W3:Y:S04]  /*f0e0*/  LDL.LU R116, [R1+0x11a8] ;  /* 0x0011a80001747983 */ /* 0x000ee80000300800 */
[----:B------:R0:W-:Y:S04]  /*f0f0*/  STL [R1+0xfe4], R115 ;  /* 0x000fe47301007387 */ /* 0x0001e80000100800 */
[----:B0-----:R-:W4:Y:S01]  /*f100*/  LDL R115, [R1+0xcd8] ;  /* 0x000cd80001737983 */ /* 0x001f220000100800 */
[----:B------:R-:W-:Y:S01]  /*f110*/  PRMT R113, RZ, 0x7610, R113 ;  /* 0x00007610ff717816 */ /* 0x000fe20000000071 */
[----:B------:R-:W-:Y:S01]  /*f120*/  @!P5 IMAD.MOV R117, RZ, RZ, -R117 ;  /* 0x000000ffff75d224 */ /* 0x000fe200078e0a75 */
[----:B------:R-:W-:Y:S01]  /*f130*/  ISETP.GE.AND P5, PT, R2, RZ, PT ;  /* 0x000000ff0200720c */ /* 0x000fe20003fa6270 */
[----:B---3--:R-:W-:Y:S01]  /*f140*/  @!P2 IMAD.MOV R116, RZ, RZ, -R116 ;  /* 0x000000ffff74a224 */ /* 0x008fe200078e0a74 */
[----:B--2---:R-:W-:-:S02]  /*f150*/  ISETP.GE.AND P2, PT, R9, RZ, PT ;  /* 0x000000ff0900720c */ /* 0x004fc40003f46270 */
[----:B------:R-:W0:Y:S01]  /*f160*/  S2R R9, SR_TID.X ;  /* 0x0000000000097919 */ /* 0x000e220000002100 */
[----:B----4-:R-:W-:Y:S02]  /*f170*/  ISETP.GE.AND P6, PT, R115, RZ, PT ;  /* 0x000000ff7300720c */ /* 0x010fe40003fc6270 */
[----:B------:R-:W2:Y:S04]  /*f180*/  LDL R115, [R1+0xcb8] ;  /* 0x000cb80001737983 */ /* 0x000ea80000100800 */
[----:B------:R1:W-:Y:S04]  /*f190*/  STL.S16 [R1+0xbc], R113 ;  /* 0x0000bc7101007387 */ /* 0x0003e80000100600 */
[----:B-1----:R-:W3:Y:S01]  /*f1a0*/  LDL.LU R113, [R1+0x30] ;  /* 0x0000300001717983 */ /* 0x002ee20000300800 */
[----:B0-----:R-:W-:-:S04]  /*f1b0*/  SHF.R.U32.HI R9, RZ, 0x7, R9 ;  /* 0x00000007ff097819 */ /* 0x001fc80000011609 */
[----:B------:R-:W-:-:S04]  /*f1c0*/  SGXT.U32 R9, R9, 0x1 ;  /* 0x000000010909781a */ /* 0x000fc80000000000 */
[C---:B------:R-:W-:Y:S02]  /*f1d0*/  LOP3.LUT R2, R9.reuse, 0x66, RZ, 0xfc, !PT ;  /* 0x0000006609027812 */ /* 0x040fe400078efcff */
[C---:B------:R-:W-:Y:S02]  /*f1e0*/  LOP3.LUT R2, R9.reuse, 0x6e, RZ, 0xfc, !PT ;  /* 0x0000006e09027812 */ /* 0x040fe400078efcff */
[C---:B------:R-:W-:Y:S02]  /*f1f0*/  LOP3.LUT R2, R9.reuse, 0x76, RZ, 0xfc, !PT ;  /* 0x0000007609027812 */ /* 0x040fe400078efcff */
[----:B------:R-:W-:-:S06]  /*f200*/  LOP3.LUT R9, R9, 0x7e, RZ, 0xfc, !PT ;  /* 0x0000007e09097812 */ /* 0x000fcc00078efcff */
[----:B------:R-:W4:Y:S01]  /*f210*/  LDL R9, [R1+0xcbc] ;  /* 0x000cbc0001097983 */ /* 0x000f220000100800 */
[----:B------:R-:W0:Y:S01]  /*f220*/  S2R R2, SR_TID.X ;  /* 0x0000000000027919 */ /* 0x000e220000002100 */
[----:B------:R-:W-:Y:S01]  /*f230*/  @!P4 IMAD.MOV R114, RZ, RZ, -R114 ;  /* 0x000000ffff72c224 */ /* 0x000fe200078e0a72 */
[----:B------:R-:W-:Y:S02]  /*f240*/  ISETP.GE.AND P4, PT, R125, RZ, PT ;  /* 0x000000ff7d00720c */ /* 0x000fe40003f86270 */
[----:B------:R-:W1:Y:S01]  /*f250*/  LDC R125, c[0x0][0x3a0] ;  /* 0x0000e800ff7d7b82 */ /* 0x000e620000000800 */
[----:B------:R-:W-:Y:S01]  /*f260*/  ISETP.NE.AND P3, PT, RZ, UR10, PT ;  /* 0x0000000aff007c0c */ /* 0x000fe2000bf65270 */
[----:B------:R-:W-:-:S09]  /*f270*/  @!P2 IMAD.MOV R120, RZ, RZ, -R120 ;  /* 0x000000ffff78a224 */ /* 0x000fd200078e0a78 */
[----:B------:R-:W-:Y:S01]  /*f280*/  @!P4 IMAD.MOV R118, RZ, RZ, -R118 ;  /* 0x000000ffff76c224 */ /* 0x000fe200078e0a76 */
[----:B------:R-:W-:Y:S02]  /*f290*/  ISETP.GE.AND P4, PT, R10, RZ, PT ;  /* 0x000000ff0a00720c */ /* 0x000fe40003f86270 */
[----:B------:R-:W-:Y:S01]  /*f2a0*/  LOP3.LUT R10, RZ, UR10, RZ, 0x33, !PT ;  /* 0x0000000aff0a7c12 */ /* 0x000fe2000f8e33ff */
[----:B------:R-:W-:Y:S01]  /*f2b0*/  @!P5 IMAD.MOV R122, RZ, RZ, -R122 ;  /* 0x000000ffff7ad224 */ /* 0x000fe200078e0a7a */
[----:B------:R-:W1:Y:S02]  /*f2c0*/  LDCU UR10, c[0x0][0x3b0] ;  /* 0x00007600ff0a77ac */ /* 0x000e640008000800 */
[----:B------:R-:W-:Y:S02]  /*f2d0*/  SEL R4, R10, R4, !P3 ;  /* 0x000000040a047207 */ /* 0x000fe40005800000 */
[----:B0-----:R-:W-:-:S05]  /*f2e0*/  LOP3.LUT R2, R2, 0x7f, RZ, 0xc0, !PT ;  /* 0x0000007f02027812 */ /* 0x001fca00078ec0ff */
[----:B------:R-:W-:Y:S04]  /*f2f0*/  STL [R1+0xf74], R2 ;  /* 0x000f740201007387 */ /* 0x000fe80000100800 */
[----:B------:R-:W-:Y:S01]  /*f300*/  STL [R1+0x1078], R2 ;  /* 0x0010780201007387 */ /* 0x000fe20000100800 */
[----:B-1----:R-:W-:-:S03]  /*f310*/  ISETP.LT.AND P2, PT, R2, R125, P0 ;  /* 0x0000007d0200720c */ /* 0x002fc60000741270 */
[----:B------:R-:W-:Y:S01]  /*f320*/  STL [R1+0x1080], R2 ;  /* 0x0010800201007387 */ /* 0x000fe20000100800 */
[----:B------:R-:W-:-:S03]  /*f330*/  SEL R0, R10, R0, !P3 ;  /* 0x000000000a007207 */ /* 0x000fc60005800000 */
[----:B------:R-:W-:Y:S01]  /*f340*/  STL [R1+0x1088], R2 ;  /* 0x0010880201007387 */ /* 0x000fe20000100800 */
[----:B------:R-:W-:-:S03]  /*f350*/  SEL R11, R10, R11, !P3 ;  /* 0x0000000b0a0b7207 */ /* 0x000fc60005800000 */
[----:B------:R-:W-:Y:S04]  /*f360*/  STL [R1+0x1090], R2 ;  /* 0x0010900201007387 */ /* 0x000fe80000100800 */
[----:B------:R0:W-:Y:S01]  /*f370*/  STL [R1+0x1098], R2 ;  /* 0x0010980201007387 */ /* 0x0001e20000100800 */
[----:B------:R-:W-:Y:S02]  /*f380*/  @!P4 IMAD.MOV R121, RZ, RZ, -R121 ;  /* 0x000000ffff79c224 */ /* 0x000fe400078e0a79 */
[----:B------:R-:W-:Y:S01]  /*f390*/  IMAD R4, R4, UR7, RZ ;  /* 0x0000000704047c24 */ /* 0x000fe2000f8e02ff */
[----:B0-----:R-:W-:Y:S02]  /*f3a0*/  SEL R2, R10, R6, !P3 ;  /* 0x000000060a027207 */ /* 0x001fe40005800000 */
[----:B------:R-:W4:Y:S03]  /*f3b0*/  LDL.LU R6, [R1+0x11a4] ;  /* 0x0011a40001067983 */ /* 0x000f260000300800 */
[----:B------:R-:W-:Y:S01]  /*f3c0*/  IMAD R2, R2, UR7, RZ ;  /* 0x0000000702027c24 */ /* 0x000fe2000f8e02ff */
[----:B--2---:R-:W-:Y:S01]  /*f3d0*/  ISETP.GE.AND P5, PT, R115, RZ, PT ;  /* 0x000000ff7300720c */ /* 0x004fe20003fa6270 */
[----:B------:R-:W-:-:S02]  /*f3e0*/  IMAD R115, R0, UR7, RZ ;  /* 0x0000000700737c24 */ /* 0x000fc4000f8e02ff */
[----:B------:R-:W-:Y:S01]  /*f3f0*/  IMAD R0, R11, UR7, RZ ;  /* 0x000000070b007c24 */ /* 0x000fe2000f8e02ff */
[----:B---3--:R-:W-:-:S05]  /*f400*/  SEL R113, R10, R113, !P3 ;  /* 0x000000710a717207 */ /* 0x008fca0005800000 */
[----:B------:R-:W-:Y:S01]  /*f410*/  IMAD R113, R113, UR7, RZ ;  /* 0x0000000771717c24 */ /* 0x000fe2000f8e02ff */
[C---:B------:R-:W-:Y:S02]  /*f420*/  SEL R11, R10.reuse, R40, !P3 ;  /* 0x000000280a0b7207 */ /* 0x040fe40005800000 */
[----:B----4-:R-:W-:Y:S02]  /*f430*/  ISETP.GE.AND P4, PT, R9, RZ, PT ;  /* 0x000000ff0900720c */ /* 0x010fe40003f86270 */
[C---:B------:R-:W-:Y:S02]  /*f440*/  SEL R9, R10.reuse, R5, !P3 ;  /* 0x000000050a097207 */ /* 0x040fe40005800000 */
[----:B------:R-:W2:Y:S04]  /*f450*/  LDL.LU R5, [R1+0x11a0] ;  /* 0x0011a00001057983 */ /* 0x000ea80000300800 */
[----:B------:R-:W-:Y:S04]  /*f460*/  STL [R1+0x30], R113 ;  /* 0x0000307101007387 */ /* 0x000fe80000100800 */
[----:B------:R0:W-:Y:S04]  /*f470*/  STL [R1+0x10], R4 ;  /* 0x0000100401007387 */ /* 0x0001e80000100800 */
[----:B------:R-:W-:Y:S04]  /*f480*/  STL [R1+0x40], R2 ;  /* 0x0000400201007387 */ /* 0x000fe80000100800 */
[----:B------:R-:W-:Y:S01]  /*f490*/  STL [R1+0x3c], R0 ;  /* 0x00003c0001007387 */ /* 0x000fe20000100800 */
[----:B0-----:R-:W-:Y:S01]  /*f4a0*/  IMAD R4, R9, UR7, RZ ;  /* 0x0000000709047c24 */ /* 0x001fe2000f8e02ff */
[----:B------:R-:W-:-:S02]  /*f4b0*/  SEL R9, R10, R38, !P3 ;  /* 0x000000260a097207 */ /* 0x000fc40005800000 */
[----:B------:R0:W-:Y:S04]  /*f4c0*/  STL [R1+0x10a8], R38 ;  /* 0x0010a82601007387 */ /* 0x0001e80000100800 */
[----:B0-----:R-:W3:Y:S04]  /*f4d0*/  LDL.LU R38, [R1+0x10] ;  /* 0x0000100001267983 */ /* 0x001ee80000300800 */
[----:B------:R0:W-:Y:S04]  /*f4e0*/  STL [R1+0x10ac], R40 ;  /* 0x0010ac2801007387 */ /* 0x0001e80000100800 */
[----:B0-----:R-:W4:Y:S01]  /*f4f0*/  LDL.LU R40, [R1+0x30] ;  /* 0x0000300001287983 */ /* 0x001f220000300800 */
[----:B------:R-:W-:-:S02]  /*f500*/  SEL R7, R10, R7, !P3 ;  /* 0x000000070a077207 */ /* 0x000fc40005800000 */
[C---:B------:R-:W-:Y:S01]  /*f510*/  SEL R3, R10.reuse, R3, !P3 ;  /* 0x000000030a037207 */ /* 0x040fe20005800000 */
[----:B------:R-:W-:Y:S01]  /*f520*/  @!P6 IMAD.MOV R119, RZ, RZ, -R119 ;  /* 0x000000ffff77e224 */ /* 0x000fe200078e0a77 */
[C---:B------:R-:W-:Y:S01]  /*f530*/  SEL R12, R10.reuse, R12, !P3 ;  /* 0x0000000c0a0c7207 */ /* 0x040fe20005800000 */
[----:B------:R-:W-:Y:S01]  /*f540*/  @!P4 IMAD.MOV R123, RZ, RZ, -R123 ;  /* 0x000000ffff7bc224 */ /* 0x000fe200078e0a7b */
[C---:B------:R-:W-:Y:S01]  /*f550*/  SEL R13, R10.reuse, R13, !P3 ;  /* 0x0000000d0a0d7207 */ /* 0x040fe20005800000 */
[----:B------:R-:W-:Y:S01]  /*f560*/  @!P5 IMAD.MOV R124, RZ, RZ, -R124 ;  /* 0x000000ffff7cd224 */ /* 0x000fe200078e0a7c */
[C---:B------:R-:W-:Y:S02]  /*f570*/  SEL R14, R10.reuse, R14, !P3 ;  /* 0x0000000e0a0e7207 */ /* 0x040fe40005800000 */
[----:B------:R-:W-:Y:S01]  /*f580*/  SEL R15, R10, R15, !P3 ;  /* 0x0000000f0a0f7207 */ /* 0x000fe20005800000 */
[----:B------:R-:W-:Y:S01]  /*f590*/  STL [R1+0x10b0], R42 ;  /* 0x0010b02a01007387 */ /* 0x000fe20000100800 */
[----:B------:R-:W-:-:S02]  /*f5a0*/  IMAD R125, R7, UR7, RZ ;  /* 0x00000007077d7c24 */ /* 0x000fc4000f8e02ff */
[----:B------:R-:W-:Y:S01]  /*f5b0*/  IMAD R7, R3, UR7, RZ ;  /* 0x0000000703077c24 */ /* 0x000fe2000f8e02ff */
[----:B------:R3:W-:Y:S01]  /*f5c0*/  STL [R1+0x10b4], R44 ;  /* 0x0010b42c01007387 */ /* 0x0007e20000100800 */
[----:B------:R-:W-:Y:S01]  /*f5d0*/  IMAD R113, R12, UR7, RZ ;  /* 0x000000070c717c24 */ /* 0x000fe2000f8e02ff */
[----:B------:R-:W-:Y:S01]  /*f5e0*/  SEL R8, R10, R8, !P3 ;  /* 0x000000080a087207 */ /* 0x000fe20005800000 */
[----:B------:R-:W-:Y:S01]  /*f5f0*/  IMAD R3, R13, UR7, RZ ;  /* 0x000000070d037c24 */ /* 0x000fe2000f8e02ff */
[----:B------:R-:W-:Y:S01]  /*f600*/  STL [R1+0x10b8], R46 ;  /* 0x0010b82e01007387 */ /* 0x000fe20000100800 */
[----:B------:R-:W-:Y:S01]  /*f610*/  IMAD R2, R14, UR7, RZ ;  /* 0x000000070e027c24 */ /* 0x000fe2000f8e02ff */
[C---:B------:R-:W-:Y:S01]  /*f620*/  SEL R16, R10.reuse, R16, !P3 ;  /* 0x000000100a107207 */ /* 0x040fe20005800000 */
[----:B------:R-:W-:Y:S01]  /*f630*/  IMAD R0, R15, UR7, RZ ;  /* 0x000000070f007c24 */ /* 0x000fe2000f8e02ff */
[----:B------:R-:W-:Y:S01]  /*f640*/  STL [R1+0x10bc], R48 ;  /* 0x0010bc3001007387 */ /* 0x000fe20000100800 */
[----:B------:R-:W-:-:S02]  /*f650*/  SEL R17, R10, R17, !P3 ;  /* 0x000000110a117207 */ /* 0x000fc40005800000 */
[C---:B------:R-:W-:Y:S01]  /*f660*/  SEL R18, R10.reuse, R18, !P3 ;  /* 0x000000120a127207 */ /* 0x040fe20005800000 */
[----:B------:R4:W-:Y:S01]  /*f670*/  STL [R1+0xfe8], R10 ;  /* 0x000fe80a01007387 */ /* 0x0009e20000100800 */
[C---:B------:R-:W-:Y:S02]  /*f680*/  SEL R19, R10.reuse, R19, !P3 ;  /* 0x000000130a137207 */ /* 0x040fe40005800000 */
[C---:B------:R-:W-:Y:S02]  /*f690*/  SEL R20, R10.reuse, R20, !P3 ;  /* 0x000000140a147207 */ /* 0x040fe40005800000 */
[C---:B------:R-:W-:Y:S02]  /*f6a0*/  SEL R21, R10.reuse, R21, !P3 ;  /* 0x000000150a157207 */ /* 0x040fe40005800000 */
[C---:B------:R-:W-:Y:S02]  /*f6b0*/  SEL R22, R10.reuse, R22, !P3 ;  /* 0x000000160a167207 */ /* 0x040fe40005800000 */
[----:B------:R-:W-:-:S02]  /*f6c0*/  SEL R23, R10, R23, !P3 ;  /* 0x000000170a177207 */ /* 0x000fc40005800000 */
[C---:B------:R-:W-:Y:S02]  /*f6d0*/  SEL R24, R10.reuse, R24, !P3 ;  /* 0x000000180a187207 */ /* 0x040fe40005800000 */
        /* <DEDUP_REMOVED lines=95> */
[----:B------:R-:W-:Y:S01]  /*fcd0*/  SEL R124, R10, R124, !P3 ;  /* 0x0000007c0a7c7207 */ /* 0x000fe20005800000 */
[----:B------:R-:W-:Y:S02]  /*fce0*/  IMAD R16, R16, UR7, RZ ;  /* 0x0000000710107c24 */ /* 0x000fe4000f8e02ff */
[----:B------:R-:W-:Y:S02]  /*fcf0*/  IMAD R18, R18, UR7, RZ ;  /* 0x0000000712127c24 */ /* 0x000fe4000f8e02ff */
[----:B------:R-:W-:Y:S02]  /*fd00*/  IMAD R20, R20, UR7, RZ ;  /* 0x0000000714147c24 */ /* 0x000fe4000f8e02ff */
[----:B------:R-:W-:Y:S02]  /*fd10*/  IMAD R22, R22, UR7, RZ ;  /* 0x0000000716167c24 */ /* 0x000fe4000f8e02ff */
[----:B------:R-:W-:Y:S02]  /*fd20*/  IMAD R24, R24, UR7, RZ ;  /* 0x0000000718187c24 */ /* 0x000fe4000f8e02ff */
[----:B------:R-:W-:-:S02]  /*fd30*/  IMAD R26, R26, UR7, RZ ;  /* 0x000000071a1a7c24 */ /* 0x000fc4000f8e02ff */
[----:B------:R-:W-:Y:S01]  /*fd40*/  IMAD R28, R28, UR7, RZ ;  /* 0x000000071c1c7c24 */ /* 0x000fe2000f8e02ff */
[-C--:B---3--:R-:W-:Y:S02]  /*fd50*/  LEA R44, P5, R38, R6.reuse, 0x1 ;  /* 0x00000006262c7211 */ /* 0x088fe400078a08ff */
[----:B----4-:R-:W-:-:S05]  /*fd60*/  LEA R10, P4, R40, R6, 0x1 ;  /* 0x00000006280a7211 */ /* 0x010fca00078808ff */
[----:B------:R0:W-:Y:S01]  /*fd70*/  STL [R1+0x46c], R10 ;  /* 0x00046c0a01007387 */ /* 0x0001e20000100800 */
[----:B--2---:R-:W-:Y:S02]  /*fd80*/  LEA.HI.X.SX32 R42, R40, R5, 0x1, P4 ;  /* 0x00000005282a7211 */ /* 0x004fe400020f0eff */
[-C--:B------:R-:W-:Y:S01]  /*fd90*/  LEA R40, P4, R113, R6.reuse, 0x1 ;  /* 0x0000000671287211 */ /* 0x080fe200078808ff */
[----:B------:R-:W-:Y:S01]  /*fda0*/  STL [R1+0x484], R44 ;  /* 0x0004842c01007387 */ /* 0x000fe20000100800 */
[----:B0-----:R-:W-:-:S05]  /*fdb0*/  LEA R10, P6, R115, R6, 0x1 ;  /* 0x00000006730a7211 */ /* 0x001fca00078c08ff */
[----:B------:R0:W-:Y:S04]  /*fdc0*/  STL [R1+0x49c], R10 ;  /* 0x00049c0a01007387 */ /* 0x0001e80000100800 */
[----:B------:R-:W-:Y:S01]  /*fdd0*/  STL [R1+0x468], R42 ;  /* 0x0004682a01007387 */ /* 0x000fe20000100800 */
[----:B0-----:R-:W-:-:S03]  /*fde0*/  LEA.HI.X.SX32 R10, R38, R5, 0x1, P5 ;  /* 0x00000005260a7211 */ /* 0x001fc600028f0eff */
[----:B------:R0:W-:Y:S01]  /*fdf0*/  STL [R1+0x4b4], R40 ;  /* 0x0004b42801007387 */ /* 0x0001e20000100800 */
[----:B------:R-:W-:-:S03]  /*fe00*/  LEA R38, P5, R2, R6, 0x1 ;  /* 0x0000000602267211 */ /* 0x000fc600078a08ff */
[----:B------:R1:W-:Y:S01]  /*fe10*/  STL [R1+0x480], R10 ;  /* 0x0004800a01007387 */ /* 0x0003e20000100800 */
[----:B0-----:R-:W-:-:S03]  /*fe20*/  LEA.HI.X.SX32 R40, R115, R5, 0x1, P6 ;  /* 0x0000000573287211 */ /* 0x001fc600030f0eff */
[----:B------:R0:W-:Y:S01]  /*fe30*/  STL [R1+0x4c4], R38 ;  /* 0x0004c42601007387 */ /* 0x0001e20000100800 */
[----:B-1----:R-:W-:-:S03]  /*fe40*/  LEA R10, P6, R16, R6, 0x1 ;  /* 0x00000006100a7211 */ /* 0x002fc600078c08ff */
[----:B------:R1:W-:Y:S04]  /*fe50*/  STL [R1+0x498], R40 ;  /* 0x0004982801007387 */ /* 0x0003e80000100800 */
[----:B------:R2:W-:Y:S01]  /*fe60*/  STL [R1+0x4d4], R10 ;  /* 0x0004d40a01007387 */ /* 0x0005e20000100800 */
[----:B0-----:R-:W-:Y:S02]  /*fe70*/  LEA.HI.X.SX32 R38, R113, R5, 0x1, P4 ;  /* 0x0000000571267211 */ /* 0x001fe400020f0eff */
[----:B-1----:R-:W-:-:S03]  /*fe80*/  LEA R40, P4, R18, R6, 0x1 ;  /* 0x0000000612287211 */ /* 0x002fc600078808ff */
[----:B------:R0:W-:Y:S01]  /*fe90*/  STL [R1+0x4b0], R38 ;  /* 0x0004b02601007387 */ /* 0x0001e20000100800 */
[----:B--2---:R-:W-:-:S03]  /*fea0*/  LEA.HI.X.SX32 R10, R2, R5, 0x1, P5 ;  /* 0x00000005020a7211 */ /* 0x004fc600028f0eff */
[----:B------:R-:W-:Y:S01]  /*feb0*/  STL [R1+0x4e4], R40 ;  /* 0x0004e42801007387 */ /* 0x000fe20000100800 */
[----:B------:R-:W-:-:S03]  /*fec0*/  LEA.HI.X.SX32 R2, R16, R5, 0x1, P6 ;  /* 0x0000000510027211 */ /* 0x000fc600030f0eff */
[----:B------:R1:W-:Y:S01]  /*fed0*/  STL [R1+0x4c0], R10 ;  /* 0x0004c00a01007387 */ /* 0x0003e20000100800 */
[----:B0-----:R-:W-:Y:S02]  /*fee0*/  LEA R38, P5, R20, R6, 0x1 ;  /* 0x0000000614267211 */ /* 0x001fe400078a08ff */
[----:B------:R-:W-:-:S03]  /*fef0*/  LEA.HI.X.SX32 R16, R18, R5, 0x1, P4 ;  /* 0x0000000512107211 */ /* 0x000fc600020f0eff */
[----:B------:R-:W-:Y:S01]  /*ff00*/  STL [R1+0x4f4], R38 ;  /* 0x0004f42601007387 */ /* 0x000fe20000100800 */
[----:B-1----:R-:W-:-:S03]  /*ff10*/  LEA R10, P6, R22, R6, 0x1 ;  /* 0x00000006160a7211 */ /* 0x002fc600078c08ff */
[----:B------:R0:W-:Y:S04]  /*ff20*/  STL [R1+0x4d0], R2 ;  /* 0x0004d00201007387 */ /* 0x0001e80000100800 */
[----:B------:R1:W-:Y:S01]  /*ff30*/  STL [R1+0x504], R10 ;  /* 0x0005040a01007387 */ /* 0x0003e20000100800 */
[----:B0-----:R-:W-:-:S03]  /*ff40*/  LEA R2, P4, R24, R6, 0x1 ;  /* 0x0000000618027211 */ /* 0x001fc600078808ff */
[----:B------:R-:W-:Y:S01]  /*ff50*/  STL [R1+0x4e0], R16 ;  /* 0x0004e01001007387 */ /* 0x000fe20000100800 */
[----:B-1----:R-:W-:-:S03]  /*ff60*/  LEA.HI.X.SX32 R10, R20, R5, 0x1, P5 ;  /* 0x00000005140a7211 */ /* 0x002fc600028f0eff */
[----:B------:R-:W-:Y:S04]  /*ff70*/  STL [R1+0xfec], R20 ;  /* 0x000fec1401007387 */ /* 0x000fe80000100800 */
[----:B------:R0:W-:Y:S04]  /*ff80*/  STL [R1+0x514], R2 ;  /* 0x0005140201007387 */ /* 0x0001e80000100800 */
[----:B------:R1:W-:Y:S01]  /*ff90*/  STL [R1+0x4f0], R10 ;  /* 0x0004f00a01007387 */ /* 0x0003e20000100800 */
[----:B0-----:R-:W-:-:S03]  /*ffa0*/  LEA R2, P5, R26, R6, 0x1 ;  /* 0x000000061a027211 */ /* 0x001fc600078a08ff */
[----:B------:R-:W-:Y:S01]  /*ffb0*/  STL [R1+0xff0], R22 ;  /* 0x000ff01601007387 */ /* 0x000fe20000100800 */
[----:B-1----:R-:W-:-:S03]  /*ffc0*/  LEA.HI.X.SX32 R10, R22, R5, 0x1, P6 ;  /* 0x00000005160a7211 */ /* 0x002fc600030f0eff */
[----:B------:R0:W-:Y:S01]  /*ffd0*/  STL [R1+0x524], R2 ;  /* 0x0005240201007387 */ /* 0x0001e20000100800 */
[----:B------:R-:W-:-:S03]  /*ffe0*/  IMAD R30, R30, UR7, RZ ;  /* 0x000000071e1e7c24 */ /* 0x000fc6000f8e02ff */
        /* <DEDUP_REMOVED lines=31> */
[----:B0-----:R-:W-:-:S03]  /*101e0*/  LEA.HI.X.SX32 R2, R34, R5, 0x1, P6 ;  /* 0x0000000522027211 */ /* 0x001fc600030f0eff */
[----:B------:R-:W-:Y:S01]  /*101f0*/  STL [R1+0x1008], R34 ;  /* 0x0010082201007387 */ /* 0x000fe20000100800 */
[----:B-1----:R-:W-:-:S03]  /*10200*/  LEA R10, P5, R9, R6, 0x1 ;  /* 0x00000006090a7211 */ /* 0x002fc600078a08ff */
[----:B------:R0:W-:Y:S01]  /*10210*/  STL [R1+0x560], R2 ;  /* 0x0005600201007387 */ /* 0x0001e20000100800 */
[----:B------:R-:W-:-:S03]  /*10220*/  IMAD R12, R12, UR7, RZ ;  /* 0x000000070c0c7c24 */ /* 0x000fc6000f8e02ff */
[----:B------:R-:W-:Y:S01]  /*10230*/  STL [R1+0x10a4], R36 ;  /* 0x0010a42401007387 */ /* 0x000fe20000100800 */
[----:B------:R-:W-:-:S03]  /*10240*/  IMAD R13, R13, UR7, RZ ;  /* 0x000000070d0d7c24 */ /* 0x000fc6000f8e02ff */
[----:B------:R1:W-:Y:S01]  /*10250*/  STL [R1+0x584], R10 ;  /* 0x0005840a01007387 */ /* 0x0003e20000100800 */
[----:B0-----:R-:W-:Y:S02]  /*10260*/  LEA.HI.X.SX32 R2, R36, R5, 0x1, P4 ;  /* 0x0000000524027211 */ /* 0x001fe400020f0eff */
[-C--:B------:R-:W-:Y:S01]  /*10270*/  LEA R16, P6, R12, R6.reuse, 0x1 ;  /* 0x000000060c107211 */ /* 0x080fe200078c08ff */
[----:B------:R-:W-:Y:S02]  /*10280*/  IMAD R14, R14, UR7, RZ ;  /* 0x000000070e0e7c24 */ /* 0x000fe4000f8e02ff */
[----:B------:R0:W-:Y:S01]  /*10290*/  STL [R1+0x570], R2 ;  /* 0x0005700201007387 */ /* 0x0001e20000100800 */
[----:B-1----:R-:W-:Y:S01]  /*102a0*/  LEA R10, P4, R11, R6, 0x1 ;  /* 0x000000060b0a7211 */ /* 0x002fe200078808ff */
[----:B------:R-:W-:-:S04]  /*102b0*/  IMAD R15, R15, UR7, RZ ;  /* 0x000000070f0f7c24 */ /* 0x000fc8000f8e02ff */
[----:B------:R1:W-:Y:S01]  /*102c0*/  STL [R1+0x594], R10 ;  /* 0x0005940a01007387 */ /* 0x0003e20000100800 */
[----:B0-----:R-:W-:-:S03]  /*102d0*/  LEA.HI.X.SX32 R2, R9, R5, 0x1, P5 ;  /* 0x0000000509027211 */ /* 0x001fc600028f0eff */
[----:B------:R-:W-:Y:S01]  /*102e0*/  STL [R1+0x5a4], R16 ;  /* 0x0005a41001007387 */ /* 0x000fe20000100800 */
[----:B------:R-:W-:Y:S02]  /*102f0*/  LEA.HI.X.SX32 R9, R11, R5, 0x1, P4 ;  /* 0x000000050b097211 */ /* 0x000fe400020f0eff */
[----:B-1----:R-:W-:Y:S01]  /*10300*/  LEA R10, P5, R13, R6, 0x1 ;  /* 0x000000060d0a7211 */ /* 0x002fe200078a08ff */
[----:B------:R0:W-:Y:S01]  /*10310*/  STL [R1+0x580], R2 ;  /* 0x0005800201007387 */ /* 0x0001e20000100800 */
[----:B------:R-:W-:-:S03]  /*10320*/  IMAD R50, R50, UR7, RZ ;  /* 0x0000000732327c24 */ /* 0x000fc6000f8e02ff */
[----:B------:R1:W-:Y:S01]  /*10330*/  STL [R1+0x5b4], R10 ;  /* 0x0005b40a01007387 */ /* 0x0003e20000100800 */
[----:B0-----:R-:W-:-:S03]  /*10340*/  LEA R2, P4, R14, R6, 0x1 ;  /* 0x000000060e027211 */ /* 0x001fc600078808ff */
[----:B------:R0:W-:Y:S01]  /*10350*/  STL [R1+0x590], R9 ;  /* 0x0005900901007387 */ /* 0x0001e20000100800 */
[----:B-1----:R-:W-:-:S03]  /*10360*/  LEA.HI.X.SX32 R10, R12, R5, 0x1, P6 ;  /* 0x000000050c0a7211 */ /* 0x002fc600030f0eff */
[----:B------:R1:W-:Y:S01]  /*10370*/  STL [R1+0x5c4], R2 ;  /* 0x0005c40201007387 */ /* 0x0003e20000100800 */
[----:B------:R-:W-:Y:S01]  /*10380*/  IMAD R52, R52, UR7, RZ ;  /* 0x0000000734347c24 */ /* 0x000fe2000f8e02ff */
[----:B0-----:R-:W-:Y:S02]  /*10390*/  LEA R9, P6, R15, R6, 0x1 ;  /* 0x000000060f097211 */ /* 0x001fe400078c08ff */
        /* <DEDUP_REMOVED lines=13> */
[----:B0-----:R-:W-:-:S03]  /*10470*/  LEA R9, P6, R54, R6, 0x1 ;  /* 0x0000000636097211 */ /* 0x001fc600078c08ff */
[----:B------:R-:W-:Y:S01]  /*10480*/  STL [R1+0x5d0], R10 ;  /* 0x0005d00a01007387 */ /* 0x000fe20000100800 */
[----:B-1----:R-:W-:-:S03]  /*10490*/  LEA.HI.X.SX32 R2, R50, R5, 0x1, P5 ;  /* 0x0000000532027211 */ /* 0x002fc600028f0eff */
[----:B------:R-:W-:Y:S01]  /*104a0*/  STL [R1+0x10c0], R50 ;  /* 0x0010c03201007387 */ /* 0x000fe20000100800 */
[----:B------:R-:W-:-:S03]  /*104b0*/  IMAD R58, R58, UR7, RZ ;  /* 0x000000073a3a7c24 */ /* 0x000fc6000f8e02ff */
        /* <DEDUP_REMOVED lines=29> */
[----:B------:R0:W-:Y:S04]  /*10690*/  STL [R1+0x654], R9 ;  /* 0x0006540901007387 */ /* 0x0001e80000100800 */
[----:B------:R1:W-:Y:S01]  /*106a0*/  STL [R1+0x630], R2 ;  /* 0x0006300201007387 */ /* 0x0003e20000100800 */
[----:B0-----:R-:W-:-:S03]  /*106b0*/  LEA R9, P6, R66, R6, 0x1 ;  /* 0x0000000642097211 */ /* 0x001fc600078c08ff */
[----:B------:R-:W-:Y:S01]  /*106c0*/  STL [R1+0x10d8], R62 ;  /* 0x0010d83e01007387 */ /* 0x000fe20000100800 */
[----:B-1----:R-:W-:-:S03]  /*106d0*/  LEA.HI.X.SX32 R2, R62, R5, 0x1, P5 ;  /* 0x000000053e027211 */ /* 0x002fc600028f0eff */
[----:B------:R0:W-:Y:S04]  /*106e0*/  STL [R1+0x664], R9 ;  /* 0x0006640901007387 */ /* 0x0001e80000100800 */
[----:B------:R-:W-:Y:S04]  /*106f0*/  STL [R1+0x10f0], R62 ;  /* 0x0010f03e01007387 */ /* 0x000fe80000100800 */
[----:B------:R1:W-:Y:S01]  /*10700*/  STL [R1+0x640], R2 ;  /* 0x0006400201007387 */ /* 0x0003e20000100800 */
[----:B------:R-:W-:-:S03]  /*10710*/  IMAD R68, R68, UR7, RZ ;  /* 0x0000000744447c24 */ /* 0x000fc6000f8e02ff */
[----:B------:R-:W-:Y:S04]  /*10720*/  STL [R1+0x1108], R62 ;  /* 0x0011083e01007387 */ /* 0x000fe80000100800 */
[----:B------:R-:W-:Y:S04]  /*10730*/  STL [R1+0x1120], R62 ;  /* 0x0011203e01007387 */ /* 0x000fe80000100800 */
[----:B------:R-:W-:Y:S04]  /*10740*/  STL [R1+0x1138], R62 ;  /* 0x0011383e01007387 */ /* 0x000fe80000100800 */
[----:B------:R-:W-:Y:S04]  /*10750*/  STL [R1+0x1150], R62 ;  /* 0x0011503e01007387 */ /* 0x000fe80000100800 */
[----:B------:R-:W-:Y:S01]  /*10760*/  STL [R1+0x1164], R62 ;  /* 0x0011643e01007387 */ /* 0x000fe20000100800 */
[----:B0-----:R-:W-:-:S03]  /*10770*/  LEA R9, P5, R68, R6, 0x1 ;  /* 0x0000000644097211 */ /* 0x001fc600078a08ff */
[----:B------:R-:W-:Y:S01]  /*10780*/  STL [R1+0x116c], R62 ;  /* 0x00116c3e01007387 */ /* 0x000fe20000100800 */
[----:B------:R-:W-:-:S03]  /*10790*/  IMAD R72, R72, UR7, RZ ;  /* 0x0000000748487c24 */ /* 0x000fc6000f8e02ff */
[----:B------:R-:W-:Y:S01]  /*107a0*/  STL [R1+0x1174], R62 ;  /* 0x0011743e01007387 */ /* 0x000fe20000100800 */
[----:B-1----:R-:W-:-:S03]  /*107b0*/  LEA.HI.X.SX32 R2, R64, R5, 0x1, P4 ;  /* 0x0000000540027211 */ /* 0x002fc600020f0eff */
[----:B------:R-:W-:Y:S04]  /*107c0*/  STL [R1+0x117c], R62 ;  /* 0x00117c3e01007387 */ /* 0x000fe80000100800 */
[----:B------:R-:W-:Y:S04]  /*107d0*/  STL [R1+0x1180], R62 ;  /* 0x0011803e01007387 */ /* 0x000fe80000100800 */
[----:B------:R-:W-:Y:S01]  /*107e0*/  STL [R1+0x1188], R62 ;  /* 0x0011883e01007387 */ /* 0x000fe20000100800 */
[----:B------:R-:W-:-:S03]  /*107f0*/  LEA.HI.X.SX32 R60, R66, R5, 0x1, P6 ;  /* 0x00000005423c7211 */ /* 0x000fc600030f0eff */
[----:B------:R-:W-:Y:S04]  /*10800*/  STL [R1+0x1190], R62 ;  /* 0x0011903e01007387 */ /* 0x000fe80000100800 */
[----:B------:R-:W-:Y:S04]  /*10810*/  STL [R1+0x1198], R62 ;  /* 0x0011983e01007387 */ /* 0x000fe80000100800 */
[----:B------:R-:W-:Y:S04]  /*10820*/  STL [R1+0x10dc], R64 ;  /* 0x0010dc4001007387 */ /* 0x000fe80000100800 */
[----:B------:R0:W-:Y:S04]  /*10830*/  STL [R1+0x674], R9 ;  /* 0x0006740901007387 */ /* 0x0001e80000100800 */
[----:B------:R1:W-:Y:S01]  /*10840*/  STL [R1+0x650], R2 ;  /* 0x0006500201007387 */ /* 0x0003e20000100800 */
[----:B0-----:R-:W-:-:S03]  /*10850*/  LEA R9, P6, R72, R6, 0x1 ;  /* 0x0000000648097211 */ /* 0x001fc600078c08ff */
[----:B------:R-:W-:Y:S01]  /*10860*/  STL [R1+0x10e0], R66 ;  /* 0x0010e04201007387 */ /* 0x000fe20000100800 */
[----:B-1----:R-:W-:-:S03]  /*10870*/  LEA.HI.X.SX32 R2, R68, R5, 0x1, P5 ;  /* 0x0000000544027211 */ /* 0x002fc600028f0eff */
[----:B------:R-:W-:Y:S01]  /*10880*/  STL [R1+0x10e4], R68 ;  /* 0x0010e44401007387 */ /* 0x000fe20000100800 */
[----:B------:R-:W-:-:S03]  /*10890*/  IMAD R70, R70, UR7, RZ ;  /* 0x0000000746467c24 */ /* 0x000fc6000f8e02ff */
[----:B------:R-:W-:Y:S04]  /*108a0*/  STL [R1+0x694], R9 ;  /* 0x0006940901007387 */ /* 0x000fe80000100800 */
[----:B------:R-:W-:Y:S04]  /*108b0*/  STL [R1+0x10fc], R68 ;  /* 0x0010fc4401007387 */ /* 0x000fe80000100800 */
[----:B------:R0:W-:Y:S04]  /*108c0*/  STL [R1+0x670], R2 ;  /* 0x0006700201007387 */ /* 0x0001e80000100800 */
[----:B------:R-:W-:Y:S04]  /*108d0*/  STL [R1+0x1114], R68 ;  /* 0x0011144401007387 */ /* 0x000fe80000100800 */
[----:B------:R-:W-:Y:S01]  /*108e0*/  STL [R1+0x112c], R68 ;  /* 0x00112c4401007387 */ /* 0x000fe20000100800 */
[----:B------:R-:W-:-:S03]  /*108f0*/  LEA R58, P4, R70, R6, 0x1 ;  /* 0x00000006463a7211 */ /* 0x000fc600078808ff */
[----:B------:R-:W-:Y:S04]  /*10900*/  STL [R1+0x1144], R68 ;  /* 0x0011444401007387 */ /* 0x000fe80000100800 */
[----:B------:R-:W-:Y:S04]  /*10910*/  STL [R1+0x115c], R68 ;  /* 0x00115c4401007387 */ /* 0x000fe80000100800 */
[----:B------:R-:W-:Y:S04]  /*10920*/  STL [R1+0x1168], R68 ;  /* 0x0011684401007387 */ /* 0x000fe80000100800 */
[----:B------:R-:W-:Y:S01]  /*10930*/  STL [R1+0x1170], R68 ;  /* 0x0011704401007387 */ /* 0x000fe20000100800 */
[----:B------:R-:W-:-:S03]  /*10940*/  IMAD R76, R76, UR7, RZ ;  /* 0x000000074c4c7c24 */ /* 0x000fc6000f8e02ff */
[----:B------:R-:W-:Y:S01]  /*10950*/  STL [R1+0x1178], R68 ;  /* 0x0011784401007387 */ /* 0x000fe20000100800 */
[----:B------:R-:W-:-:S03]  /*10960*/  IMAD R74, R74, UR7, RZ ;  /* 0x000000074a4a7c24 */ /* 0x000fc6000f8e02ff */
[----:B------:R-:W-:Y:S01]  /*10970*/  STL [R1+0x1184], R68 ;  /* 0x0011844401007387 */ /* 0x000fe20000100800 */
[----:B0-----:R-:W-:-:S03]  /*10980*/  LEA.HI.X.SX32 R2, R70, R5, 0x1, P4 ;  /* 0x0000000546027211 */ /* 0x001fc600020f0eff */
[----:B------:R-:W-:Y:S04]  /*10990*/  STL [R1+0x118c], R68 ;  /* 0x00118c4401007387 */ /* 0x000fe80000100800 */
[----:B------:R-:W-:Y:S04]  /*109a0*/  STL [R1+0x1194], R68 ;  /* 0x0011944401007387 */ /* 0x000fe80000100800 */
[----:B------:R-:W-:Y:S01]  /*109b0*/  STL [R1+0x684], R58 ;  /* 0x0006843a01007387 */ /* 0x000fe20000100800 */
[----:B------:R-:W-:-:S03]  /*109c0*/  LEA R9, P4, R76, R6, 0x1 ;  /* 0x000000064c097211 */ /* 0x000fc600078808ff */
[----:B------:R-:W-:Y:S01]  /*109d0*/  STL [R1+0x10e8], R58 ;  /* 0x0010e83a01007387 */ /* 0x000fe20000100800 */
[----:B------:R-:W-:-:S03]  /*109e0*/  LEA R56, P5, R74, R6, 0x1 ;  /* 0x000000064a387211 */ /* 0x000fc600078a08ff */
[----:B------:R-:W-:Y:S04]  /*109f0*/  STL [R1+0x660], R60 ;  /* 0x0006603c01007387 */ /* 0x000fe80000100800 */
[----:B------:R-:W-:Y:S04]  /*10a00*/  STL [R1+0x10ec], R60 ;  /* 0x0010ec3c01007387 */ /* 0x000fe80000100800 */
[----:B------:R-:W-:Y:S04]  /*10a10*/  STL [R1+0x10f4], R70 ;  /* 0x0010f44601007387 */ /* 0x000fe80000100800 */
[----:B------:R0:W-:Y:S01]  /*10a20*/  STL [R1+0x680], R2 ;  /* 0x0006800201007387 */ /* 0x0001e20000100800 */
[----:B------:R-:W-:-:S03]  /*10a30*/  IMAD R80, R80, UR14, RZ ;  /* 0x0000000e50507c24 */ /* 0x000fc6000f8e02ff */
[----:B------:R-:W-:Y:S01]  /*10a40*/  STL [R1+0x10f8], R72 ;  /* 0x0010f84801007387 */ /* 0x000fe20000100800 */
[----:B0-----:R-:W-:-:S03]  /*10a50*/  LEA.HI.X.SX32 R2, R72, R5, 0x1, P6 ;  /* 0x0000000548027211 */ /* 0x001fc600030f0eff */
[----:B------:R-:W-:Y:S01]  /*10a60*/  STL [R1+0x6b4], R9 ;  /* 0x0006b40901007387 */ /* 0x000fe20000100800 */
[----:B------:R-:W-:Y:S01]  /*10a70*/  IMAD R78, R78, UR12, RZ ;  /* 0x0000000c4e4e7c24 */ /* 0x000fe2000f8e02ff */
[----:B------:R-:W0:Y:S02]  /*10a80*/  LDCU UR12, c[0x0][0x3b0] ;  /* 0x00007600ff0c77ac */ /* 0x000e240008000800 */
[----:B------:R-:W-:Y:S04]  /*10a90*/  STL [R1+0x6a4], R56 ;  /* 0x0006a43801007387 */ /* 0x000fe80000100800 */
[----:B------:R1:W-:Y:S01]  /*10aa0*/  STL [R1+0x690], R2 ;  /* 0x0006900201007387 */ /* 0x0003e20000100800 */
[----:B------:R-:W-:-:S03]  /*10ab0*/  LEA R54, P6, R78, R6, 0x1 ;  /* 0x000000064e367211 */ /* 0x000fc600078c08ff */
[----:B------:R-:W-:Y:S01]  /*10ac0*/  STL [R1+0x1100], R56 ;  /* 0x0011003801007387 */ /* 0x000fe20000100800 */
[----:B-1----:R-:W-:-:S03]  /*10ad0*/  LEA.HI.X.SX32 R2, R74, R5, 0x1, P5 ;  /* 0x000000054a027211 */ /* 0x002fc600028f0eff */
[----:B------:R-:W-:Y:S01]  /*10ae0*/  STL [R1+0x1104], R74 ;  /* 0x0011044a01007387 */ /* 0x000fe20000100800 */
[----:B------:R-:W-:-:S03]  /*10af0*/  LEA R9, P5, R80, R6, 0x1 ;  /* 0x0000000650097211 */ /* 0x000fc600078a08ff */
[----:B------:R1:W-:Y:S01]  /*10b00*/  STL [R1+0x6a0], R2 ;  /* 0x0006a00201007387 */ /* 0x0003e20000100800 */
[----:B------:R-:W-:-:S03]  /*10b10*/  IMAD R82, R82, UR18, RZ ;  /* 0x0000001252527c24 */ /* 0x000fc6000f8e02ff */
[----:B------:R-:W-:Y:S01]  /*10b20*/  STL [R1+0x110c], R76 ;  /* 0x00110c4c01007387 */ /* 0x000fe20000100800 */
[----:B------:R-:W-:Y:S01]  /*10b30*/  IMAD R84, R84, UR20, RZ ;  /* 0x0000001454547c24 */ /* 0x000fe2000f8e02ff */
[----:B-1----:R-:W-:Y:S02]  /*10b40*/  LEA.HI.X.SX32 R2, R76, R5, 0x1, P4 ;  /* 0x000000054c027211 */ /* 0x002fe400020f0eff */
[----:B------:R-:W-:Y:S04]  /*10b50*/  STL [R1+0x6d4], R9 ;  /* 0x0006d40901007387 */ /* 0x000fe80000100800 */
[----:B------:R-:W-:Y:S04]  /*10b60*/  STL [R1+0x6c4], R54 ;  /* 0x0006c43601007387 */ /* 0x000fe80000100800 */
[----:B------:R1:W-:Y:S01]  /*10b70*/  STL [R1+0x6b0], R2 ;  /* 0x0006b00201007387 */ /* 0x0003e20000100800 */
[----:B------:R-:W-:Y:S01]  /*10b80*/  IMAD R86, R86, UR22, RZ ;  /* 0x0000001656567c24 */ /* 0x000fe2000f8e02ff */
[----:B------:R-:W-:-:S02]  /*10b90*/  LEA R52, P4, R82, R6, 0x1 ;  /* 0x0000000652347211 */ /* 0x000fc400078808ff */
[----:B------:R-:W-:Y:S01]  /*10ba0*/  STL [R1+0x1110], R54 ;  /* 0x0011103601007387 */ /* 0x000fe20000100800 */
[----:B------:R-:W-:Y:S01]  /*10bb0*/  IMAD R88, R88, UR24, RZ ;  /* 0x0000001858587c24 */ /* 0x000fe2000f8e02ff */
[----:B-1----:R-:W-:Y:S02]  /*10bc0*/  LEA.HI.X.SX32 R2, R78, R5, 0x1, P6 ;  /* 0x000000054e027211 */ /* 0x002fe400030f0eff */
[----:B------:R-:W-:Y:S01]  /*10bd0*/  STL [R1+0x1118], R78 ;  /* 0x0011184e01007387 */ /* 0x000fe20000100800 */
[----:B------:R-:W-:-:S03]  /*10be0*/  LEA R9, P6, R84, R6, 0x1 ;  /* 0x0000000654097211 */ /* 0x000fc600078c08ff */
[----:B------:R1:W-:Y:S01]  /*10bf0*/  STL [R1+0x6c0], R2 ;  /* 0x0006c00201007387 */ /* 0x0003e20000100800 */
[-C--:B------:R-:W-:Y:S01]  /*10c00*/  LEA.HI.X.SX32 R10, R82, R5.reuse, 0x1, P4 ;  /* 0x00000005520a7211 */ /* 0x080fe200020f0eff */
[----:B------:R-:W-:Y:S02]  /*10c10*/  IMAD R90, R90, UR26, RZ ;  /* 0x0000001a5a5a7c24 */ /* 0x000fe4000f8e02ff */
[----:B------:R-:W-:Y:S01]  /*10c20*/  STL [R1+0x119c], R80 ;  /* 0x00119c5001007387 */ /* 0x000fe20000100800 */
[----:B------:R-:W-:Y:S01]  /*10c30*/  IMAD R92, R92, UR28, RZ ;  /* 0x0000001c5c5c7c24 */ /* 0x000fe2000f8e02ff */
[----:B-1----:R-:W-:Y:S02]  /*10c40*/  LEA.HI.X.SX32 R2, R80, R5, 0x1, P5 ;  /* 0x0000000550027211 */ /* 0x002fe400028f0eff */
[----:B------:R1:W-:Y:S01]  /*10c50*/  STL [R1+0x6f4], R9 ;  /* 0x0006f40901007387 */ /* 0x0003e20000100800 */
[----:B------:R-:W-:-:S03]  /*10c60*/  LEA R50, P5, R86, R6, 0x1 ;  /* 0x0000000656327211 */ /* 0x000fc600078a08ff */
[----:B------:R-:W-:Y:S04]  /*10c70*/  STL [R1+0x6e4], R52 ;  /* 0x0006e43401007387 */ /* 0x000fe80000100800 */
[----:B------:R2:W-:Y:S01]  /*10c80*/  STL [R1+0x6d0], R2 ;  /* 0x0006d00201007387 */ /* 0x0005e20000100800 */
[----:B-1----:R-:W-:-:S03]  /*10c90*/  LEA R9, P4, R88, R6, 0x1 ;  /* 0x0000000658097211 */ /* 0x002fc600078808ff */
[----:B------:R-:W-:Y:S04]  /*10ca0*/  STL [R1+0x111c], R52 ;  /* 0x00111c3401007387 */ /* 0x000fe80000100800 */
[----:B------:R1:W-:Y:S01]  /*10cb0*/  STL [R1+0x6e0], R10 ;  /* 0x0006e00a01007387 */ /* 0x0003e20000100800 */
[----:B--2---:R-:W-:-:S03]  /*10cc0*/  LEA.HI.X.SX32 R2, R84, R5, 0x1, P6 ;  /* 0x0000000554027211 */ /* 0x004fc600030f0eff */
[----:B------:R-:W-:Y:S01]  /*10cd0*/  STL [R1+0x704], R50 ;  /* 0x0007043201007387 */ /* 0x000fe20000100800 */
[----:B------:R-:W-:-:S03]  /*10ce0*/  LEA R48, P6, R90, R6, 0x1 ;  /* 0x000000065a307211 */ /* 0x000fc600078c08ff */
[----:B------:R2:W-:Y:S01]  /*10cf0*/  STL [R1+0x714], R9 ;  /* 0x0007140901007387 */ /* 0x0005e20000100800 */
[----:B-1----:R-:W-:Y:S01]  /*10d00*/  LEA.HI.X.SX32 R10, R86, R5, 0x1, P5 ;  /* 0x00000005560a7211 */ /* 0x002fe200028f0eff */
[----:B------:R-:W-:Y:S02]  /*10d10*/  IMAD R94, R94, UR30, RZ ;  /* 0x0000001e5e5e7c24 */ /* 0x000fe4000f8e02ff */
[----:B------:R-:W-:Y:S01]  /*10d20*/  STL [R1+0x1124], R50 ;  /* 0x0011243201007387 */ /* 0x000fe20000100800 */
[----:B------:R-:W-:-:S03]  /*10d30*/  IMAD R96, R96, UR32, RZ ;  /* 0x0000002060607c24 */ /* 0x000fc6000f8e02ff */
[----:B------:R1:W-:Y:S01]  /*10d40*/  STL [R1+0x6f0], R2 ;  /* 0x0006f00201007387 */ /* 0x0003e20000100800 */
[----:B--2---:R-:W-:-:S03]  /*10d50*/  LEA R9, P5, R92, R6, 0x1 ;  /* 0x000000065c097211 */ /* 0x004fc600078a08ff */
[----:B------:R-:W-:Y:S04]  /*10d60*/  STL [R1+0x700], R10 ;  /* 0x0007000a01007387 */ /* 0x000fe80000100800 */
[----:B------:R-:W-:Y:S01]  /*10d70*/  STL [R1+0x724], R48 ;  /* 0x0007243001007387 */ /* 0x000fe20000100800 */
[----:B-1----:R-:W-:-:S03]  /*10d80*/  LEA.HI.X.SX32 R2, R88, R5, 0x1, P4 ;  /* 0x0000000558027211 */ /* 0x002fc600020f0eff */
[----:B------:R1:W-:Y:S01]  /*10d90*/  STL [R1+0x734], R9 ;  /* 0x0007340901007387 */ /* 0x0003e20000100800 */
[----:B------:R-:W-:-:S03]  /*10da0*/  LEA R46, P4, R94, R6, 0x1 ;  /* 0x000000065e2e7211 */ /* 0x000fc600078808ff */
[----:B------:R-:W-:Y:S04]  /*10db0*/  STL [R1+0x1128], R48 ;  /* 0x0011283001007387 */ /* 0x000fe80000100800 */
[----:B------:R2:W-:Y:S01]  /*10dc0*/  STL [R1+0x710], R2 ;  /* 0x0007100201007387 */ /* 0x0005e20000100800 */
[----:B-1----:R-:W-:-:S03]  /*10dd0*/  LEA.HI.X.SX32 R9, R90, R5, 0x1, P6 ;  /* 0x000000055a097211 */ /* 0x002fc600030f0eff */
[----:B------:R-:W-:Y:S01]  /*10de0*/  STL [R1+0x100c], R90 ;  /* 0x00100c5a01007387 */ /* 0x000fe20000100800 */
[----:B------:R-:W-:-:S03]  /*10df0*/  IMAD R98, R98, UR34, RZ ;  /* 0x0000002262627c24 */ /* 0x000fc6000f8e02ff */
[----:B------:R1:W-:Y:S01]  /*10e00*/  STL [R1+0x720], R9 ;  /* 0x0007200901007387 */ /* 0x0003e20000100800 */
[----:B--2---:R-:W-:-:S03]  /*10e10*/  LEA R2, P6, R96, R6, 0x1 ;  /* 0x0000000660027211 */ /* 0x004fc600078c08ff */
[----:B------:R-:W-:Y:S01]  /*10e20*/  STL [R1+0x744], R46 ;  /* 0x0007442e01007387 */ /* 0x000fe20000100800 */
[----:B------:R-:W-:-:S03]  /*10e30*/  IMAD R100, R100, UR36, RZ ;  /* 0x0000002464647c24 */ /* 0x000fc6000f8e02ff */
[----:B------:R-:W-:Y:S04]  /*10e40*/  STL [R1+0x1130], R46 ;  /* 0x0011302e01007387 */ /* 0x000fe80000100800 */
[----:B------:R2:W-:Y:S01]  /*10e50*/  STL [R1+0x754], R2 ;  /* 0x0007540201007387 */ /* 0x0005e20000100800 */
[----:B-1----:R-:W-:-:S03]  /*10e60*/  LEA.HI.X.SX32 R9, R94, R5, 0x1, P4 ;  /* 0x000000055e097211 */ /* 0x002fc600020f0eff */
[----:B------:R-:W-:Y:S01]  /*10e70*/  STL [R1+0x1010], R92 ;  /* 0x0010105c01007387 */ /* 0x000fe20000100800 */
[----:B--2---:R-:W-:Y:S02]  /*10e80*/  LEA.HI.X.SX32 R2, R92, R5, 0x1, P5 ;  /* 0x000000055c027211 */ /* 0x004fe400028f0eff */
[----:B------:R-:W-:-:S03]  /*10e90*/  LEA R44, P5, R98, R6, 0x1 ;  /* 0x00000006622c7211 */ /* 0x000fc600078a08ff */
[----:B------:R1:W-:Y:S04]  /*10ea0*/  STL [R1+0x730], R2 ;  /* 0x0007300201007387 */ /* 0x0003e80000100800 */
[----:B------:R-:W-:Y:S01]  /*10eb0*/  STL [R1+0x109c], R94 ;  /* 0x00109c5e01007387 */ /* 0x000fe20000100800 */
[----:B------:R-:W-:-:S03]  /*10ec0*/  IMAD R102, R102, UR38, RZ ;  /* 0x0000002666667c24 */ /* 0x000fc6000f8e02ff */
[----:B------:R2:W-:Y:S01]  /*10ed0*/  STL [R1+0x740], R9 ;  /* 0x0007400901007387 */ /* 0x0005e20000100800 */
[----:B-1----:R-:W-:-:S03]  /*10ee0*/  LEA R2, P4, R100, R6, 0x1 ;  /* 0x0000000664027211 */ /* 0x002fc600078808ff */
[----:B------:R-:W-:Y:S01]  /*10ef0*/  STL [R1+0x764], R44 ;  /* 0x0007642c01007387 */ /* 0x000fe20000100800 */
[----:B------:R-:W-:-:S03]  /*10f00*/  IMAD R104, R104, UR40, RZ ;  /* 0x0000002868687c24 */ /* 0x000fc6000f8e02ff */
[----:B------:R-:W-:Y:S04]  /*10f10*/  STL [R1+0x1134], R44 ;  /* 0x0011342c01007387 */ /* 0x000fe80000100800 */
[----:B------:R1:W-:Y:S01]  /*10f20*/  STL [R1+0x774], R2 ;  /* 0x0007740201007387 */ /* 0x0003e20000100800 */
[----:B--2---:R-:W-:-:S03]  /*10f30*/  LEA.HI.X.SX32 R9, R98, R5, 0x1, P5 ;  /* 0x0000000562097211 */ /* 0x004fc600028f0eff */
[----:B------:R-:W-:Y:S01]  /*10f40*/  STL [R1+0x10a0], R96 ;  /* 0x0010a06001007387 */ /* 0x000fe20000100800 */
[----:B-1----:R-:W-:Y:S02]  /*10f50*/  LEA.HI.X.SX32 R2, R96, R5, 0x1, P6 ;  /* 0x0000000560027211 */ /* 0x002fe400030f0eff */
        /* <DEDUP_REMOVED lines=65> */
[-C--:B------:R-:W-:Y:S01]  /*11370*/  LEA R94, P5, R119, R6.reuse, 0x1 ;  /* 0x00000006775e7211 */ /* 0x080fe200078a08ff */
[----:B------:R-:W-:Y:S02]  /*11380*/  IMAD R121, R121, UR55, RZ ;  /* 0x0000003779797c24 */ /* 0x000fe4000f8e02ff */
[----:B------:R1:W-:Y:S04]  /*11390*/  STL [R1+0x7e0], R2 ;  /* 0x0007e00201007387 */ /* 0x0003e80000100800 */
[----:B------:R-:W-:Y:S04]  /*113a0*/  STL [R1+0x1058], R117 ;  /* 0x0010587501007387 */ /* 0x000fe80000100800 */
[----:B------:R2:W-:Y:S01]  /*113b0*/  STL [R1+0x7e8], R9 ;  /* 0x0007e80901007387 */ /* 0x0005e20000100800 */
[----:B-1----:R-:W-:-:S03]  /*113c0*/  LEA R2, P4, R120, R6, 0x1 ;  /* 0x0000000678027211 */ /* 0x002fc600078808ff */
[----:B------:R-:W-:Y:S01]  /*113d0*/  STL [R1+0x7fc], R94 ;  /* 0x0007fc5e01007387 */ /* 0x000fe20000100800 */
[----:B------:R-:W-:-:S03]  /*113e0*/  IMAD R122, R122, UR56, RZ ;  /* 0x000000387a7a7c24 */ /* 0x000fc6000f8e02ff */
[----:B------:R-:W-:Y:S01]  /*113f0*/  STL [R1+0x1158], R94 ;  /* 0x0011585e01007387 */ /* 0x000fe20000100800 */
[----:B--2---:R-:W-:-:S03]  /*11400*/  LEA.HI.X.SX32 R9, R118, R5, 0x1, P6 ;  /* 0x0000000576097211 */ /* 0x004fc600030f0eff */
[----:B------:R1:W-:Y:S04]  /*11410*/  STL [R1+0x804], R2 ;  /* 0x0008040201007387 */ /* 0x0003e80000100800 */
[----:B------:R-:W-:Y:S01]  /*11420*/  STL [R1+0x105c], R118 ;  /* 0x00105c7601007387 */ /* 0x000fe20000100800 */
[----:B------:R-:W-:-:S03]  /*11430*/  LEA.HI.X.SX32 R10, R120, R5, 0x1, P4 ;  /* 0x00000005780a7211 */ /* 0x000fc600020f0eff */
[----:B------:R2:W-:Y:S01]  /*11440*/  STL [R1+0x7f0], R9 ;  /* 0x0007f00901007387 */ /* 0x0005e20000100800 */
[----:B-1----:R-:W-:-:S03]  /*11450*/  LEA R2, P6, R121, R6, 0x1 ;  /* 0x0000000679027211 */ /* 0x002fc600078c08ff */
[----:B------:R-:W-:Y:S01]  /*11460*/  STL [R1+0x1060], R119 ;  /* 0x0010607701007387 */ /* 0x000fe20000100800 */
[----:B------:R-:W-:-:S03]  /*11470*/  IMAD R8, R8, UR7, RZ ;  /* 0x0000000708087c24 */ /* 0x000fc6000f8e02ff */
[----:B------:R1:W-:Y:S01]  /*11480*/  STL [R1+0x80c], R2 ;  /* 0x00080c0201007387 */ /* 0x0003e20000100800 */
[----:B--2---:R-:W-:-:S05]  /*11490*/  LEA.HI.X.SX32 R9, R119, R5, 0x1, P5 ;  /* 0x0000000577097211 */ /* 0x004fca00028f0eff */
[----:B------:R2:W-:Y:S01]  /*114a0*/  STL [R1+0x7f8], R9 ;  /* 0x0007f80901007387 */ /* 0x0005e20000100800 */
[----:B-1----:R-:W-:-:S03]  /*114b0*/  LEA R2, P5, R122, R6, 0x1 ;  /* 0x000000067a027211 */ /* 0x002fc600078a08ff */
[----:B------:R-:W-:Y:S04]  /*114c0*/  STL [R1+0x1064], R120 ;  /* 0x0010647801007387 */ /* 0x000fe80000100800 */
[----:B------:R-:W-:Y:S01]  /*114d0*/  STL [R1+0x800], R10 ;  /* 0x0008000a01007387 */ /* 0x000fe20000100800 */
[----:B--2---:R-:W-:-:S03]  /*114e0*/  LEA R9, P4, R8, R6, 0x1 ;  /* 0x0000000608097211 */ /* 0x004fc600078808ff */
[----:B------:R-:W-:Y:S04]  /*114f0*/  STL [R1+0x814], R2 ;  /* 0x0008140201007387 */ /* 0x000fe80000100800 */
[----:B------:R1:W-:Y:S04]  /*11500*/  STL [R1+0x1160], R2 ;  /* 0x0011600201007387 */ /* 0x0003e80000100800 */
[----:B------:R2:W-:Y:S01]  /*11510*/  STL [R1+0x474], R9 ;  /* 0x0004740901007387 */ /* 0x0005e20000100800 */
[----:B-1----:R-:W-:-:S03]  /*11520*/  LEA.HI.X.SX32 R2, R121, R5, 0x1, P6 ;  /* 0x0000000579027211 */ /* 0x002fc600030f0eff */
[----:B------:R-:W-:Y:S01]  /*11530*/  STL [R1+0x1068], R121 ;  /* 0x0010687901007387 */ /* 0x000fe20000100800 */
[----:B--2---:R-:W-:-:S03]  /*11540*/  LEA R9, P6, R7, R6, 0x1 ;  /* 0x0000000607097211 */ /* 0x004fc600078c08ff */
[----:B------:R1:W-:Y:S04]  /*11550*/  STL [R1+0x808], R2 ;  /* 0x0008080201007387 */ /* 0x0003e80000100800 */
[----:B------:R-:W-:Y:S01]  /*11560*/  STL [R1+0x106c], R122 ;  /* 0x00106c7a01007387 */ /* 0x000fe20000100800 */
[----:B-1----:R-:W-:-:S03]  /*11570*/  LEA.HI.X.SX32 R2, R122, R5, 0x1, P5 ;  /* 0x000000057a027211 */ /* 0x002fc600028f0eff */
[----:B------:R-:W-:Y:S01]  /*11580*/  STL [R1+0x48c], R9 ;  /* 0x00048c0901007387 */ /* 0x000fe20000100800 */
[----:B------:R-:W-:-:S03]  /*11590*/  LEA R10, P5, R4, R6, 0x1 ;  /* 0x00000006040a7211 */ /* 0x000fc600078a08ff */
[----:B------:R1:W-:Y:S01]  /*115a0*/  STL [R1+0x810], R2 ;  /* 0x0008100201007387 */ /* 0x0003e20000100800 */
[----:B------:R-:W-:-:S03]  /*115b0*/  IMAD R17, R17, UR7, RZ ;  /* 0x0000000711117c24 */ /* 0x000fc6000f8e02ff */
[----:B------:R-:W-:Y:S01]  /*115c0*/  STL [R1+0x4a4], R10 ;  /* 0x0004a40a01007387 */ /* 0x000fe20000100800 */
[-C--:B-1----:R-:W-:Y:S02]  /*115d0*/  LEA.HI.X.SX32 R2, R8, R5.reuse, 0x1, P4 ;  /* 0x0000000508027211 */ /* 0x082fe400020f0eff */
[-C--:B------:R-:W-:Y:S02]  /*115e0*/  LEA R9, P4, R3, R6.reuse, 0x1 ;  /* 0x0000000603097211 */ /* 0x080fe400078808ff */
[-C--:B------:R-:W-:Y:S01]  /*115f0*/  LEA.HI.X.SX32 R8, R7, R5.reuse, 0x1, P6 ;  /* 0x0000000507087211 */ /* 0x080fe200030f0eff */
[----:B------:R1:W-:Y:S01]  /*11600*/  STL [R1+0x470], R2 ;  /* 0x0004700201007387 */ /* 0x0003e20000100800 */
[----:B------:R-:W-:Y:S01]  /*11610*/  IMAD R19, R19, UR7, RZ ;  /* 0x0000000713137c24 */ /* 0x000fe2000f8e02ff */
[----:B------:R-:W-:Y:S02]  /*11620*/  LEA.HI.X.SX32 R7, R4, R5, 0x1, P5 ;  /* 0x0000000504077211 */ /* 0x000fe400028f0eff */
[----:B------:R-:W-:Y:S01]  /*11630*/  STL [R1+0x4bc], R9 ;  /* 0x0004bc0901007387 */ /* 0x000fe20000100800 */
[----:B------:R-:W-:-:S02]  /*11640*/  LEA R4, P5, R17, R6, 0x1 ;  /* 0x0000000611047211 */ /* 0x000fc400078a08ff */
[C---:B-1----:R-:W-:Y:S01]  /*11650*/  LEA R2, P6, R0.reuse, R6, 0x1 ;  /* 0x0000000600027211 */ /* 0x042fe200078c08ff */
[----:B------:R-:W-:Y:S04]  /*11660*/  STL [R1+0x488], R8 ;  /* 0x0004880801007387 */ /* 0x000fe80000100800 */
[----:B------:R1:W-:Y:S01]  /*11670*/  STL [R1+0x4cc], R2 ;  /* 0x0004cc0201007387 */ /* 0x0003e20000100800 */
[----:B------:R-:W-:Y:S01]  /*11680*/  IMAD R21, R21, UR7, RZ ;  /* 0x0000000715157c24 */ /* 0x000fe2000f8e02ff */
[-C--:B------:R-:W-:Y:S02]  /*11690*/  LEA.HI.X.SX32 R0, R0, R5.reuse, 0x1, P6 ;  /* 0x0000000500007211 */ /* 0x080fe400030f0eff */
[----:B------:R-:W-:Y:S01]  /*116a0*/  STL [R1+0x4a0], R7 ;  /* 0x0004a00701007387 */ /* 0x000fe20000100800 */
[----:B-1----:R-:W-:-:S02]  /*116b0*/  LEA.HI.X.SX32 R2, R3, R5, 0x1, P4 ;  /* 0x0000000503027211 */ /* 0x002fc400020f0eff */
[----:B------:R-:W-:Y:S01]  /*116c0*/  LEA R3, P4, R19, R6, 0x1 ;  /* 0x0000000613037211 */ /* 0x000fe200078808ff */
[----:B------:R-:W-:Y:S01]  /*116d0*/  STL [R1+0x4dc], R4 ;  /* 0x0004dc0401007387 */ /* 0x000fe20000100800 */
[----:B------:R-:W-:-:S03]  /*116e0*/  IMAD R23, R23, UR7, RZ ;  /* 0x0000000717177c24 */ /* 0x000fc6000f8e02ff */
[----:B------:R1:W-:Y:S04]  /*116f0*/  STL [R1+0x4b8], R2 ;  /* 0x0004b80201007387 */ /* 0x0003e80000100800 */
[----:B------:R2:W-:Y:S01]  /*11700*/  STL [R1+0x4ec], R3 ;  /* 0x0004ec0301007387 */ /* 0x0005e20000100800 */
[----:B------:R-:W-:-:S03]  /*11710*/  IMAD R25, R25, UR7, RZ ;  /* 0x0000000719197c24 */ /* 0x000fc6000f8e02ff */
[----:B------:R3:W-:Y:S01]  /*11720*/  STL [R1+0x4c8], R0 ;  /* 0x0004c80001007387 */ /* 0x0007e20000100800 */
[----:B-1----:R-:W-:Y:S02]  /*11730*/  LEA R2, P6, R21, R6, 0x1 ;  /* 0x0000000615027211 */ /* 0x002fe400078c08ff */
[-C--:B--2---:R-:W-:Y:S02]  /*11740*/  LEA.HI.X.SX32 R3, R17, R5.reuse, 0x1, P5 ;  /* 0x0000000511037211 */ /* 0x084fe400028f0eff */
[----:B---3--:R-:W-:-:S03]  /*11750*/  LEA.HI.X.SX32 R0, R19, R5, 0x1, P4 ;  /* 0x0000000513007211 */ /* 0x008fc600020f0eff */
[----:B------:R-:W-:Y:S01]  /*11760*/  STL [R1+0x4d8], R3 ;  /* 0x0004d80301007387 */ /* 0x000fe20000100800 */
[----:B------:R-:W-:Y:S01]  /*11770*/  IMAD R27, R27, UR7, RZ ;  /* 0x000000071b1b7c24 */ /* 0x000fe2000f8e02ff */
[-C--:B------:R-:W-:Y:S02]  /*11780*/  LEA R96, P5, R23, R6.reuse, 0x1 ;  /* 0x0000000617607211 */ /* 0x080fe400078a08ff */
[----:B------:R-:W-:Y:S01]  /*11790*/  STL [R1+0x4fc], R2 ;  /* 0x0004fc0201007387 */ /* 0x000fe20000100800 */
[----:B------:R-:W-:Y:S01]  /*117a0*/  IMAD R29, R29, UR7, RZ ;  /* 0x000000071d1d7c24 */ /* 0x000fe2000f8e02ff */
[----:B------:R-:W-:Y:S02]  /*117b0*/  LEA R38, P4, R25, R6, 0x1 ;  /* 0x0000000619267211 */ /* 0x000fe400078808ff */
[----:B------:R1:W-:Y:S01]  /*117c0*/  STL [R1+0x4e8], R0 ;  /* 0x0004e80001007387 */ /* 0x0003e20000100800 */
[----:B------:R-:W-:Y:S01]  /*117d0*/  IMAD R31, R31, UR7, RZ ;  /* 0x000000071f1f7c24 */ /* 0x000fe2000f8e02ff */
[----:B------:R-:W-:-:S02]  /*117e0*/  LEA.HI.X.SX32 R94, R23, R5, 0x1, P5 ;  /* 0x00000005175e7211 */ /* 0x000fc400028f0eff */
[----:B------:R-:W-:Y:S01]  /*117f0*/  STL [R1+0x50c], R96 ;  /* 0x00050c6001007387 */ /* 0x000fe20000100800 */
[----:B-1----:R-:W-:-:S03]  /*11800*/  LEA.HI.X.SX32 R0, R21, R5, 0x1, P6 ;  /* 0x0000000515007211 */ /* 0x002fc600030f0eff */
[----:B------:R-:W-:Y:S01]  /*11810*/  STL [R1+0x102c], R21 ;  /* 0x00102c1501007387 */ /* 0x000fe20000100800 */
[-C--:B------:R-:W-:Y:S01]  /*11820*/  LEA R42, P6, R27, R6.reuse, 0x1 ;  /* 0x000000061b2a7211 */ /* 0x080fe200078c08ff */
[----:B------:R-:W-:Y:S01]  /*11830*/  IMAD R33, R33, UR7, RZ ;  /* 0x0000000721217c24 */ /* 0x000fe2000f8e02ff */
[----:B------:R-:W-:Y:S01]  /*11840*/  LEA R46, P5, R29, R6, 0x1 ;  /* 0x000000061d2e7211 */ /* 0x000fe200078a08ff */
[----:B------:R1:W-:Y:S01]  /*11850*/  STL [R1+0x4f8], R0 ;  /* 0x0004f80001007387 */ /* 0x0003e20000100800 */
[----:B------:R-:W-:-:S03]  /*11860*/  LEA.HI.X.SX32 R36, R25, R5, 0x1, P4 ;  /* 0x0000000519247211 */ /* 0x000fc600020f0eff */
[----:B------:R-:W-:Y:S01]  /*11870*/  STL [R1+0x51c], R38 ;  /* 0x00051c2601007387 */ /* 0x000fe20000100800 */
[----:B------:R-:W-:-:S03]  /*11880*/  LEA R50, P4, R31, R6, 0x1 ;  /* 0x000000061f327211 */ /* 0x000fc600078808ff */
[----:B------:R-:W-:Y:S01]  /*11890*/  STL [R1+0x1030], R23 ;  /* 0x0010301701007387 */ /* 0x000fe20000100800 */
[----:B------:R-:W-:Y:S01]  /*118a0*/  IMAD R35, R35, UR7, RZ ;  /* 0x0000000723237c24 */ /* 0x000fe2000f8e02ff */
[----:B------:R-:W-:Y:S02]  /*118b0*/  LEA.HI.X.SX32 R40, R27, R5, 0x1, P6 ;  /* 0x000000051b287211 */ /* 0x000fe400030f0eff */
[----:B------:R-:W-:Y:S01]  /*118c0*/  STL [R1+0x52c], R42 ;  /* 0x00052c2a01007387 */ /* 0x000fe20000100800 */
[----:B------:R-:W-:-:S03]  /*118d0*/  LEA R78, P6, R33, R6, 0x1 ;  /* 0x00000006214e7211 */ /* 0x000fc600078c08ff */
[----:B------:R-:W-:Y:S01]  /*118e0*/  STL [R1+0x508], R94 ;  /* 0x0005085e01007387 */ /* 0x000fe20000100800 */
[----:B------:R-:W-:-:S03]  /*118f0*/  IMAD R37, R37, UR7, RZ ;  /* 0x0000000725257c24 */ /* 0x000fc6000f8e02ff */
[----:B------:R-:W-:Y:S01]  /*11900*/  STL [R1+0x1038], R25 ;  /* 0x0010381901007387 */ /* 0x000fe20000100800 */
[----:B------:R-:W-:-:S03]  /*11910*/  LEA.HI.X.SX32 R44, R29, R5, 0x1, P5 ;  /* 0x000000051d2c7211 */ /* 0x000fc600028f0eff */
[----:B------:R-:W-:Y:S01]  /*11920*/  STL [R1+0x53c], R46 ;  /* 0x00053c2e01007387 */ /* 0x000fe20000100800 */
[----:B------:R-:W-:-:S03]  /*11930*/  IMAD R123, R123, UR57, RZ ;  /* 0x000000397b7b7c24 */ /* 0x000fc6000f8e02ff */
[----:B------:R-:W-:Y:S01]  /*11940*/  STL [R1+0x518], R36 ;  /* 0x0005182401007387 */ /* 0x000fe20000100800 */
[----:B------:R-:W-:-:S03]  /*11950*/  LEA R76, P5, R35, R6, 0x1 ;  /* 0x00000006234c7211 */ /* 0x000fc600078a08ff */
        /* <DEDUP_REMOVED lines=9> */
[----:B-1----:R-:W-:-:S03]  /*119f0*/  LEA R0, P6, R123, R6, 0x1 ;  /* 0x000000067b007211 */ /* 0x002fc600078c08ff */
[----:B------:R-:W-:Y:S01]  /*11a00*/  STL [R1+0x538], R44 ;  /* 0x0005382c01007387 */ /* 0x000fe20000100800 */
[----:B------:R-:W-:-:S03]  /*11a10*/  LEA.HI.X.SX32 R54, R35, R5, 0x1, P5 ;  /* 0x0000000523367211 */ /* 0x000fc600028f0eff */
[----:B------:R-:W-:Y:S01]  /*11a20*/  STL [R1+0x1048], R31 ;  /* 0x0010481f01007387 */ /* 0x000fe20000100800 */
[----:B------:R-:W-:-:S03]  /*11a30*/  LEA R3, P5, R124, R6, 0x1 ;  /* 0x000000067c037211 */ /* 0x000fc600078a08ff */
[----:B------:R-:W-:Y:S01]  /*11a40*/  STL [R1+0x56c], R76 ;  /* 0x00056c4c01007387 */ /* 0x000fe20000100800 */
[----:B------:R-:W-:-:S03]  /*11a50*/  IMAD R39, R39, UR7, RZ ;  /* 0x0000000727277c24 */ /* 0x000fc6000f8e02ff */
[----:B------:R-:W-:Y:S04]  /*11a60*/  STL [R1+0x548], R48 ;  /* 0x0005483001007387 */ /* 0x000fe80000100800 */
[----:B------:R-:W-:Y:S04]  /*11a70*/  STL [R1+0x1050], R33 ;  /* 0x0010502101007387 */ /* 0x000fe80000100800 */
[----:B------:R-:W-:Y:S04]  /*11a80*/  STL [R1+0x57c], R56 ;  /* 0x00057c3801007387 */ /* 0x000fe80000100800 */
[----:B------:R-:W-:Y:S01]  /*11a90*/  STL [R1+0x558], R52 ;  /* 0x0005583401007387 */ /* 0x000fe20000100800 */
[----:B------:R-:W-:-:S03]  /*11aa0*/  LEA.HI.X.SX32 R74, R37, R5, 0x1, P4 ;  /* 0x00000005254a7211 */ /* 0x000fc600020f0eff */
[----:B------:R1:W-:Y:S01]  /*11ab0*/  STL [R1+0x81c], R0 ;  /* 0x00081c0001007387 */ /* 0x0003e20000100800 */
[----:B------:R-:W-:-:S03]  /*11ac0*/  IMAD R41, R41, UR7, RZ ;  /* 0x0000000729297c24 */ /* 0x000fc6000f8e02ff */
[----:B------:R2:W-:Y:S01]  /*11ad0*/  STL [R1+0x824], R3 ;  /* 0x0008240301007387 */ /* 0x0005e20000100800 */
[----:B-1----:R-:W-:-:S03]  /*11ae0*/  LEA.HI.X.SX32 R0, R123, R5, 0x1, P6 ;  /* 0x000000057b007211 */ /* 0x002fc600030f0eff */
[----:B------:R-:W-:Y:S01]  /*11af0*/  STL [R1+0x568], R54 ;  /* 0x0005683601007387 */ /* 0x000fe20000100800 */
[----:B--2---:R-:W-:-:S03]  /*11b00*/  LEA R3, P4, R39, R6, 0x1 ;  /* 0x0000000627037211 */ /* 0x004fc600078808ff */
[----:B------:R-:W-:Y:S01]  /*11b10*/  STL [R1+0x1070], R123 ;  /* 0x0010707b01007387 */ /* 0x000fe20000100800 */
[----:B------:R-:W-:-:S03]  /*11b20*/  IMAD R43, R43, UR7, RZ ;  /* 0x000000072b2b7c24 */ /* 0x000fc6000f8e02ff */
[----:B------:R1:W-:Y:S01]  /*11b30*/  STL [R1+0x818], R0 ;  /* 0x0008180001007387 */ /* 0x0003e20000100800 */
[----:B------:R-:W-:-:S03]  /*11b40*/  LEA R4, P6, R41, R6, 0x1 ;  /* 0x0000000629047211 */ /* 0x000fc600078c08ff */
[----:B------:R-:W-:Y:S01]  /*11b50*/  STL [R1+0x578], R74 ;  /* 0x0005784a01007387 */ /* 0x000fe20000100800 */
[----:B------:R-:W-:-:S03]  /*11b60*/  IMAD R45, R45, UR7, RZ ;  /* 0x000000072d2d7c24 */ /* 0x000fc6000f8e02ff */
[----:B------:R2:W-:Y:S01]  /*11b70*/  STL [R1+0x58c], R3 ;  /* 0x00058c0301007387 */ /* 0x0005e20000100800 */
[----:B-1----:R-:W-:-:S03]  /*11b80*/  LEA.HI.X.SX32 R0, R124, R5, 0x1, P5 ;  /* 0x000000057c007211 */ /* 0x002fc600028f0eff */
[----:B------:R-:W-:Y:S04]  /*11b90*/  STL [R1+0x1074], R124 ;  /* 0x0010747c01007387 */ /* 0x000fe80000100800 */
[----:B------:R-:W-:Y:S01]  /*11ba0*/  STL [R1+0x107c], R124 ;  /* 0x00107c7c01007387 */ /* 0x000fe20000100800 */
[----:B--2---:R-:W-:-:S03]  /*11bb0*/  LEA R3, P5, R43, R6, 0x1 ;  /* 0x000000062b037211 */ /* 0x004fc600078a08ff */
[----:B------:R1:W-:Y:S01]  /*11bc0*/  STL [R1+0x820], R0 ;  /* 0x0008200001007387 */ /* 0x0003e20000100800 */
[----:B------:R-:W-:-:S03]  /*11bd0*/  IMAD R47, R47, UR7, RZ ;  /* 0x000000072f2f7c24 */ /* 0x000fc6000f8e02ff */
[----:B------:R-:W-:Y:S04]  /*11be0*/  STL [R1+0x1084], R124 ;  /* 0x0010847c01007387 */ /* 0x000fe80000100800 */
[----:B------:R-:W-:Y:S01]  /*11bf0*/  STL [R1+0x108c], R124 ;  /* 0x00108c7c01007387 */ /* 0x000fe20000100800 */
[----:B-1----:R-:W-:-:S03]  /*11c00*/  LEA.HI.X.SX32 R0, R39, R5, 0x1, P4 ;  /* 0x0000000527007211 */ /* 0x002fc600020f0eff */
[----:B------:R-:W-:Y:S01]  /*11c10*/  STL [R1+0x1094], R124 ;  /* 0x0010947c01007387 */ /* 0x000fe20000100800 */
[----:B------:R-:W-:-:S03]  /*11c20*/  IMAD R49, R49, UR7, RZ ;  /* 0x0000000731317c24 */ /* 0x000fc6000f8e02ff */
[----:B------:R1:W-:Y:S04]  /*11c30*/  STL [R1+0x59c], R4 ;  /* 0x00059c0401007387 */ /* 0x0003e80000100800 */
[----:B------:R2:W-:Y:S04]  /*11c40*/  STL [R1+0x5ac], R3 ;  /* 0x0005ac0301007387 */ /* 0x0005e80000100800 */
[----:B------:R3:W-:Y:S01]  /*11c50*/  STL [R1+0x588], R0 ;  /* 0x0005880001007387 */ /* 0x0007e20000100800 */
[----:B-1----:R-:W-:Y:S02]  /*11c60*/  LEA R4, P4, R45, R6, 0x1 ;  /* 0x000000062d047211 */ /* 0x002fe400078808ff */
[----:B--2---:R-:W-:-:S03]  /*11c70*/  LEA.HI.X.SX32 R3, R41, R5, 0x1, P6 ;  /* 0x0000000529037211 */ /* 0x004fc600030f0eff */
[----:B------:R1:W-:Y:S01]  /*11c80*/  STL [R1+0x5bc], R4 ;  /* 0x0005bc0401007387 */ /* 0x0003e20000100800 */
[----:B---3--:R-:W-:-:S03]  /*11c90*/  LEA R0, P6, R47, R6, 0x1 ;  /* 0x000000062f007211 */ /* 0x008fc600078c08ff */
[----:B------:R2:W-:Y:S01]  /*11ca0*/  STL [R1+0x598], R3 ;  /* 0x0005980301007387 */ /* 0x0005e20000100800 */
[----:B------:R-:W-:-:S03]  /*11cb0*/  IMAD R51, R51, UR7, RZ ;  /* 0x0000000733337c24 */ /* 0x000fc6000f8e02ff */
[----:B------:R3:W-:Y:S01]  /*11cc0*/  STL [R1+0x5cc], R0 ;  /* 0x0005cc0001007387 */ /* 0x0007e20000100800 */
[----:B-1----:R-:W-:Y:S01]  /*11cd0*/  LEA.HI.X.SX32 R4, R43, R5, 0x1, P5 ;  /* 0x000000052b047211 */ /* 0x002fe200028f0eff */
[----:B------:R-:W-:Y:S01]  /*11ce0*/  IMAD R53, R53, UR7, RZ ;  /* 0x0000000735357c24 */ /* 0x000fe2000f8e02ff */
[----:B--2---:R-:W-:-:S03]  /*11cf0*/  LEA R3, P5, R49, R6, 0x1 ;  /* 0x0000000631037211 */ /* 0x004fc600078a08ff */
[----:B------:R1:W-:Y:S01]  /*11d00*/  STL [R1+0x5a8], R4 ;  /* 0x0005a80401007387 */ /* 0x0003e20000100800 */
[----:B---3--:R-:W-:-:S03]  /*11d10*/  LEA.HI.X.SX32 R0, R45, R5, 0x1, P4 ;  /* 0x000000052d007211 */ /* 0x008fc600020f0eff */
[----:B------:R2:W-:Y:S01]  /*11d20*/  STL [R1+0x5dc], R3 ;  /* 0x0005dc0301007387 */ /* 0x0005e20000100800 */
[----:B------:R-:W-:-:S03]  /*11d30*/  IMAD R55, R55, UR7, RZ ;  /* 0x0000000737377c24 */ /* 0x000fc6000f8e02ff */
        /* <DEDUP_REMOVED lines=8> */
[----:B-1----:R-:W-:Y:S02]  /*11dc0*/  LEA.HI.X.SX32 R4, R49, R5, 0x1, P5 ;  /* 0x0000000531047211 */ /* 0x002fe400028f0eff */
[----:B--2---:R-:W-:-:S03]  /*11dd0*/  LEA R3, P5, R55, R6, 0x1 ;  /* 0x0000000637037211 */ /* 0x004fc600078a08ff */
[----:B------:R-:W-:Y:S01]  /*11de0*/  STL [R1+0x5d8], R4 ;  /* 0x0005d80401007387 */ /* 0x000fe20000100800 */
[----:B---3--:R-:W-:-:S03]  /*11df0*/  LEA.HI.X.SX32 R0, R51, R5, 0x1, P4 ;  /* 0x0000000533007211 */ /* 0x008fc600020f0eff */
[----:B------:R1:W-:Y:S01]  /*11e00*/  STL [R1+0x60c], R3 ;  /* 0x00060c0301007387 */ /* 0x0003e20000100800 */
[----:B------:R-:W-:Y:S01]  /*11e10*/  LEA R123, P4, R57, R6, 0x1 ;  /* 0x00000006397b7211 */ /* 0x000fe200078808ff */
[----:B------:R-:W-:Y:S02]  /*11e20*/  IMAD R59, R59, UR7, RZ ;  /* 0x000000073b3b7c24 */ /* 0x000fe4000f8e02ff */
[----:B------:R2:W-:Y:S01]  /*11e30*/  STL [R1+0x5e8], R0 ;  /* 0x0005e80001007387 */ /* 0x0005e20000100800 */
[-C--:B-1----:R-:W-:Y:S02]  /*11e40*/  LEA.HI.X.SX32 R3, R53, R5.reuse, 0x1, P6 ;  /* 0x0000000535037211 */ /* 0x082fe400030f0eff */
[----:B--2---:R-:W-:-:S03]  /*11e50*/  LEA.HI.X.SX32 R0, R55, R5, 0x1, P5 ;  /* 0x0000000537007211 */ /* 0x004fc600028f0eff */
[----:B------:R-:W-:Y:S01]  /*11e60*/  STL [R1+0x5f8], R3 ;  /* 0x0005f80301007387 */ /* 0x000fe20000100800 */
[-C--:B------:R-:W-:Y:S01]  /*11e70*/  LEA R122, P6, R59, R6.reuse, 0x1 ;  /* 0x000000063b7a7211 */ /* 0x080fe200078c08ff */
[----:B------:R-:W-:Y:S02]  /*11e80*/  IMAD R61, R61, UR7, RZ ;  /* 0x000000073d3d7c24 */ /* 0x000fe4000f8e02ff */
[----:B------:R-:W-:Y:S04]  /*11e90*/  STL [R1+0x61c], R123 ;  /* 0x00061c7b01007387 */ /* 0x000fe80000100800 */
[----:B------:R1:W-:Y:S01]  /*11ea0*/  STL [R1+0x608], R0 ;  /* 0x0006080001007387 */ /* 0x0003e20000100800 */
[----:B------:R-:W-:Y:S01]  /*11eb0*/  IMAD R63, R63, UR7, RZ ;  /* 0x000000073f3f7c24 */ /* 0x000fe2000f8e02ff */
[----:B------:R-:W-:-:S02]  /*11ec0*/  LEA R120, P5, R61, R6, 0x1 ;  /* 0x000000063d787211 */ /* 0x000fc400078a08ff */
[----:B------:R-:W-:Y:S01]  /*11ed0*/  STL [R1+0x62c], R122 ;  /* 0x00062c7a01007387 */ /* 0x000fe20000100800 */
[----:B-1----:R-:W-:Y:S01]  /*11ee0*/  LEA.HI.X.SX32 R0, R57, R5, 0x1, P4 ;  /* 0x0000000539007211 */ /* 0x002fe200020f0eff */
[----:B------:R-:W-:Y:S01]  /*11ef0*/  IMAD R65, R65, UR7, RZ ;  /* 0x0000000741417c24 */ /* 0x000fe2000f8e02ff */
[----:B------:R-:W-:-:S03]  /*11f00*/  LEA R119, P4, R63, R6, 0x1 ;  /* 0x000000063f777211 */ /* 0x000fc600078808ff */
[----:B------:R1:W-:Y:S01]  /*11f10*/  STL [R1+0x618], R0 ;  /* 0x0006180001007387 */ /* 0x0003e20000100800 */
[-C--:B------:R-:W-:Y:S01]  /*11f20*/  LEA.HI.X.SX32 R121, R61, R5.reuse, 0x1, P5 ;  /* 0x000000053d797211 */ /* 0x080fe200028f0eff */
[----:B------:R-:W-:Y:S02]  /*11f30*/  IMAD R67, R67, UR7, RZ ;  /* 0x0000000743437c24 */ /* 0x000fe4000f8e02ff */
[----:B------:R-:W-:Y:S01]  /*11f40*/  STL [R1+0x63c], R120 ;  /* 0x00063c7801007387 */ /* 0x000fe20000100800 */
[----:B-1----:R-:W-:Y:S02]  /*11f50*/  LEA.HI.X.SX32 R0, R59, R5, 0x1, P6 ;  /* 0x000000053b007211 */ /* 0x002fe400030f0eff */
[----:B------:R-:W-:-:S03]  /*11f60*/  LEA R118, P6, R65, R6, 0x1 ;  /* 0x0000000641767211 */ /* 0x000fc600078c08ff */
[----:B------:R1:W-:Y:S01]  /*11f70*/  STL [R1+0x628], R0 ;  /* 0x0006280001007387 */ /* 0x0003e20000100800 */
[----:B------:R-:W-:-:S03]  /*11f80*/  LEA R117, P5, R67, R6, 0x1 ;  /* 0x0000000643757211 */ /* 0x000fc600078a08ff */
[----:B------:R-:W-:Y:S01]  /*11f90*/  STL [R1+0x64c], R119 ;  /* 0x00064c7701007387 */ /* 0x000fe20000100800 */
[----:B-1----:R-:W-:-:S03]  /*11fa0*/  LEA.HI.X.SX32 R0, R63, R5, 0x1, P4 ;  /* 0x000000053f007211 */ /* 0x002fc600020f0eff */
[----:B------:R-:W-:Y:S01]  /*11fb0*/  STL [R1+0x638], R121 ;  /* 0x0006387901007387 */ /* 0x000fe20000100800 */
[----:B------:R-:W-:-:S03]  /*11fc0*/  IMAD R69, R69, UR7, RZ ;  /* 0x0000000745457c24 */ /* 0x000fc6000f8e02ff */
[----:B------:R-:W-:Y:S04]  /*11fd0*/  STL [R1+0x65c], R118 ;  /* 0x00065c7601007387 */ /* 0x000fe80000100800 */
[----:B------:R1:W-:Y:S01]  /*11fe0*/  STL [R1+0x648], R0 ;  /* 0x0006480001007387 */ /* 0x0003e20000100800 */
[----:B------:R-:W-:-:S03]  /*11ff0*/  LEA R116, P4, R69, R6, 0x1 ;  /* 0x0000000645747211 */ /* 0x000fc600078808ff */
[----:B------:R-:W-:Y:S01]  /*12000*/  STL [R1+0x66c], R117 ;  /* 0x00066c7501007387 */ /* 0x000fe20000100800 */
[----:B-1----:R-:W-:-:S05]  /*12010*/  LEA.HI.X.SX32 R0, R65, R5, 0x1, P6 ;  /* 0x0000000541007211 */ /* 0x002fca00030f0eff */
[----:B------:R1:W-:Y:S04]  /*12020*/  STL [R1+0x658], R0 ;  /* 0x0006580001007387 */ /* 0x0003e80000100800 */
[----:B------:R-:W-:Y:S01]  /*12030*/  STL [R1+0x67c], R116 ;  /* 0x00067c7401007387 */ /* 0x000fe20000100800 */
[----:B-1----:R-:W-:-:S05]  /*12040*/  LEA.HI.X.SX32 R0, R67, R5, 0x1, P5 ;  /* 0x0000000543007211 */ /* 0x002fca00028f0eff */
[----:B------:R1:W-:Y:S04]  /*12050*/  STL [R1+0x668], R0 ;  /* 0x0006680001007387 */ /* 0x0003e80000100800 */
[----:B------:R-:W2:Y:S04]  /*12060*/  LDL.LU R60, [R1+0x40] ;  /* 0x00004000013c7983 */ /* 0x000ea80000300800 */
[----:B------:R-:W3:Y:S01]  /*12070*/  LDL.LU R66, [R1+0x3c] ;  /* 0x00003c0001427983 */ /* 0x000ee20000300800 */
[----:B-1----:R-:W-:-:S05]  /*12080*/  LEA.HI.X.SX32 R0, R69, R5, 0x1, P4 ;  /* 0x0000000545007211 */ /* 0x002fca00020f0eff */
[----:B------:R1:W-:Y:S04]  /*12090*/  STL [R1+0x678], R0 ;  /* 0x0006780001007387 */ /* 0x0003e80000100800 */
[----:B------:R-:W4:Y:S04]  /*120a0*/  LDL R13, [R1+0x468] ;  /* 0x00046800010d7983 */ /* 0x000f280000100800 */
[----:B------:R-:W4:Y:S04]  /*120b0*/  LDL R12, [R1+0x46c] ;  /* 0x00046c00010c7983 */ /* 0x000f280000100800 */
[----:B------:R-:W4:Y:S01]  /*120c0*/  LDL R68, [R1+0xbc] ;  /* 0x0000bc0001447983 */ /* 0x000f220000100800 */
[----:B------:R-:W-:-:S02]  /*120d0*/  IMAD R71, R71, UR7, RZ ;  /* 0x0000000747477c24 */ /* 0x000fc4000f8e02ff */
[----:B------:R-:W-:-:S03]  /*120e0*/  IMAD R77, R77, UR7, RZ ;  /* 0x000000074d4d7c24 */ /* 0x000fc6000f8e02ff */
[----:B------:R-:W-:Y:S01]  /*120f0*/  LEA R114, P6, R71, R6, 0x1 ;  /* 0x0000000647727211 */ /* 0x000fe200078c08ff */
[----:B------:R-:W-:-:S03]  /*12100*/  IMAD R83, R83, UR19, RZ ;  /* 0x0000001353537c24 */ /* 0x000fc6000f8e02ff */
[----:B------:R-:W-:Y:S02]  /*12110*/  LEA.HI.X.SX32 R33, R71, R5, 0x1, P6 ;  /* 0x0000000547217211 */ /* 0x000fe400030f0eff */
[----:B------:R-:W-:Y:S01]  /*12120*/  LEA R110, P6, R77, R6, 0x1 ;  /* 0x000000064d6e7211 */ /* 0x000fe200078c08ff */
[----:B------:R-:W-:-:S03]  /*12130*/  IMAD R89, R89, UR25, RZ ;  /* 0x0000001959597c24 */ /* 0x000fc6000f8e02ff */
[----:B------:R-:W-:Y:S02]  /*12140*/  LEA.HI.X.SX32 R25, R77, R5, 0x1, P6 ;  /* 0x000000054d197211 */ /* 0x000fe400030f0eff */
[----:B------:R-:W-:Y:S01]  /*12150*/  LEA R102, P6, R83, R6, 0x1 ;  /* 0x0000000653667211 */ /* 0x000fe200078c08ff */
[----:B------:R-:W-:-:S03]  /*12160*/  IMAD R95, R95, UR31, RZ ;  /* 0x0000001f5f5f7c24 */ /* 0x000fc6000f8e02ff */
[-C--:B------:R-:W-:Y:S02]  /*12170*/  LEA.HI.X.SX32 R104, R83, R5.reuse, 0x1, P6 ;  /* 0x0000000553687211 */ /* 0x080fe400030f0eff */
[-C--:B------:R-:W-:Y:S01]  /*12180*/  LEA R32, P6, R89, R6.reuse, 0x1 ;  /* 0x0000000659207211 */ /* 0x080fe200078c08ff */
[----:B------:R-:W0:Y:S01]  /*12190*/  S2R R62, SR_TID.X ;  /* 0x00000000003e7919 */ /* 0x000e220000002100 */
[----:B------:R-:W-:Y:S02]  /*121a0*/  IMAD R101, R101, UR37, RZ ;  /* 0x0000002565657c24 */ /* 0x000fe4000f8e02ff */
[----:B------:R-:W-:Y:S02]  /*121b0*/  LEA.HI.X.SX32 R34, R89, R5, 0x1, P6 ;  /* 0x0000000559227211 */ /* 0x000fe400030f0eff */
[----:B------:R-:W-:Y:S01]  /*121c0*/  LEA R18, P6, R95, R6, 0x1 ;  /* 0x000000065f127211 */ /* 0x000fe200078c08ff */
[----:B------:R-:W-:-:S03]  /*121d0*/  IMAD R107, R107, UR43, RZ ;  /* 0x0000002b6b6b7c24 */ /* 0x000fc6000f8e02ff */
[----:B------:R-:W-:Y:S02]  /*121e0*/  LEA.HI.X.SX32 R22, R95, R5, 0x1, P6 ;  /* 0x000000055f167211 */ /* 0x000fe400030f0eff */
[----:B------:R-:W-:-:S04]  /*121f0*/  LEA R4, P6, R101, R6, 0x1 ;  /* 0x0000000665047211 */ /* 0x000fc800078c08ff */
[----:B------:R-:W-:Y:S02]  /*12200*/  LEA.HI.X.SX32 R9, R101, R5, 0x1, P6 ;  /* 0x0000000565097211 */ /* 0x000fe400030f0eff */
[----:B------:R-:W-:-:S04]  /*12210*/  LEA R16, P6, R107, R6, 0x1 ;  /* 0x000000066b107211 */ /* 0x000fc800078c08ff */
[----:B------:R-:W-:Y:S02]  /*12220*/  LEA.HI.X.SX32 R7, R107, R5, 0x1, P6 ;  /* 0x000000056b077211 */ /* 0x000fe400030f0eff */
[----:B------:R-:W-:-:S04]  /*12230*/  LEA R70, P6, R125, R6, 0x1 ;  /* 0x000000067d467211 */ /* 0x000fc800078c08ff */
[----:B------:R-:W-:Y:S02]  /*12240*/  LEA.HI.X.SX32 R72, R125, R5, 0x1, P6 ;  /* 0x000000057d487211 */ /* 0x000fe400030f0eff */
[----:B------:R-:W1:Y:S01]  /*12250*/  LDC R125, c[0x0][0x3a0] ;  /* 0x0000e800ff7d7b82 */ /* 0x000e620000000800 */
[----:B------:R-:W-:Y:S01]  /*12260*/  IMAD R73, R73, UR7, RZ ;  /* 0x0000000749497c24 */ /* 0x000fe2000f8e02ff */
[----:B0-----:R-:W-:Y:S01]  /*12270*/  SHF.R.U32.HI R80, RZ, 0x7, R62 ;  /* 0x00000007ff507819 */ /* 0x001fe2000001163e */
[----:B------:R-:W-:-:S03]  /*12280*/  IMAD R79, R79, UR13, RZ ;  /* 0x0000000d4f4f7c24 */ /* 0x000fc6000f8e02ff */
[-C--:B------:R-:W-:Y:S01]  /*12290*/  LEA R112, P5, R73, R6.reuse, 0x1 ;  /* 0x0000000649707211 */ /* 0x080fe200078a08ff */
[----:B----4-:R-:W4:Y:S01]  /*122a0*/  @P2 LDG.E.U16 R68, desc[UR16][R12.64] ;  /* 0x000000100c442981 */ /* 0x010f22000c1e1500 */
[----:B------:R-:W-:Y:S01]  /*122b0*/  SGXT.U32 R80, R80, 0x1 ;  /* 0x000000015050781a */ /* 0x000fe20000000000 */
[----:B------:R-:W-:Y:S01]  /*122c0*/  IMAD R75, R75, UR7, RZ ;  /* 0x000000074b4b7c24 */ /* 0x000fe2000f8e02ff */
[----:B------:R-:W-:Y:S01]  /*122d0*/  LEA.HI.X.SX32 R31, R73, R5, 0x1, P5 ;  /* 0x00000005491f7211 */ /* 0x000fe200028f0eff */
[----:B------:R-:W-:Y:S01]  /*122e0*/  IMAD R85, R85, UR21, RZ ;  /* 0x0000001555557c24 */ /* 0x000fe2000f8e02ff */
[----:B------:R-:W-:Y:S01]  /*122f0*/  LOP3.LUT R80, R80, 0x66, RZ, 0xfc, !PT ;  /* 0x0000006650507812 */ /* 0x000fe200078efcff */
[----:B------:R-:W-:Y:S01]  /*12300*/  IMAD R81, R81, UR15, RZ ;  /* 0x0000000f51517c24 */ /* 0x000fe2000f8e02ff */
[-C--:B------:R-:W-:Y:S01]  /*12310*/  LEA R21, P5, R79, R6.reuse, 0x1 ;  /* 0x000000064f157211 */ /* 0x080fe200078a08ff */
[----:B------:R-:W-:Y:S01]  /*12320*/  IMAD R91, R91, UR27, RZ ;  /* 0x0000001b5b5b7c24 */ /* 0x000fe2000f8e02ff */
[-C--:B------:R-:W-:Y:S01]  /*12330*/  LEA R27, P4, R75, R6.reuse, 0x1 ;  /* 0x000000064b1b7211 */ /* 0x080fe200078808ff */
[----:B------:R-:W-:Y:S01]  /*12340*/  STL [R1+0x68c], R114 ;  /* 0x00068c7201007387 */ /* 0x000fe20000100800 */
[----:B-1----:R-:W-:Y:S01]  /*12350*/  ISETP.LT.AND P6, PT, R80, R125, P0 ;  /* 0x0000007d5000720c */ /* 0x002fe200007c1270 */
[----:B------:R-:W-:Y:S01]  /*12360*/  IMAD R87, R87, UR23, RZ ;  /* 0x0000001757577c24 */ /* 0x000fe2000f8e02ff */
[-C--:B------:R-:W-:Y:S01]  /*12370*/  LEA.HI.X.SX32 R23, R79, R5.reuse, 0x1, P5 ;  /* 0x000000054f177211 */ /* 0x080fe200028f0eff */
[----:B------:R-:W0:Y:S01]  /*12380*/  S2R R80, SR_TID.X ;  /* 0x0000000000507919 */ /* 0x000e220000002100 */
[-C--:B------:R-:W-:Y:S01]  /*12390*/  LEA R98, P5, R85, R6.reuse, 0x1 ;  /* 0x0000000655627211 */ /* 0x080fe200078a08ff */
[----:B------:R-:W-:Y:S01]  /*123a0*/  IMAD R97, R97, UR33, RZ ;  /* 0x0000002161617c24 */ /* 0x000fe2000f8e02ff */
[----:B------:R-:W-:Y:S01]  /*123b0*/  LEA.HI.X.SX32 R29, R75, R5, 0x1, P4 ;  /* 0x000000054b1d7211 */ /* 0x000fe200020f0eff */
[----:B------:R-:W-:Y:S01]  /*123c0*/  STL [R1+0x69c], R112 ;  /* 0x00069c7001007387 */ /* 0x000fe20000100800 */
[----:B------:R-:W-:Y:S01]  /*123d0*/  LEA R106, P4, R81, R6, 0x1 ;  /* 0x00000006516a7211 */ /* 0x000fe200078808ff */
[----:B------:R-:W-:-:S02]  /*123e0*/  IMAD R93, R93, UR29, RZ ;  /* 0x0000001d5d5d7c24 */ /* 0x000fc4000f8e02ff */
[----:B------:R-:W-:Y:S01]  /*123f0*/  IMAD R103, R103, UR39, RZ ;  /* 0x0000002767677c24 */ /* 0x000fe2000f8e02ff */
[----:B------:R-:W-:Y:S01]  /*12400*/  STL [R1+0x688], R33 ;  /* 0x0006882101007387 */ /* 0x000fe20000100800 */
[-C--:B------:R-:W-:Y:S01]  /*12410*/  LEA.HI.X.SX32 R100, R85, R5.reuse, 0x1, P5 ;  /* 0x0000000555647211 */ /* 0x080fe200028f0eff */
[----:B------:R-:W-:Y:S02]  /*12420*/  IMAD R109, R109, UR45, RZ ;  /* 0x0000002d6d6d7c24 */ /* 0x000fe4000f8e02ff */
[----:B------:R-:W-:Y:S01]  /*12430*/  IMAD R99, R99, UR35, RZ ;  /* 0x0000002363637c24 */ /* 0x000fe2000f8e02ff */
[----:B------:R-:W-:Y:S01]  /*12440*/  STL [R1+0x6ac], R27 ;  /* 0x0006ac1b01007387 */ /* 0x000fe20000100800 */
[-C--:B------:R-:W-:Y:S01]  /*12450*/  LEA R28, P5, R91, R6.reuse, 0x1 ;  /* 0x000000065b1c7211 */ /* 0x080fe200078a08ff */
[----:B------:R-:W-:Y:S01]  /*12460*/  IMAD R105, R105, UR41, RZ ;  /* 0x0000002969697c24 */ /* 0x000fe2000f8e02ff */
[----:B------:R-:W-:Y:S01]  /*12470*/  SHF.R.U32.HI R62, RZ, 0x7, R62 ;  /* 0x00000007ff3e7819 */ /* 0x000fe2000001163e */
[----:B------:R-:W-:Y:S01]  /*12480*/  STL [R1+0x698], R31 ;  /* 0x0006981f01007387 */ /* 0x000fe20000100800 */
[-C--:B------:R-:W-:Y:S01]  /*12490*/  LEA.HI.X.SX32 R108, R81, R5.reuse, 0x1, P4 ;  /* 0x00000005516c7211 */ /* 0x080fe200020f0eff */
[----:B------:R-:W-:Y:S01]  /*124a0*/  IMAD R111, R111, UR47, RZ ;  /* 0x0000002f6f6f7c24 */ /* 0x000fe2000f8e02ff */
[----:B------:R-:W-:Y:S01]  /*124b0*/  PRMT R88, RZ, 0x7610, R88 ;  /* 0x00007610ff587816 */ /* 0x000fe20000000058 */
[----:B------:R-:W-:Y:S01]  /*124c0*/  STL [R1+0x6bc], R110 ;  /* 0x0006bc6e01007387 */ /* 0x000fe20000100800 */
[----:B------:R-:W-:Y:S01]  /*124d0*/  LEA R90, P4, R87, R6, 0x1 ;  /* 0x00000006575a7211 */ /* 0x000fe200078808ff */
[----:B------:R-:W1:Y:S02]  /*124e0*/  LDCU UR13, c[0x0][0x3b0] ;  /* 0x00007600ff0d77ac */ /* 0x000e640008000800 */
[----:B------:R-:W-:Y:S01]  /*124f0*/  STL [R1+0x6a8], R29 ;  /* 0x0006a81d01007387 */ /* 0x000fe20000100800 */
[----:B------:R-:W-:-:S03]  /*12500*/  LEA.HI.X.SX32 R30, R91, R5, 0x1, P5 ;  /* 0x000000055b1e7211 */ /* 0x000fc600028f0eff */
[----:B------:R-:W-:Y:S01]  /*12510*/  STL [R1+0x6cc], R21 ;  /* 0x0006cc1501007387 */ /* 0x000fe20000100800 */
[----:B------:R-:W-:-:S03]  /*12520*/  LEA R10, P5, R97, R6, 0x1 ;  /* 0x00000006610a7211 */ /* 0x000fc600078a08ff */
[----:B------:R-:W-:Y:S04]  /*12530*/  STL [R1+0x6b8], R25 ;  /* 0x0006b81901007387 */ /* 0x000fe80000100800 */
[----:B------:R-:W-:Y:S01]  /*12540*/  STL [R1+0x6dc], R106 ;  /* 0x0006dc6a01007387 */ /* 0x000fe20000100800 */
[----:B------:R-:W-:-:S03]  /*12550*/  LEA.HI.X.SX32 R92, R87, R5, 0x1, P4 ;  /* 0x00000005575c7211 */ /* 0x000fc600020f0eff */
[----:B------:R-:W-:Y:S01]  /*12560*/  STL [R1+0x6c8], R23 ;  /* 0x0006c81701007387 */ /* 0x000fe20000100800 */
[----:B------:R-:W-:-:S03]  /*12570*/  LEA.HI.X.SX32 R20, R97, R5, 0x1, P5 ;  /* 0x0000000561147211 */ /* 0x000fc600028f0eff */
[----:B------:R-:W-:Y:S01]  /*12580*/  STL [R1+0x6ec], R102 ;  /* 0x0006ec6601007387 */ /* 0x000fe20000100800 */
[----:B------:R-:W-:-:S03]  /*12590*/  LEA R24, P4, R93, R6, 0x1 ;  /* 0x000000065d187211 */ /* 0x000fc600078808ff */
[----:B------:R-:W-:Y:S01]  /*125a0*/  STL [R1+0x6d8], R108 ;  /* 0x0006d86c01007387 */ /* 0x000fe20000100800 */
[----:B------:R-:W-:-:S03]  /*125b0*/  LEA R11, P5, R103, R6, 0x1 ;  /* 0x00000006670b7211 */ /* 0x000fc600078a08ff */
[----:B------:R-:W-:Y:S04]  /*125c0*/  STL [R1+0x6fc], R98 ;  /* 0x0006fc6201007387 */ /* 0x000fe80000100800 */
        /* <DEDUP_REMOVED lines=9> */
[----:B------:R-:W-:Y:S01]  /*12660*/  STL [R1+0x72c], R28 ;  /* 0x00072c1c01007387 */ /* 0x000fe20000100800 */
[----:B------:R-:W-:-:S03]  /*12670*/  SGXT.U32 R62, R62, 0x1 ;  /* 0x000000013e3e781a */ /* 0x000fc60000000000 */
[----:B------:R-:W-:Y:S01]  /*12680*/  STL [R1+0x718], R34 ;  /* 0x0007182201007387 */ /* 0x000fe20000100800 */
[----:B------:R-:W-:-:S03]  /*12690*/  LEA.HI.X.SX32 R0, R109, R5, 0x1, P5 ;  /* 0x000000056d007211 */ /* 0x000fc600028f0eff */
[----:B------:R-:W-:Y:S01]  /*126a0*/  STL [R1+0x73c], R24 ;  /* 0x00073c1801007387 */ /* 0x000fe20000100800 */
[----:B------:R-:W-:-:S03]  /*126b0*/  LEA.HI.X.SX32 R17, R99, R5, 0x1, P4 ;  /* 0x0000000563117211 */ /* 0x000fc600020f0eff */
[----:B------:R-:W-:Y:S01]  /*126c0*/  STL [R1+0x728], R30 ;  /* 0x0007281e01007387 */ /* 0x000fe20000100800 */
[----:B--2---:R-:W-:-:S03]  /*126d0*/  LEA R58, P5, R60, R6, 0x1 ;  /* 0x000000063c3a7211 */ /* 0x004fc600078a08ff */
[----:B------:R-:W-:Y:S01]  /*126e0*/  STL [R1+0x74c], R18 ;  /* 0x00074c1201007387 */ /* 0x000fe20000100800 */
[----:B------:R-:W-:-:S03]  /*126f0*/  LOP3.LUT R62, R62, 0x6e, RZ, 0xfc, !PT ;  /* 0x0000006e3e3e7812 */ /* 0x000fc600078efcff */
[----:B------:R-:W-:Y:S01]  /*12700*/  STL [R1+0x738], R26 ;  /* 0x0007381a01007387 */ /* 0x000fe20000100800 */
[----:B------:R-:W-:-:S03]  /*12710*/  LEA R113, P4, R105, R6, 0x1 ;  /* 0x0000000669717211 */ /* 0x000fc600078808ff */
[----:B------:R-:W-:Y:S01]  /*12720*/  STL [R1+0x75c], R10 ;  /* 0x00075c0a01007387 */ /* 0x000fe20000100800 */
[----:B------:R-:W-:-:S03]  /*12730*/  LEA.HI.X.SX32 R60, R60, R5, 0x1, P5 ;  /* 0x000000053c3c7211 */ /* 0x000fc600028f0eff */
[----:B------:R-:W-:Y:S01]  /*12740*/  STL [R1+0x748], R22 ;  /* 0x0007481601007387 */ /* 0x000fe20000100800 */
[----:B------:R-:W-:-:S03]  /*12750*/  ISETP.LT.AND P5, PT, R62, R125, P0 ;  /* 0x0000007d3e00720c */ /* 0x000fc600007a1270 */
[----:B------:R-:W-:Y:S01]  /*12760*/  STL [R1+0x76c], R15 ;  /* 0x00076c0f01007387 */ /* 0x000fe20000100800 */
[----:B------:R-:W-:-:S03]  /*12770*/  LEA.HI.X.SX32 R115, R105, R5, 0x1, P4 ;  /* 0x0000000569737211 */ /* 0x000fc600020f0eff */
[----:B------:R-:W-:Y:S01]  /*12780*/  STL [R1+0x758], R20 ;  /* 0x0007581401007387 */ /* 0x000fe20000100800 */
[----:B0-----:R-:W-:-:S03]  /*12790*/  SHF.R.U32.HI R62, RZ, 0x7, R80 ;  /* 0x00000007ff3e7819 */ /* 0x001fc60000011650 */
[----:B------:R-:W-:Y:S01]  /*127a0*/  STL [R1+0x77c], R4 ;  /* 0x00077c0401007387 */ /* 0x000fe20000100800 */
[----:B------:R-:W-:-:S03]  /*127b0*/  SHF.R.U32.HI R80, RZ, 0x7, R80 ;  /* 0x00000007ff507819 */ /* 0x000fc60000011650 */
[----:B------:R-:W-:Y:S01]  /*127c0*/  STL [R1+0x768], R17 ;  /* 0x0007681101007387 */ /* 0x000fe20000100800 */
[----:B------:R-:W-:-:S03]  /*127d0*/  LEA R19, P4, R111, R6, 0x1 ;  /* 0x000000066f137211 */ /* 0x000fc600078808ff */
[----:B------:R-:W-:Y:S04]  /*127e0*/  STL [R1+0x78c], R11 ;  /* 0x00078c0b01007387 */ /* 0x000fe80000100800 */
[----:B------:R-:W-:Y:S01]  /*127f0*/  STL [R1+0x778], R9 ;  /* 0x0007780901007387 */ /* 0x000fe20000100800 */
[----:B------:R-:W-:-:S03]  /*12800*/  SGXT.U32 R80, R80, 0x1 ;  /* 0x000000015050781a */ /* 0x000fc60000000000 */
[----:B------:R-:W-:Y:S04]  /*12810*/  STL [R1+0x79c], R113 ;  /* 0x00079c7101007387 */ /* 0x000fe80000100800 */
[----:B------:R-:W-:Y:S01]  /*12820*/  STL [R1+0x788], R14 ;  /* 0x0007880e01007387 */ /* 0x000fe20000100800 */
[----:B------:R-:W-:-:S03]  /*12830*/  LEA.HI.X.SX32 R3, R111, R5, 0x1, P4 ;  /* 0x000000056f037211 */ /* 0x000fc600020f0eff */
[----:B------:R-:W-:Y:S01]  /*12840*/  STL [R1+0x7ac], R16 ;  /* 0x0007ac1001007387 */ /* 0x000fe20000100800 */
[----:B------:R-:W-:-:S03]  /*12850*/  SGXT.U32 R62, R62, 0x1 ;  /* 0x000000013e3e781a */ /* 0x000fc60000000000 */
[----:B------:R-:W-:Y:S01]  /*12860*/  STL [R1+0x798], R115 ;  /* 0x0007987301007387 */ /* 0x000fe20000100800 */
[----:B---3--:R-:W-:-:S03]  /*12870*/  LEA R64, P4, R66, R6, 0x1 ;  /* 0x0000000642407211 */ /* 0x008fc600078808ff */
[----:B------:R-:W-:Y:S01]  /*12880*/  STL [R1+0x7bc], R8 ;  /* 0x0007bc0801007387 */ /* 0x000fe20000100800 */
[----:B------:R-:W-:-:S03]  /*12890*/  LOP3.LUT R80, R80, 0x76, RZ, 0xfc, !PT ;  /* 0x0000007650507812 */ /* 0x000fc600078efcff */
[----:B------:R-:W-:Y:S01]  /*128a0*/  STL [R1+0x7a8], R7 ;  /* 0x0007a80701007387 */ /* 0x000fe20000100800 */
[----:B------:R-:W-:-:S03]  /*128b0*/  LOP3.LUT R62, R62, 0x7e, RZ, 0xfc, !PT ;  /* 0x0000007e3e3e7812 */ /* 0x000fc600078efcff */
[----:B------:R-:W-:Y:S04]  /*128c0*/  STL [R1+0x7cc], R19 ;  /* 0x0007cc1301007387 */ /* 0x000fe80000100800 */
[----:B------:R-:W-:Y:S01]  /*128d0*/  STL [R1+0x47c], R70 ;  /* 0x00047c4601007387 */ /* 0x000fe20000100800 */
[----:B------:R-:W-:-:S03]  /*128e0*/  LEA.HI.X.SX32 R66, R66, R5, 0x1, P4 ;  /* 0x0000000542427211 */ /* 0x000fc600020f0eff */
[----:B------:R-:W-:Y:S01]  /*128f0*/  STL [R1+0x7b8], R0 ;  /* 0x0007b80001007387 */ /* 0x000fe20000100800 */
[----:B------:R-:W-:-:S03]  /*12900*/  ISETP.LT.AND P4, PT, R80, R125, P0 ;  /* 0x0000007d5000720c */ /* 0x000fc60000781270 */
[----:B------:R-:W-:Y:S04]  /*12910*/  STL [R1+0x494], R58 ;  /* 0x0004943a01007387 */ /* 0x000fe80000100800 */
[----:B------:R-:W-:Y:S01]  /*12920*/  STL [R1+0x7c8], R3 ;  /* 0x0007c80301007387 */ /* 0x000fe20000100800 */
[----:B------:R-:W-:-:S03]  /*12930*/  ISETP.LT.AND P0, PT, R62, R125, P0 ;  /* 0x0000007d3e00720c */ /* 0x000fc60000701270 */
[----:B------:R-:W-:Y:S04]  /*12940*/  STL [R1+0x4ac], R64 ;  /* 0x0004ac4001007387 */ /* 0x000fe80000100800 */
[----:B------:R-:W-:Y:S04]  /*12950*/  STL [R1+0x478], R72 ;  /* 0x0004784801007387 */ /* 0x000fe80000100800 */
[----:B------:R-:W2:Y:S04]  /*12960*/  LDL.LU R80, [R1+0x119c] ;  /* 0x00119c0001507983 */ /* 0x000ea80000300800 */
[----:B------:R-:W-:Y:S04]  /*12970*/  STL [R1+0x490], R60 ;  /* 0x0004903c01007387 */ /* 0x000fe80000100800 */
[----:B------:R-:W3:Y:S04]  /*12980*/  LDL.LU R62, [R1+0x1198] ;  /* 0x00119800013e7983 */ /* 0x000ee80000300800 */
[----:B------:R-:W-:Y:S04]  /*12990*/  STL [R1+0x4a8], R66 ;  /* 0x0004a84201007387 */ /* 0x000fe80000100800 */
[----:B----4-:R0:W-:Y:S04]  /*129a0*/  @P2 STL [R1+0xbc], R68 ;  /* 0x0000bc4401002387 */ /* 0x0101e80000100800 */
[----:B0-----:R-:W4:Y:S04]  /*129b0*/  LDL.LU R68, [R1+0x1194] ;  /* 0x0011940001447983 */ /* 0x001f280000300800 */
[----:B------:R-:W2:Y:S04]  /*129c0*/  LDL R12, [R1+0x480] ;  /* 0x00048000010c7983 */ /* 0x000ea80000100800 */
[----:B------:R-:W2:Y:S01]  /*129d0*/  LDL R13, [R1+0x484] ;  /* 0x00048400010d7983 */ /* 0x000ea20000100800 */
[----:B---3--:R-:W-:-:S02]  /*129e0*/  PRMT R62, RZ, 0x7610, R62 ;  /* 0x00007610ff3e7816 */ /* 0x008fc4000000003e */
[----:B--2---:R-:W-:-:S04]  /*129f0*/  @P2 LOP3.LUT R13, R13, R12, RZ, 0x3c, !PT ;  /* 0x0000000c0d0d2212 */ /* 0x004fc800078e3cff */
[----:B------:R-:W-:-:S04]  /*12a00*/  @P2 LOP3.LUT R12, R13, R12, RZ, 0x3c, !PT ;  /* 0x0000000c0d0c2212 */ /* 0x000fc800078e3cff */
[----:B------:R-:W-:-:S05]  /*12a10*/  @P2 LOP3.LUT R13, R13, R12, RZ, 0x3c, !PT ;  /* 0x0000000c0d0d2212 */ /* 0x000fca00078e3cff */
[----:B------:R-:W2:Y:S04]  /*12a20*/  @P2 LDG.E.U16 R62, desc[UR16][R12.64] ;  /* 0x000000100c3e2981 */ /* 0x000ea8000c1e1500 */
[----:B--2---:R0:W-:Y:S04]  /*12a30*/  STL [R1+0xb8], R62 ;  /* 0x0000b83e01007387 */ /* 0x0041e80000100800 */
[----:B0-----:R-:W2:Y:S04]  /*12a40*/  LDL.LU R62, [R1+0x1190] ;  /* 0x00119000013e7983 */ /* 0x001ea80000300800 */
[----:B------:R-:W3:Y:S04]  /*12a50*/  LDL R12, [R1+0x498] ;  /* 0x00049800010c7983 */ /* 0x000ee80000100800 */
[----:B------:R-:W3:Y:S01]  /*12a60*/  LDL R13, [R1+0x49c] ;  /* 0x00049c00010d7983 */ /* 0x000ee20000100800 */
[----:B----4-:R-:W-:-:S02]  /*12a70*/  PRMT R68, RZ, 0x7610, R68 ;  /* 0x00007610ff447816 */ /* 0x010fc40000000044 */
[----:B---3--:R-:W-:-:S04]  /*12a80*/  @P2 LOP3.LUT R13, R13, R12, RZ, 0x3c, !PT ;  /* 0x0000000c0d0d2212 */ /* 0x008fc800078e3cff */
[----:B------:R-:W-:-:S04]  /*12a90*/  @P2 LOP3.LUT R12, R13, R12, RZ, 0x3c, !PT ;  /* 0x0000000c0d0c2212 */ /* 0x000fc800078e3cff */
[----:B------:R-:W-:-:S05]  /*12aa0*/  @P2 LOP3.LUT R13, R13, R12, RZ, 0x3c, !PT ;  /* 0x0000000c0d0d2212 */ /* 0x000fca00078e3cff */
[----:B------:R-:W3:Y:S04]  /*12ab0*/  @P2 LDG.E.U16 R68, desc[UR16][R12.64] ;  /* 0x000000100c442981 */ /* 0x000ee8000c1e1500 */
[----:B---3--:R0:W-:Y:S04]  /*12ac0*/  STL [R1+0xb4], R68 ;  /* 0x0000b44401007387 */ /* 0x0081e80000100800 */
[----:B0-----:R-:W3:Y:S04]  /*12ad0*/  LDL.LU R68, [R1+0x118c] ;  /* 0x00118c0001447983 */ /* 0x001ee80000300800 */
[----:B------:R-:W4:Y:S04]  /*12ae0*/  LDL R12, [R1+0x4b0] ;  /* 0x0004b000010c7983 */ /* 0x000f280000100800 */
[----:B------:R-:W4:Y:S01]  /*12af0*/  LDL R13, [R1+0x4b4] ;  /* 0x0004b400010d7983 */ /* 0x000f220000100800 */
[----:B--2---:R-:W-:-:S02]  /*12b00*/  PRMT R62, RZ, 0x7610, R62 ;  /* 0x00007610ff3e7816 */ /* 0x004fc4000000003e */
[----:B----4-:R-:W-:-:S04]  /*12b10*/  @P2 LOP3.LUT R13, R13, R12, RZ, 0x3c, !PT ;  /* 0x0000000c0d0d2212 */ /* 0x010fc800078e3cff */
[----:B------:R-:W-:-:S04]  /*12b20*/  @P2 LOP3.LUT R12, R13, R12, RZ, 0x3c, !PT ;  /* 0x0000000c0d0c2212 */ /* 0x000fc800078e3cff */
[----:B------:R-:W-:-:S05]  /*12b30*/  @P2 LOP3.LUT R13, R13, R12, RZ, 0x3c, !PT ;  /* 0x0000000c0d0d2212 */ /* 0x000fca00078e3cff */
[----:B------:R-:W2:Y:S04]  /*12b40*/  @P2 LDG.E.U16 R62, desc[UR16][R12.64] ;  /* 0x000000100c3e2981 */ /* 0x000ea8000c1e1500 */
[----:B--2---:R0:W-:Y:S04]  /*12b50*/  STL [R1+0xb0], R62 ;  /* 0x0000b03e01007387 */ /* 0x0041e80000100800 */
[----:B0-----:R-:W2:Y:S04]  /*12b60*/  LDL.LU R62, [R1+0x1188] ;  /* 0x00118800013e7983 */ /* 0x001ea80000300800 */
[----:B------:R-:W4:Y:S04]  /*12b70*/  LDL R12, [R1+0x4c0] ;  /* 0x0004c000010c7983 */ /* 0x000f280000100800 */
[----:B------:R-:W4:Y:S01]  /*12b80*/  LDL R13, [R1+0x4c4] ;  /* 0x0004c400010d7983 */ /* 0x000f220000100800 */
[----:B---3--:R-:W-:-:S02]  /*12b90*/  PRMT R68, RZ, 0x7610, R68 ;  /* 0x00007610ff447816 */ /* 0x008fc40000000044 */
[----:B----4-:R-:W-:-:S04]  /*12ba0*/  @P2 LOP3.LUT R13, R13, R12, RZ, 0x3c, !PT ;  /* 0x0000000c0d0d2212 */ /* 0x010fc800078e3cff */
        /* <DEDUP_REMOVED lines=15> */
[----:B------:R-:W4:Y:S02]  /*12ca0*/  LDL R13, [R1+0x4e4] ;  /* 0x0004e400010d7983 */ /* 0x000f240000100800 */
[----:B----4-:R-:W-:-:S04]  /*12cb0*/  @P2 LOP3.LUT R13, R13, R12, RZ, 0x3c, !PT ;  /* 0x0000000c0d0d2212 */ /* 0x010fc800078e3cff */
[----:B------:R-:W-:-:S04]  /*12cc0*/  @P2 LOP3.LUT R12, R13, R12, RZ, 0x3c, !PT ;  /* 0x0000000c0d0c2212 */ /* 0x000fc800078e3cff */
[----:B------:R-:W-:-:S05]  /*12cd0*/  @P2 LOP3.LUT R13, R13, R12, RZ, 0x3c, !PT ;  /* 0x0000000c0d0d2212 */ /* 0x000fca00078e3cff */
[----:B------:R0:W4:Y:S04]  /*12ce0*/  @P2 LDG.E.U16 R88, desc[UR16][R12.64] ;  /* 0x000000100c582981 */ /* 0x000128000c1e1500 */
[----:B------:R-:W0:Y:S04]  /*12cf0*/  LDL R12, [R1+0x4f0] ;  /* 0x0004f000010c7983 */ /* 0x000e280000100800 */
[----:B------:R-:W0:Y:S01]  /*12d00*/  LDL R13, [R1+0x4f4] ;  /* 0x0004f400010d7983 */ /* 0x000e220000100800 */
[----:B------:R-:W-:Y:S02]  /*12d10*/  PRMT R87, RZ, 0x7610, R87 ;  /* 0x00007610ff577816 */ /* 0x000fe40000000057 */
[----:B0-----:R-:W-:-:S04]  /*12d20*/  @P2 LOP3.LUT R13, R13, R12, RZ, 0x3c, !PT ;  /* 0x0000000c0d0d2212 */ /* 0x001fc800078e3cff */
[----:B------:R-:W-:-:S04]  /*12d30*/  @P2 LOP3.LUT R12, R13, R12, RZ, 0x3c, !PT ;  /* 0x0000000c0d0c2212 */ /* 0x000fc800078e3cff */
[----:B------:R-:W-:-:S05]  /*12d40*/  @P2 LOP3.LUT R13, R13, R12, RZ, 0x3c, !PT ;  /* 0x0000000c0d0d2212 */ /* 0x000fca00078e3cff */
[----:B------:R0:W2:Y:S04]  /*12d50*/  @P2 LDG.E.U16 R87, desc[UR16][R12.64] ;  /* 0x000000100c572981 */ /* 0x0000a8000c1e1500 */
        /* <DEDUP_REMOVED lines=55> */
[----:B------:R0:W3:Y:S04]  /*130d0*/  @P2 LDG.E.U16 R79, desc[UR16][R12.64] ;  /* 0x000000100c4f2981 */ /* 0x0000e8000c1e1500 */
[----:B------:R-:W0:Y:S04]  /*130e0*/  LDL R12, [R1+0x470] ;  /* 0x00047000010c7983 */ /* 0x000e280000100800 */
[----:B------:R-:W0:Y:S01]  /*130f0*/  LDL R13, [R1+0x474] ;  /* 0x00047400010d7983 */ /* 0x000e220000100800 */
[----:B--2---:R-:W-:Y:S02]  /*13100*/  PRMT R62, RZ, 0x7610, R62 ;  /* 0x00007610ff3e7816 */ /* 0x004fe4000000003e */
[----:B0-----:R-:W-:-:S04]  /*13110*/  @P2 LOP3.LUT R13, R13, R12, RZ, 0x3c, !PT ;  /* 0x0000000c0d0d2212 */ /* 0x001fc800078e3cff */
[----:B------:R-:W-:-:S04]  /*13120*/  @P2 LOP3.LUT R12, R13, R12, RZ, 0x3c, !PT ;  /* 0x0000000c0d0c2212 */ /* 0x000fc800078e3cff */
[----:B------:R-:W-:-:S05]  /*13130*/  @P2 LOP3.LUT R13, R13, R12, RZ, 0x3c, !PT ;  /* 0x0000000c0d0d2212 */ /* 0x000fca00078e3cff */
[----:B------:R-:W2:Y:S04]  /*13140*/  @P2 LDG.E.U16 R62, desc[UR16][R12.64] ;  /* 0x000000100c3e2981 */ /* 0x000ea8000c1e1500 */
[----:B--2---:R0:W-:Y:S04]  /*13150*/  STL [R1+0x98], R62 ;  /* 0x0000983e01007387 */ /* 0x0041e80000100800 */
[----:B0-----:R-:W2:Y:S04]  /*13160*/  LDL.LU R62, [R1+0x117c] ;  /* 0x00117c00013e7983 */ /* 0x001ea80000300800 */
        /* <DEDUP_REMOVED lines=11> */
[----:B------:R-:W-:-:S02]  /*13220*/  PRMT R62, RZ, 0x7610, R62 ;  /* 0x00007610ff3e7816 */ /* 0x000fc4000000003e */
[----:B---3--:R-:W-:-:S04]  /*13230*/  @P2 LOP3.LUT R13, R13, R12, RZ, 0x3c, !PT ;  /* 0x0000000c0d0d2212 */ /* 0x008fc800078e3cff */
[----:B------:R-:W-:-:S04]  /*13240*/  @P2 LOP3.LUT R12, R13, R12, RZ, 0x3c, !PT ;  /* 0x0000000c0d0c2212 */ /* 0x000fc800078e3cff */
[----:B------:R-:W-:-:S05]  /*13250*/  @P2 LOP3.LUT R13, R13, R12, RZ, 0x3c, !PT ;  /* 0x0000000c0d0d2212 */ /* 0x000fca00078e3cff */
[----:B------:R-:W3:Y:S04]  /*13260*/  @P2 LDG.E.U16 R62, desc[UR16][R12.64] ;  /* 0x000000100c3e2981 */ /* 0x000ee8000c1e1500 */
[----:B---3--:R0:W-:Y:S04]  /*13270*/  STL [R1+0x88], R62 ;  /* 0x0000883e01007387 */ /* 0x0081e80000100800 */
[----:B0-----:R-:W3:Y:S04]  /*13280*/  LDL.LU R62, [R1+0x1174] ;  /* 0x00117400013e7983 */ /* 0x001ee80000300800 */
[----:B------:R-:W3:Y:S04]  /*13290*/  LDL R12, [R1+0x4b8] ;  /* 0x0004b800010c7983 */ /* 0x000ee80000100800 */
[----:B------:R-:W3:Y:S01]  /*132a0*/  LDL R13, [R1+0x4bc] ;  /* 0x0004bc00010d7983 */ /* 0x000ee20000100800 */
[----:B--2---:R-:W-:-:S02]  /*132b0*/  PRMT R68, RZ, 0x7610, R68 ;  /* 0x00007610ff447816 */ /* 0x004fc40000000044 */
[----:B---3--:R-:W-:-:S04]  /*132c0*/  @P2 LOP3.LUT R13, R13, R12, RZ, 0x3c, !PT ;  /* 0x0000000c0d0d2212 */ /* 0x008fc800078e3cff */
        /* <DEDUP_REMOVED lines=29> */
[----:B------:R-:W3:Y:S01]  /*134a0*/  @P2 LDG.E.U16 R62, desc[UR16][R12.64] ;  /* 0x000000100c3e2981 */ /* 0x000ee2000c1e1500 */
[----:B--2---:R-:W-:-:S03]  /*134b0*/  PRMT R68, RZ, 0x7610, R68 ;  /* 0x00007610ff447816 */ /* 0x004fc60000000044 */
[----:B---3--:R0:W-:Y:S04]  /*134c0*/  STL [R1+0x68], R62 ;  /* 0x0000683e01007387 */ /* 0x0081e80000100800 */
[----:B0-----:R-:W2:Y:S04]  /*134d0*/  LDL.LU R62, [R1+0x1164] ;  /* 0x00116400013e7983 */ /* 0x001ea80000300800 */
[----:B------:R-:W3:Y:S01]  /*134e0*/  LDL R13, [R1+0x4f8] ;  /* 0x0004f800010d7983 */ /* 0x000ee20000100800 */
[----:B------:R-:W-:-:S03]  /*134f0*/  @P2 IMAD.MOV.U32 R12, RZ, RZ, R2 ;  /* 0x000000ffff0c2224 */ /* 0x000fc600078e0002 */
[----:B------:R-:W4:Y:S01]  /*13500*/  LDL.LU R2, [R1+0x1160] ;  /* 0x0011600001027983 */ /* 0x000f220000300800 */
[----:B--2---:R-:W-:-:S03]  /*13510*/  PRMT R62, RZ, 0x7610, R62 ;  /* 0x00007610ff3e7816 */ /* 0x004fc6000000003e */
[----:B---3--:R0:W2:Y:S02]  /*13520*/  @P2 LDG.E.U16 R68, desc[UR16][R12.64] ;  /* 0x000000100c442981 */ /* 0x0080a4000c1e1500 */
[----:B0-----:R-:W-:Y:S02]  /*13530*/  @P2 IMAD.MOV.U32 R12, RZ, RZ, R96 ;  /* 0x000000ffff0c2224 */ /* 0x001fe400078e0060 */
[----:B------:R-:W-:-:S05]  /*13540*/  @P2 IMAD.MOV.U32 R13, RZ, RZ, R94 ;  /* 0x000000ffff0d2224 */ /* 0x000fca00078e005e */
[----:B------:R-:W3:Y:S04]  /*13550*/  @P2 LDG.E.U16 R62, desc[UR16][R12.64] ;  /* 0x000000100c3e2981 */ /* 0x000ee8000c1e1500 */
[----:B--2---:R0:W-:Y:S04]  /*13560*/  STL [R1+0x5c], R68 ;  /* 0x00005c4401007387 */ /* 0x0041e80000100800 */
[----:B0-----:R-:W2:Y:S04]  /*13570*/  LDL.LU R68, [R1+0x115c] ;  /* 0x00115c0001447983 */ /* 0x001ea80000300800 */
[----:B------:R-:W4:Y:S04]  /*13580*/  LDL.LU R94, [R1+0x1158] ;  /* 0x00115800015e7983 */ /* 0x000f280000300800 */
[----:B------:R-:W4:Y:S04]  /*13590*/  LDL.LU R96, [R1+0x1154] ;  /* 0x0011540001607983 */ /* 0x000f280000300800 */
[----:B---3--:R0:W-:Y:S04]  /*135a0*/  STL [R1+0x58], R62 ;  /* 0x0000583e01007387 */ /* 0x0081e80000100800 */
[----:B0-----:R-:W3:Y:S01]  /*135b0*/  LDL.LU R62, [R1+0x1150] ;  /* 0x00115000013e7983 */ /* 0x001ee20000300800 */
[----:B------:R-:W-:-:S02]  /*135c0*/  @P2 IMAD.MOV.U32 R12, RZ, RZ, R38 ;  /* 0x000000ffff0c2224 */ /* 0x000fc400078e0026 */
[----:B------:R-:W-:Y:S02]  /*135d0*/  @P2 IMAD.MOV.U32 R13, RZ, RZ, R36 ;  /* 0x000000ffff0d2224 */ /* 0x000fe400078e0024 */
[----:B------:R-:W4:Y:S04]  /*135e0*/  LDL.LU R36, [R1+0x114c] ;  /* 0x00114c0001247983 */ /* 0x000f280000300800 */
[----:B------:R-:W4:Y:S01]  /*135f0*/  LDL.LU R38, [R1+0x1148] ;  /* 0x0011480001267983 */ /* 0x000f220000300800 */
[----:B--2---:R-:W-:-:S06]  /*13600*/  PRMT R68, RZ, 0x7610, R68 ;  /* 0x00007610ff447816 */ /* 0x004fcc0000000044 */
[----:B------:R0:W2:Y:S02]  /*13610*/  @P2 LDG.E.U16 R68, desc[UR16][R12.64] ;  /* 0x000000100c442981 */ /* 0x0000a4000c1e1500 */
[----:B0-----:R-:W-:Y:S02]  /*13620*/  @P2 IMAD.MOV.U32 R12, RZ, RZ, R42 ;  /* 0x000000ffff0c2224 */ /* 0x001fe400078e002a */
[----:B------:R-:W-:Y:S01]  /*13630*/  @P2 IMAD.MOV.U32 R13, RZ, RZ, R40 ;  /* 0x000000ffff0d2224 */ /* 0x000fe200078e0028 */
[----:B---3--:R-:W-:-:S06]  /*13640*/  PRMT R62, RZ, 0x7610, R62 ;  /* 0x00007610ff3e7816 */ /* 0x008fcc000000003e */
        /* <DEDUP_REMOVED lines=67> */
[----:B------:R-:W2:Y:S04]  /*13a80*/  LDL.LU R66, [R1+0x10e0] ;  /* 0x0010e00001427983 */ /* 0x000ea80000300800 */
[----:B------:R-:W2:Y:S04]  /*13a90*/  LDL.LU R64, [R1+0x10dc] ;  /* 0x0010dc0001407983 */ /* 0x000ea80000300800 */
[----:B---3--:R0:W-:Y:S04]  /*13aa0*/  STL [R1+0x9c], R62 ;  /* 0x00009c3e01007387 */ /* 0x0081e80000100800 */
[----:B0-----:R-:W3:Y:S04]  /*13ab0*/  LDL.LU R62, [R1+0x10d8] ;  /* 0x0010d800013e7983 */ /* 0x001ee80000300800 */
[----:B------:R-:W2:Y:S04]  /*13ac0*/  LDL R12, [R1+0x580] ;  /* 0x00058000010c7983 */ /* 0x000ea80000100800 */
[----:B------:R-:W2:Y:S01]  /*13ad0*/  LDL R13, [R1+0x584] ;  /* 0x00058400010d7983 */ /* 0x000ea20000100800 */
[----:B----4-:R-:W-:-:S02]  /*13ae0*/  PRMT R78, RZ, 0x7610, R78 ;  /* 0x00007610ff4e7816 */ /* 0x010fc4000000004e */
[----:B--2---:R-:W-:-:S04]  /*13af0*/  @P2 LOP3.LUT R13, R13, R12, RZ, 0x3c, !PT ;  /* 0x0000000c0d0d2212 */ /* 0x004fc800078e3cff */
        /* <DEDUP_REMOVED lines=94> */
[----:B------:R-:W0:Y:S01]  /*140e0*/  LDL R13, [R1+0x664] ;  /* 0x00066400010d7983 */ /* 0x000e220000100800 */
[----:B------:R-:W-:Y:S01]  /*140f0*/  PRMT R64, RZ, 0x7610, R64 ;  /* 0x00007610ff407816 */ /* 0x000fe20000000040 */
[----:B0-----:R-:W-:Y:S02]  /*14100*/  @P2 IMAD.MOV.U32 R12, RZ, RZ, R13 ;  /* 0x000000ffff0c2224 */ /* 0x001fe400078e000d */
[----:B------:R-:W-:Y:S02]  /*14110*/  @P2 IMAD.MOV.U32 R13, RZ, RZ, R60 ;  /* 0x000000ffff0d2224 */ /* 0x000fe400078e003c */
[----:B------:R-:W2:Y:S04]  /*14120*/  LDL.LU R60, [R1+0x10d4] ;  /* 0x0010d400013c7983 */ /* 0x000ea80000300800 */
[----:B------:R0:W2:Y:S04]  /*14130*/  @P2 LDG.E.U16 R64, desc[UR16][R12.64] ;  /* 0x000000100c402981 */ /* 0x0000a8000c1e1500 */
[----:B------:R-:W0:Y:S04]  /*14140*/  LDL R12, [R1+0x670] ;  /* 0x00067000010c7983 */ /* 0x000e280000100800 */
[----:B------:R-:W0:Y:S01]  /*14150*/  LDL R13, [R1+0x674] ;  /* 0x00067400010d7983 */ /* 0x000e220000100800 */
[----:B------:R-:W-:-:S02]  /*14160*/  PRMT R63, RZ, 0x7610, R63 ;  /* 0x00007610ff3f7816 */ /* 0x000fc4000000003f */
[----:B0-----:R-:W-:-:S04]  /*14170*/  @P2 LOP3.LUT R13, R13, R12, RZ, 0x3c, !PT ;  /* 0x0000000c0d0d2212 */ /* 0x001fc800078e3cff */
[----:B------:R-:W-:-:S04]  /*14180*/  @P2 LOP3.LUT R12, R13, R12, RZ, 0x3c, !PT ;  /* 0x0000000c0d0c2212 */ /* 0x000fc800078e3cff */
[----:B------:R-:W-:-:S05]  /*14190*/  @P2 LOP3.LUT R13, R13, R12, RZ, 0x3c, !PT ;  /* 0x0000000c0d0d2212 */ /* 0x000fca00078e3cff */
[----:B------:R0:W2:Y:S04]  /*141a0*/  @P2 LDG.E.U16 R63, desc[UR16][R12.64] ;  /* 0x000000100c3f2981 */ /* 0x0000a8000c1e1500 */
[----:B------:R-:W2:Y:S01]  /*141b0*/  LDL R13, [R1+0x680] ;  /* 0x00068000010d7983 */ /* 0x000ea20000100800 */
[----:B---3--:R-:W-:Y:S01]  /*141c0*/  PRMT R62, RZ, 0x7610, R62 ;  /* 0x00007610ff3e7816 */ /* 0x008fe2000000003e */
[----:B0-----:R-:W-:Y:S02]  /*141d0*/  @P2 IMAD.MOV.U32 R12, RZ, RZ, R58 ;  /* 0x000000ffff0c2224 */ /* 0x001fe400078e003a */
[----:B------:R-:W3:Y:S04]  /*141e0*/  LDL.LU R58, [R1+0x10d0] ;  /* 0x0010d000013a7983 */ /* 0x000ee80000300800 */
[----:B--2---:R0:W2:Y:S04]  /*141f0*/  @P2 LDG.E.U16 R62, desc[UR16][R12.64] ;  /* 0x000000100c3e2981 */ /* 0x0040a8000c1e1500 */
        /* <DEDUP_REMOVED lines=8> */
[----:B------:R-:W-:Y:S01]  /*14280*/  PRMT R60, RZ, 0x7610, R60 ;  /* 0x00007610ff3c7816 */ /* 0x000fe2000000003c */
        /* <DEDUP_REMOVED lines=154> */
[----:B------:R-:W0:Y:S04]  /*14c30*/  LDL R12, [R1+0x808] ;  /* 0x00080800010c7983 */ /* 0x000e280000100800 */
[----:B------:R-:W0:Y:S01]  /*14c40*/  LDL R13, [R1+0x80c] ;  /* 0x00080c00010d7983 */ /* 0x000e220000100800 */
[----:B---3--:R-:W-:Y:S02]  /*14c50*/  PRMT R96, RZ, 0x7610, R96 ;  /* 0x00007610ff607816 */ /* 0x008fe40000000060 */
[----:B0-----:R-:W-:-:S04]  /*14c60*/  @P2 LOP3.LUT R13, R13, R12, RZ, 0x3c, !PT ;  /* 0x0000000c0d0d2212 */ /* 0x001fc800078e3cff */
[----:B------:R-:W-:-:S04]  /*14c70*/  @P2 LOP3.LUT R12, R13, R12, RZ, 0x3c, !PT ;  /* 0x0000000c0d0c2212 */ /* 0x000fc800078e3cff */
[----:B------:R-:W-:-:S05]  /*14c80*/  @P2 LOP3.LUT R13, R13, R12, RZ, 0x3c, !PT ;  /* 0x0000000c0d0d2212 */ /* 0x000fca00078e3cff */
[----:B------:R0:W3:Y:S04]  /*14c90*/  @P2 LDG.E.U16 R96, desc[UR16][R12.64] ;  /* 0x000000100c602981 */ /* 0x0000e8000c1e1500 */
        /* <DEDUP_REMOVED lines=103> */
[----:B------:R-:W2:Y:S01]  /*15310*/  LDL.LU R123, [R1+0x1070] ;  /* 0x00107000017b7983 */ /* 0x000ea20000300800 */
[----:B------:R-:W-:-:S03]  /*15320*/  PRMT R125, RZ, 0x7610, R125 ;  /* 0x00007610ff7d7816 */ /* 0x000fc6000000007d */
[----:B---3--:R0:W3:Y:S04]  /*15330*/  @P2 LDG.E.U16 R2, desc[UR16][R12.64] ;  /* 0x000000100c022981 */ /* 0x0080e8000c1e1500 */
[----:B------:R-:W3:Y:S01]  /*15340*/  LDL R13, [R1+0x628] ;  /* 0x00062800010d7983 */ /* 0x000ee20000100800 */
[----:B0-----:R-:W-:Y:S01]  /*15350*/  @P2 IMAD.MOV.U32 R12, RZ, RZ, R122 ;  /* 0x000000ffff0c2224 */ /* 0x001fe200078e007a */
[----:B--2---:R-:W-:-:S04]  /*15360*/  PRMT R124, RZ, 0x7610, R124 ;  /* 0x00007610ff7c7816 */ /* 0x004fc8000000007c */
[----:B---3--:R0:W2:Y:S02]  /*15370*/  @P2 LDG.E.U16 R125, desc[UR16][R12.64] ;  /* 0x000000100c7d2981 */ /* 0x0080a4000c1e1500 */
[----:B0-----:R-:W-:Y:S02]  /*15380*/  @P2 IMAD.MOV.U32 R12, RZ, RZ, R120 ;  /* 0x000000ffff0c2224 */ /* 0x001fe400078e0078 */
[----:B------:R-:W-:-:S05]  /*15390*/  @P2 IMAD.MOV.U32 R13, RZ, RZ, R121 ;  /* 0x000000ffff0d2224 */ /* 0x000fca00078e0079 */
[----:B------:R0:W3:Y:S04]  /*153a0*/  @P2 LDG.E.U16 R124, desc[UR16][R12.64] ;  /* 0x000000100c7c2981 */ /* 0x0000e8000c1e1500 */
[----:B------:R0:W-:Y:S04]  /*153b0*/  STL [R1+0xf90], R2 ;  /* 0x000f900201007387 */ /* 0x0001e80000100800 */
[----:B0-----:R-:W4:Y:S04]  /*153c0*/  LDL R2, [R1+0x678] ;  /* 0x0006780001027983 */ /* 0x001f280000100800 */
[----:B------:R-:W4:Y:S01]  /*153d0*/  LDL.LU R122, [R1+0x106c] ;  /* 0x00106c00017a7983 */ /* 0x000f220000300800 */
[----:B------:R-:W-:-:S03]  /*153e0*/  @P2 IMAD.MOV.U32 R12, RZ, RZ, R119 ;  /* 0x000000ffff0c2224 */ /* 0x000fc600078e0077 */
[----:B--2---:R0:W-:Y:S04]  /*153f0*/  STL [R1+0xf94], R125 ;  /* 0x000f947d01007387 */ /* 0x0041e80000100800 */
[----:B0-----:R-:W2:Y:S04]  /*15400*/  LDL R125, [R1+0x668] ;  /* 0x00066800017d7983 */ /* 0x001ea80000100800 */
[----:B------:R-:W2:Y:S04]  /*15410*/  LDL.LU R121, [R1+0x1068] ;  /* 0x0010680001797983 */ /* 0x000ea80000300800 */
[----:B------:R-:W2:Y:S04]  /*15420*/  LDL.LU R120, [R1+0x1064] ;  /* 0x0010640001787983 */ /* 0x000ea80000300800 */
[----:B------:R-:W2:Y:S04]  /*15430*/  LDL R13, [R1+0x648] ;  /* 0x00064800010d7983 */ /* 0x000ea80000100800 */
[----:B---3--:R0:W-:Y:S04]  /*15440*/  STL [R1+0xf98], R124 ;  /* 0x000f987c01007387 */ /* 0x0081e80000100800 */
[----:B0-----:R-:W3:Y:S04]  /*15450*/  LDL R124, [R1+0x658] ;  /* 0x00065800017c7983 */ /* 0x001ee80000100800 */
[----:B------:R-:W3:Y:S01]  /*15460*/  LDL.LU R119, [R1+0x1060] ;  /* 0x0010600001777983 */ /* 0x000ee20000300800 */
[----:B------:R-:W-:-:S02]  /*15470*/  PRMT R123, RZ, 0x7610, R123 ;  /* 0x00007610ff7b7816 */ /* 0x000fc4000000007b */
[----:B----4-:R-:W-:Y:S02]  /*15480*/  PRMT R122, RZ, 0x7610, R122 ;  /* 0x00007610ff7a7816 */ /* 0x010fe4000000007a */
[----:B--2---:R-:W-:Y:S02]  /*15490*/  PRMT R121, RZ, 0x7610, R121 ;  /* 0x00007610ff797816 */ /* 0x004fe40000000079 */
[----:B------:R0:W2:Y:S02]  /*154a0*/  @P2 LDG.E.U16 R123, desc[UR16][R12.64] ;  /* 0x000000100c7b2981 */ /* 0x0000a4000c1e1500 */
[----:B0-----:R-:W-:Y:S02]  /*154b0*/  @P2 IMAD.MOV.U32 R12, RZ, RZ, R118 ;  /* 0x000000ffff0c2224 */ /* 0x001fe400078e0076 */
[----:B---3--:R-:W-:-:S05]  /*154c0*/  @P2 IMAD.MOV.U32 R13, RZ, RZ, R124 ;  /* 0x000000ffff0d2224 */ /* 0x008fca00078e007c */
[----:B------:R0:W3:Y:S01]  /*154d0*/  @P2 LDG.E.U16 R122, desc[UR16][R12.64] ;  /* 0x000000100c7a2981 */ /* 0x0000e2000c1e1500 */
[----:B------:R-:W-:Y:S01]  /*154e0*/  PRMT R120, RZ, 0x7610, R120 ;  /* 0x00007610ff787816 */ /* 0x000fe20000000078 */
[----:B0-----:R-:W-:Y:S02]  /*154f0*/  @P2 IMAD.MOV.U32 R12, RZ, RZ, R117 ;  /* 0x000000ffff0c2224 */ /* 0x001fe400078e0075 */
[----:B------:R-:W-:-:S05]  /*15500*/  @P2 IMAD.MOV.U32 R13, RZ, RZ, R125 ;  /* 0x000000ffff0d2224 */ /* 0x000fca00078e007d */
[----:B------:R0:W4:Y:S02]  /*15510*/  @P2 LDG.E.U16 R121, desc[UR16][R12.64] ;  /* 0x000000100c792981 */ /* 0x000124000c1e1500 */
[----:B0-----:R-:W-:Y:S02]  /*15520*/  @P2 IMAD.MOV.U32 R12, RZ, RZ, R116 ;  /* 0x000000ffff0c2224 */ /* 0x001fe400078e0074 */
[----:B------:R-:W-:-:S05]  /*15530*/  @P2 IMAD.MOV.U32 R13, RZ, RZ, R2 ;  /* 0x000000ffff0d2224 */ /* 0x000fca00078e0002 */
[----:B------:R0:W4:Y:S01]  /*15540*/  @P2 LDG.E.U16 R120, desc[UR16][R12.64] ;  /* 0x000000100c782981 */ /* 0x000122000c1e1500 */
[----:B------:R-:W-:Y:S01]  /*15550*/  PRMT R119, RZ, 0x7610, R119 ;  /* 0x00007610ff777816 */ /* 0x000fe20000000077 */
[----:B0-----:R-:W-:Y:S02]  /*15560*/  @P2 IMAD.MOV.U32 R12, RZ, RZ, R114 ;  /* 0x000000ffff0c2224 */ /* 0x001fe400078e0072 */
[----:B------:R-:W-:-:S05]  /*15570*/  @P2 IMAD.MOV.U32 R13, RZ, RZ, R33 ;  /* 0x000000ffff0d2224 */ /* 0x000fca00078e0021 */
[----:B------:R0:W4:Y:S02]  /*15580*/  @P2 LDG.E.U16 R119, desc[UR16][R12.64] ;  /* 0x000000100c772981 */ /* 0x000124000c1e1500 */
[----:B0-----:R-:W-:Y:S02]  /*15590*/  @P2 IMAD.MOV.U32 R13, RZ, RZ, R31 ;  /* 0x000000ffff0d2224 */ /* 0x001fe400078e001f */
[----:B------:R-:W-:Y:S01]  /*155a0*/  @P2 IMAD.MOV.U32 R12, RZ, RZ, R112 ;  /* 0x000000ffff0c2224 */ /* 0x000fe200078e0070 */
[----:B--2---:R0:W-:Y:S04]  /*155b0*/  STL [R1+0xf9c], R123 ;  /* 0x000f9c7b01007387 */ /* 0x0041e80000100800 */
[----:B------:R-:W2:Y:S04]  /*155c0*/  LDL.LU R118, [R1+0x105c] ;  /* 0x00105c0001767983 */ /* 0x000ea80000300800 */
[----:B---3--:R-:W-:Y:S04]  /*155d0*/  STL [R1+0xfa0], R122 ;  /* 0x000fa07a01007387 */ /* 0x008fe80000100800 */
[----:B------:R-:W3:Y:S04]  /*155e0*/  LDL.LU R117, [R1+0x1058] ;  /* 0x0010580001757983 */ /* 0x000ee80000300800 */
[----:B----4-:R-:W-:Y:S04]  /*155f0*/  STL [R1+0xfa4], R121 ;  /* 0x000fa47901007387 */ /* 0x010fe80000100800 */
[----:B------:R-:W4:Y:S04]  /*15600*/  LDL.LU R116, [R1+0x1054] ;  /* 0x0010540001747983 */ /* 0x000f280000300800 */
[----:B------:R-:W-:Y:S04]  /*15610*/  STL [R1+0xfa8], R120 ;  /* 0x000fa87801007387 */ /* 0x000fe80000100800 */
[----:B------:R-:W4:Y:S04]  /*15620*/  LDL.LU R33, [R1+0x1050] ;  /* 0x0010500001217983 */ /* 0x000f280000300800 */
[----:B------:R-:W4:Y:S04]  /*15630*/  LDL.LU R114, [R1+0x104c] ;  /* 0x00104c0001727983 */ /* 0x000f280000300800 */
[----:B------:R-:W-:Y:S04]  /*15640*/  STL [R1+0xfac], R119 ;  /* 0x000fac7701007387 */ /* 0x000fe80000100800 */
[----:B------:R-:W4:Y:S04]  /*15650*/  LDL.LU R31, [R1+0x1048] ;  /* 0x00104800011f7983 */ /* 0x000f280000300800 */
[----:B------:R-:W4:Y:S01]  /*15660*/  LDL.LU R112, [R1+0x1044] ;  /* 0x0010440001707983 */ /* 0x000f220000300800 */
[----:B--2---:R-:W-:-:S06]  /*15670*/  PRMT R118, RZ, 0x7610, R118 ;  /* 0x00007610ff767816 */ /* 0x004fcc0000000076 */
[----:B------:R2:W4:Y:S02]  /*15680*/  @P2 LDG.E.U16 R118, desc[UR16][R12.64] ;  /* 0x000000100c762981 */ /* 0x000524000c1e1500 */
[----:B--2---:R-:W-:Y:S02]  /*15690*/  @P2 IMAD.MOV.U32 R12, RZ, RZ, R27 ;  /* 0x000000ffff0c2224 */ /* 0x004fe400078e001b */
[----:B------:R-:W-:Y:S01]  /*156a0*/  @P2 IMAD.MOV.U32 R13, RZ, RZ, R29 ;  /* 0x000000ffff0d2224 */ /* 0x000fe200078e001d */
[----:B---3--:R-:W-:-:S06]  /*156b0*/  PRMT R117, RZ, 0x7610, R117 ;  /* 0x00007610ff757816 */ /* 0x008fcc0000000075 */
[----:B------:R2:W3:Y:S02]  /*156c0*/  @P2 LDG.E.U16 R117, desc[UR16][R12.64] ;  /* 0x000000100c752981 */ /* 0x0004e4000c1e1500 */
[----:B--2---:R-:W-:Y:S01]  /*156d0*/  @P2 IMAD.MOV.U32 R12, RZ, RZ, R110 ;  /* 0x000000ffff0c2224 */ /* 0x004fe200078e006e */
[----:B----4-:R-:W-:Y:S01]  /*156e0*/  PRMT R116, RZ, 0x7610, R116 ;  /* 0x00007610ff747816 */ /* 0x010fe20000000074 */
[----:B------:R-:W-:-:S05]  /*156f0*/  @P2 IMAD.MOV.U32 R13, RZ, RZ, R25 ;  /* 0x000000ffff0d2224 */ /* 0x000fca00078e0019 */
[----:B------:R2:W4:Y:S02]  /*15700*/  @P2 LDG.E.U16 R116, desc[UR16][R12.64] ;  /* 0x000000100c742981 */ /* 0x000524000c1e1500 */
[----:B--2---:R-:W-:Y:S02]  /*15710*/  @P2 IMAD.MOV.U32 R12, RZ, RZ, R21 ;  /* 0x000000ffff0c2224 */ /* 0x004fe400078e0015 */
[----:B------:R-:W-:Y:S01]  /*15720*/  @P2 IMAD.MOV.U32 R13, RZ, RZ, R23 ;  /* 0x000000ffff0d2224 */ /* 0x000fe200078e0017 */
[----:B------:R-:W-:-:S06]  /*15730*/  PRMT R114, RZ, 0x7610, R114 ;  /* 0x00007610ff727816 */ /* 0x000fcc0000000072 */
[----:B------:R2:W4:Y:S02]  /*15740*/  @P2 LDG.E.U16 R114, desc[UR16][R12.64] ;  /* 0x000000100c722981 */ /* 0x000524000c1e1500 */
[----:B--2---:R-:W-:Y:S01]  /*15750*/  @P2 IMAD.MOV.U32 R12, RZ, RZ, R106 ;  /* 0x000000ffff0c2224 */ /* 0x004fe200078e006a */
[----:B------:R-:W-:Y:S01]  /*15760*/  PRMT R112, RZ, 0x7610, R112 ;  /* 0x00007610ff707816 */ /* 0x000fe20000000070 */
[----:B------:R-:W-:-:S05]  /*15770*/  @P2 IMAD.MOV.U32 R13, RZ, RZ, R108 ;  /* 0x000000ffff0d2224 */ /* 0x000fca00078e006c */
[----:B------:R2:W4:Y:S01]  /*15780*/  @P2 LDG.E.U16 R112, desc[UR16][R12.64] ;  /* 0x000000100c702981 */ /* 0x000522000c1e1500 */
[----:B------:R-:W-:Y:S01]  /*15790*/  PRMT R111, RZ, 0x7610, R111 ;  /* 0x00007610ff6f7816 */ /* 0x000fe2000000006f */
[----:B--2---:R-:W-:Y:S02]  /*157a0*/  @P2 IMAD.MOV.U32 R12, RZ, RZ, R102 ;  /* 0x000000ffff0c2224 */ /* 0x004fe400078e0066 */
[----:B------:R-:W-:-:S05]  /*157b0*/  @P2 IMAD.MOV.U32 R13, RZ, RZ, R104 ;  /* 0x000000ffff0d2224 */ /* 0x000fca00078e0068 */
[----:B------:R2:W2:Y:S04]  /*157c0*/  @P2 LDG.E.U16 R111, desc[UR16][R12.64] ;  /* 0x000000100c6f2981 */ /* 0x0004a8000c1e1500 */
[----:B------:R-:W-:Y:S04]  /*157d0*/  STL [R1+0xfb0], R118 ;  /* 0x000fb07601007387 */ /* 0x000fe80000100800 */
[----:B------:R-:W2:Y:S04]  /*157e0*/  LDL.LU R29, [R1+0x1040] ;  /* 0x00104000011d7983 */ /* 0x000ea80000300800 */
[----:B------:R-:W2:Y:S04]  /*157f0*/  LDL.LU R27, [R1+0x103c] ;  /* 0x00103c00011b7983 */ /* 0x000ea80000300800 */
[----:B---3--:R-:W-:Y:S04]  /*15800*/  STL [R1+0xfb4], R117 ;  /* 0x000fb47501007387 */ /* 0x008fe80000100800 */
[----:B------:R-:W3:Y:S04]  /*15810*/  LDL.LU R25, [R1+0x1038] ;  /* 0x0010380001197983 */ /* 0x000ee80000300800 */
[----:B------:R-:W3:Y:S04]  /*15820*/  LDL.LU R110, [R1+0x1034] ;  /* 0x00103400016e7983 */ /* 0x000ee80000300800 */
[----:B----4-:R-:W-:Y:S04]  /*15830*/  STL [R1+0xfb8], R116 ;  /* 0x000fb87401007387 */ /* 0x010fe80000100800 */
[----:B------:R-:W4:Y:S04]  /*15840*/  LDL.LU R23, [R1+0x1030] ;  /* 0x0010300001177983 */ /* 0x000f280000300800 */
[----:B------:R-:W4:Y:S04]  /*15850*/  LDL.LU R21, [R1+0x102c] ;  /* 0x00102c0001157983 */ /* 0x000f280000300800 */
[----:B------:R-:W-:Y:S04]  /*15860*/  STL [R1+0xfbc], R114 ;  /* 0x000fbc7201007387 */ /* 0x000fe80000100800 */
[----:B------:R-:W4:Y:S04]  /*15870*/  LDL.LU R108, [R1+0x1028] ;  /* 0x00102800016c7983 */ /* 0x000f280000300800 */
[----:B------:R-:W4:Y:S04]  /*15880*/  LDL.LU R106, [R1+0x1024] ;  /* 0x00102400016a7983 */ /* 0x000f280000300800 */
[----:B------:R-:W-:Y:S04]  /*15890*/  STL [R1+0xfc0], R112 ;  /* 0x000fc07001007387 */ /* 0x000fe80000100800 */
[----:B------:R-:W4:Y:S04]  /*158a0*/  LDL.LU R104, [R1+0x1020] ;  /* 0x0010200001687983 */ /* 0x000f280000300800 */
[----:B------:R-:W4:Y:S01]  /*158b0*/  LDL.LU R102, [R1+0x101c] ;  /* 0x00101c0001667983 */ /* 0x000f220000300800 */
[----:B--2---:R-:W-:-:S02]  /*158c0*/  @P2 IMAD.MOV.U32 R12, RZ, RZ, R98 ;  /* 0x000000ffff0c2224 */ /* 0x004fc400078e0062 */
[----:B------:R-:W-:Y:S01]  /*158d0*/  @P2 IMAD.MOV.U32 R13, RZ, RZ, R100 ;  /* 0x000000ffff0d2224 */ /* 0x000fe200078e0064 */
[----:B------:R-:W-:Y:S01]  /*158e0*/  PRMT R109, RZ, 0x7610, R109 ;  /* 0x00007610ff6d7816 */ /* 0x000fe2000000006d */
[----:B------:R2:W-:Y:S01]  /*158f0*/  STL [R1+0xfc4], R111 ;  /* 0x000fc46f01007387 */ /* 0x0005e20000100800 */
[----:B------:R-:W-:-:S03]  /*15900*/  PRMT R107, RZ, 0x7610, R107 ;  /* 0x00007610ff6b7816 */ /* 0x000fc6000000006b */
[----:B------:R-:W2:Y:S01]  /*15910*/  LDL.LU R100, [R1+0x1018] ;  /* 0x0010180001647983 */ /* 0x000ea20000300800 */
[----:B------:R-:W-:-:S03]  /*15920*/  PRMT R105, RZ, 0x7610, R105 ;  /* 0x00007610ff697816 */ /* 0x000fc60000000069 */
[----:B------:R-:W2:Y:S01]  /*15930*/  LDL.LU R98, [R1+0x1014] ;  /* 0x0010140001627983 */ /* 0x000ea20000300800 */
[----:B------:R-:W-:Y:S02]  /*15940*/  PRMT R103, RZ, 0x7610, R103 ;  /* 0x00007610ff677816 */ /* 0x000fe40000000067 */
[----:B---3--:R-:W-:-:S06]  /*15950*/  PRMT R110, RZ, 0x7610, R110 ;  /* 0x00007610ff6e7816 */ /* 0x008fcc000000006e */
[----:B------:R3:W2:Y:S02]  /*15960*/  @P2 LDG.E.U16 R110, desc[UR16][R12.64] ;  /* 0x000000100c6e2981 */ /* 0x0006a4000c1e1500 */
[----:B---3--:R-:W-:Y:S02]  /*15970*/  @P2 IMAD.MOV.U32 R12, RZ, RZ, R90 ;  /* 0x000000ffff0c2224 */ /* 0x008fe400078e005a */
[----:B------:R-:W-:Y:S02]  /*15980*/  @P2 IMAD.MOV.U32 R13, RZ, RZ, R92 ;  /* 0x000000ffff0d2224 */ /* 0x000fe400078e005c */
[----:B------:R-:W3:Y:S04]  /*15990*/  LDL.LU R92, [R1+0x1010] ;  /* 0x00101000015c7983 */ /* 0x000ee80000300800 */
[----:B------:R0:W3:Y:S04]  /*159a0*/  @P2 LDG.E.U16 R109, desc[UR16][R12.64] ;  /* 0x000000100c6d2981 */ /* 0x0000e8000c1e1500 */
[----:B------:R-:W3:Y:S01]  /*159b0*/  LDL.LU R90, [R1+0x100c] ;  /* 0x00100c00015a7983 */ /* 0x000ee20000300800 */
[----:B----4-:R-:W-:Y:S01]  /*159c0*/  PRMT R108, RZ, 0x7610, R108 ;  /* 0x00007610ff6c7816 */ /* 0x010fe2000000006c */
[----:B0-----:R-:W-:-:S02]  /*159d0*/  @P2 IMAD.MOV.U32 R12, RZ, RZ, R32 ;  /* 0x000000ffff0c2224 */ /* 0x001fc400078e0020 */
[----:B------:R-:W-:Y:S01]  /*159e0*/  @P2 IMAD.MOV.U32 R13, RZ, RZ, R34 ;  /* 0x000000ffff0d2224 */ /* 0x000fe200078e0022 */
[----:B------:R-:W-:Y:S01]  /*159f0*/  PRMT R106, RZ, 0x7610, R106 ;  /* 0x00007610ff6a7816 */ /* 0x000fe2000000006a */
[----:B------:R-:W4:Y:S04]  /*15a00*/  LDL.LU R34, [R1+0x1008] ;  /* 0x0010080001227983 */ /* 0x000f280000300800 */
[----:B------:R0:W4:Y:S04]  /*15a10*/  @P2 LDG.E.U16 R108, desc[UR16][R12.64] ;  /* 0x000000100c6c2981 */ /* 0x000128000c1e1500 */
[----:B------:R-:W4:Y:S01]  /*15a20*/  LDL.LU R32, [R1+0x1004] ;  /* 0x0010040001207983 */ /* 0x000f220000300800 */
[----:B0-----:R-:W-:-:S02]  /*15a30*/  @P2 IMAD.MOV.U32 R12, RZ, RZ, R28 ;  /* 0x000000ffff0c2224 */ /* 0x001fc400078e001c */
[----:B------:R-:W-:Y:S02]  /*15a40*/  @P2 IMAD.MOV.U32 R13, RZ, RZ, R30 ;  /* 0x000000ffff0d2224 */ /* 0x000fe400078e001e */
[----:B------:R-:W4:Y:S04]  /*15a50*/  LDL.LU R30, [R1+0x1000] ;  /* 0x00100000011e7983 */ /* 0x000f280000300800 */
[----:B------:R0:W4:Y:S01]  /*15a60*/  @P2 LDG.E.U16 R107, desc[UR16][R12.64] ;  /* 0x000000100c6b2981 */ /* 0x000122000c1e1500 */
[----:B------:R-:W-:-:S03]  /*15a70*/  PRMT R104, RZ, 0x7610, R104 ;  /* 0x00007610ff687816 */ /* 0x000fc60000000068 */
[----:B------:R-:W4:Y:S01]  /*15a80*/  LDL.LU R28, [R1+0xffc] ;  /* 0x000ffc00011c7983 */ /* 0x000f220000300800 */
[----:B0-----:R-:W-:Y:S02]  /*15a90*/  @P2 IMAD.MOV.U32 R12, RZ, RZ, R24 ;  /* 0x000000ffff0c2224 */ /* 0x001fe400078e0018 */
[----:B------:R-:W-:Y:S02]  /*15aa0*/  @P2 IMAD.MOV.U32 R13, RZ, RZ, R26 ;  /* 0x000000ffff0d2224 */ /* 0x000fe400078e001a */
[----:B------:R-:W4:Y:S04]  /*15ab0*/  LDL.LU R26, [R1+0xff8] ;  /* 0x000ff800011a7983 */ /* 0x000f280000300800 */
[----:B------:R0:W4:Y:S04]  /*15ac0*/  @P2 LDG.E.U16 R106, desc[UR16][R12.64] ;  /* 0x000000100c6a2981 */ /* 0x000128000c1e1500 */
[----:B------:R-:W4:Y:S01]  /*15ad0*/  LDL.LU R24, [R1+0xff4] ;  /* 0x000ff40001187983 */ /* 0x000f220000300800 */
[----:B0-----:R-:W-:-:S02]  /*15ae0*/  @P2 IMAD.MOV.U32 R12, RZ, RZ, R18 ;  /* 0x000000ffff0c2224 */ /* 0x001fc400078e0012 */
[----:B------:R-:W-:Y:S02]  /*15af0*/  @P2 IMAD.MOV.U32 R13, RZ, RZ, R22 ;  /* 0x000000ffff0d2224 */ /* 0x000fe400078e0016 */
[----:B------:R-:W4:Y:S04]  /*15b00*/  LDL.LU R22, [R1+0xff0] ;  /* 0x000ff00001167983 */ /* 0x000f280000300800 */
[----:B------:R0:W4:Y:S04]  /*15b10*/  @P2 LDG.E.U16 R105, desc[UR16][R12.64] ;  /* 0x000000100c692981 */ /* 0x000128000c1e1500 */
[----:B------:R-:W4:Y:S01]  /*15b20*/  LDL.LU R18, [R1+0x20] ;  /* 0x0000200001127983 */ /* 0x000f220000300800 */
[----:B0-----:R-:W-:-:S02]  /*15b30*/  @P2 IMAD.MOV.U32 R12, RZ, RZ, R10 ;  /* 0x000000ffff0c2224 */ /* 0x001fc400078e000a */
[----:B------:R-:W-:Y:S02]  /*15b40*/  @P2 IMAD.MOV.U32 R13, RZ, RZ, R20 ;  /* 0x000000ffff0d2224 */ /* 0x000fe400078e0014 */
[----:B------:R-:W4:Y:S04]  /*15b50*/  LDL.LU R20, [R1+0xfec] ;  /* 0x000fec0001147983 */ /* 0x000f280000300800 */
[----:B------:R-:W4:Y:S04]  /*15b60*/  LDL.LU R10, [R1+0xfe8] ;  /* 0x000fe800010a7983 */ /* 0x000f280000300800 */
[----:B------:R-:W4:Y:S04]  /*15b70*/  LDL R123, [R1+0x9d0] ;  /* 0x0009d000017b7983 */ /* 0x000f280000100800 */
[----:B------:R-:W4:Y:S04]  /*15b80*/  LDL R2, [R1+0x9d4] ;  /* 0x0009d40001027983 */ /* 0x000f280000100800 */
[----:B------:R0:W4:Y:S04]  /*15b90*/  @P2 LDG.E.U16 R104, desc[UR16][R12.64] ;  /* 0x000000100c682981 */ /* 0x000128000c1e1500 */
[----:B------:R-:W4:Y:S01]  /*15ba0*/  LDL R124, [R1+0x9f0] ;  /* 0x0009f000017c7983 */ /* 0x000f220000100800 */
[----:B0-----:R-:W-:-:S02]  /*15bb0*/  @P2 IMAD.MOV.U32 R12, RZ, RZ, R15 ;  /* 0x000000ffff0c2224 */ /* 0x001fc400078e000f */
[----:B------:R-:W-:Y:S01]  /*15bc0*/  @P2 IMAD.MOV.U32 R13, RZ, RZ, R17 ;  /* 0x000000ffff0d2224 */ /* 0x000fe200078e0011 */
[----:B------:R-:W4:Y:S01]  /*15bd0*/  LDL R15, [R1+0x9f4] ;  /* 0x0009f400010f7983 */ /* 0x000f220000100800 */
[----:B------:R-:W-:-:S03]  /*15be0*/  PRMT R102, RZ, 0x7610, R102 ;  /* 0x00007610ff667816 */ /* 0x000fc60000000066 */
[----:B------:R0:W4:Y:S02]  /*15bf0*/  @P2 LDG.E.U16 R103, desc[UR16][R12.64] ;  /* 0x000000100c672981 */ /* 0x000124000c1e1500 */
[----:B0-----:R-:W-:Y:S02]  /*15c00*/  @P2 IMAD.MOV.U32 R13, RZ, RZ, R9 ;  /* 0x000000ffff0d2224 */ /* 0x001fe400078e0009 */
[----:B------:R-:W-:Y:S01]  /*15c10*/  @P2 IMAD.MOV.U32 R12, RZ, RZ, R4 ;  /* 0x000000ffff0c2224 */ /* 0x000fe200078e0004 */
[----:B------:R-:W4:Y:S04]  /*15c20*/  LDL.LU R9, [R1+0x110] ;  /* 0x0001100001097983 */ /* 0x000f280000300800 */
[----:B------:R-:W4:Y:S04]  /*15c30*/  LDL.LU R4, [R1+0x10c] ;  /* 0x00010c0001047983 */ /* 0x000f280000300800 */
[----:B------:R-:W4:Y:S04]  /*15c40*/  LDL R125, [R1+0xa10] ;  /* 0x000a1000017d7983 */ /* 0x000f280000100800 */
[----:B------:R-:W4:Y:S04]  /*15c50*/  LDL R17, [R1+0xa14] ;  /* 0x000a140001117983 */ /* 0x000f280000100800 */
[----:B------:R0:W4:Y:S02]  /*15c60*/  @P2 LDG.E.U16 R102, desc[UR16][R12.64] ;  /* 0x000000100c662981 */ /* 0x000124000c1e1500 */
[----:B0-----:R-:W-:-:S02]  /*15c70*/  @P2 IMAD.MOV.U32 R12, RZ, RZ, R11 ;  /* 0x000000ffff0c2224 */ /* 0x001fc400078e000b */
[----:B------:R-:W4:Y:S01]  /*15c80*/  LDL R11, [R1+0x834] ;  /* 0x00083400010b7983 */ /* 0x000f220000100800 */
[----:B------:R-:W-:Y:S01]  /*15c90*/  PRMT R101, RZ, 0x7610, R101 ;  /* 0x00007610ff657816 */ /* 0x000fe20000000065 */
[----:B------:R-:W-:Y:S01]  /*15ca0*/  @P2 IMAD.MOV.U32 R13, RZ, RZ, R14 ;  /* 0x000000ffff0d2224 */ /* 0x000fe200078e000e */
[----:B--2---:R-:W-:Y:S01]  /*15cb0*/  PRMT R100, RZ, 0x7610, R100 ;  /* 0x00007610ff647816 */ /* 0x004fe20000000064 */
[----:B------:R-:W2:Y:S04]  /*15cc0*/  LDL R14, [R1+0x828] ;  /* 0x00082800010e7983 */ /* 0x000ea80000100800 */
[----:B------:R0:W2:Y:S01]  /*15cd0*/  @P2 LDG.E.U16 R101, desc[UR16][R12.64] ;  /* 0x000000100c652981 */ /* 0x0000a2000c1e1500 */
[----:B------:R-:W-:Y:S01]  /*15ce0*/  PRMT R99, RZ, 0x7610, R99 ;  /* 0x00007610ff637816 */ /* 0x000fe20000000063 */
[----:B0-----:R-:W-:-:S02]  /*15cf0*/  @P2 IMAD.MOV.U32 R12, RZ, RZ, R113 ;  /* 0x000000ffff0c2224 */ /* 0x001fc400078e0071 */
[----:B------:R-:W-:Y:S01]  /*15d00*/  @P2 IMAD.MOV.U32 R13, RZ, RZ, R115 ;  /* 0x000000ffff0d2224 */ /* 0x000fe200078e0073 */
[----:B------:R-:W-:Y:S01]  /*15d10*/  PRMT R98, RZ, 0x7610, R98 ;  /* 0x00007610ff627816 */ /* 0x000fe20000000062 */
[----:B------:R-:W2:Y:S04]  /*15d20*/  LDL.LU R115, [R1+0xfe4] ;  /* 0x000fe40001737983 */ /* 0x000ea80000300800 */
[----:B------:R0:W2:Y:S04]  /*15d30*/  @P2 LDG.E.U16 R100, desc[UR16][R12.64] ;  /* 0x000000100c642981 */ /* 0x0000a8000c1e1500 */
[----:B------:R-:W2:Y:S01]  /*15d40*/  LDL.LU R113, [R1+0xfe0] ;  /* 0x000fe00001717983 */ /* 0x000ea20000300800 */
[----:B0-----:R-:W-:-:S02]  /*15d50*/  @P2 IMAD.MOV.U32 R12, RZ, RZ, R16 ;  /* 0x000000ffff0c2224 */ /* 0x001fc400078e0010 */
[----:B------:R-:W-:Y:S02]  /*15d60*/  @P2 IMAD.MOV.U32 R13, RZ, RZ, R7 ;  /* 0x000000ffff0d2224 */ /* 0x000fe400078e0007 */
[----:B------:R-:W2:Y:S04]  /*15d70*/  LDL.LU R7, [R1+0xfdc] ;  /* 0x000fdc0001077983 */ /* 0x000ea80000300800 */
[----:B------:R0:W2:Y:S01]  /*15d80*/  @P2 LDG.E.U16 R99, desc[UR16][R12.64] ;  /* 0x000000100c632981 */ /* 0x0000a2000c1e1500 */
[----:B------:R-:W-:-:S03]  /*15d90*/  PRMT R97, RZ, 0x7610, R97 ;  /* 0x00007610ff617816 */ /* 0x000fc60000000061 */
[----:B------:R-:W2:Y:S01]  /*15da0*/  LDL R16, [R1+0xcec] ;  /* 0x000cec0001107983 */ /* 0x000ea20000100800 */
[----:B0-----:R-:W-:Y:S02]  /*15db0*/  @P2 IMAD.MOV.U32 R12, RZ, RZ, R8 ;  /* 0x000000ffff0c2224 */ /* 0x001fe400078e0008 */
        /* <DEDUP_REMOVED lines=8> */
[----:B------:R4:W2:Y:S04]  /*15e40*/  @P2 LDG.E.U16 R97, desc[UR16][R12.64] ;  /* 0x000000100c612981 */ /* 0x0008a8000c1e1500 */
[----:B------:R-:W2:Y:S01]  /*15e50*/  LDL.LU R19, [R1+0x24] ;  /* 0x0000240001137983 */ /* 0x000ea20000300800 */
[----:B---3--:R-:W-:-:S02]  /*15e60*/  PRMT R92, RZ, 0x7610, R92 ;  /* 0x00007610ff5c7816 */ /* 0x008fc4000000005c */
[----:B------:R-:W-:Y:S01]  /*15e70*/  PRMT R90, RZ, 0x7610, R90 ;  /* 0x00007610ff5a7816 */ /* 0x000fe2000000005a */
[----:B----4-:R-:W-:Y:S02]  /*15e80*/  @P6 IMAD.MOV.U32 R13, RZ, RZ, R123 ;  /* 0x000000ffff0d6224 */ /* 0x010fe400078e007b */
[----:B------:R-:W-:Y:S02]  /*15e90*/  @P6 IMAD.MOV.U32 R12, RZ, RZ, R2 ;  /* 0x000000ffff0c6224 */ /* 0x000fe400078e0002 */
[----:B------:R-:W3:Y:S04]  /*15ea0*/  LDL.LU R2, [R1+0x108] ;  /* 0x0001080001027983 */ /* 0x000ee80000300800 */
[----:B------:R0:W4:Y:S02]  /*15eb0*/  @P6 LDG.E.U16 R92, desc[UR16][R12.64] ;  /* 0x000000100c5c6981 */ /* 0x000124000c1e1500 */
[----:B0-----:R-:W-:-:S02]  /*15ec0*/  @P5 IMAD.MOV.U32 R13, RZ, RZ, R124 ;  /* 0x000000ffff0d5224 */ /* 0x001fc400078e007c */
[----:B------:R-:W-:Y:S02]  /*15ed0*/  @P5 IMAD.MOV.U32 R12, RZ, RZ, R15 ;  /* 0x000000ffff0c5224 */ /* 0x000fe400078e000f */
[----:B------:R-:W4:Y:S04]  /*15ee0*/  LDL R15, [R1+0xce4] ;  /* 0x000ce400010f7983 */ /* 0x000f280000100800 */
[----:B------:R0:W4:Y:S02]  /*15ef0*/  @P5 LDG.E.U16 R91, desc[UR16][R12.64] ;  /* 0x000000100c5b5981 */ /* 0x000124000c1e1500 */
[----:B0-----:R-:W-:Y:S02]  /*15f00*/  @P4 IMAD.MOV.U32 R13, RZ, RZ, R125 ;  /* 0x000000ffff0d4224 */ /* 0x001fe400078e007d */
[----:B------:R-:W-:-:S05]  /*15f10*/  @P4 IMAD.MOV.U32 R12, RZ, RZ, R17 ;  /* 0x000000ffff0c4224 */ /* 0x000fca00078e0011 */
[----:B------:R0:W4:Y:S02]  /*15f20*/  @P4 LDG.E.U16 R90, desc[UR16][R12.64] ;  /* 0x000000100c5a4981 */ /* 0x000124000c1e1500 */
[----:B0-----:R-:W-:Y:S02]  /*15f30*/  @P0 IMAD.MOV.U32 R12, RZ, RZ, R11 ;  /* 0x000000ffff0c0224 */ /* 0x001fe400078e000b */
[----:B------:R-:W4:Y:S01]  /*15f40*/  LDL R11, [R1+0xcdc] ;  /* 0x000cdc00010b7983 */ /* 0x000f220000100800 */
[----:B------:R-:W-:Y:S01]  /*15f50*/  PRMT R89, RZ, 0x7610, R89 ;  /* 0x00007610ff597816 */ /* 0x000fe20000000059 */
[----:B--2---:R-:W-:Y:S02]  /*15f60*/  @P0 IMAD.MOV.U32 R13, RZ, RZ, R14 ;  /* 0x000000ffff0d0224 */ /* 0x004fe400078e000e */
[----:B------:R-:W2:Y:S04]  /*15f70*/  LDL.LU R14, [R1+0x28] ;  /* 0x00002800010e7983 */ /* 0x000ea80000300800 */
[----:B------:R0:W2:Y:S01]  /*15f80*/  @P0 LDG.E.U16 R89, desc[UR16][R12.64] ;  /* 0x000000100c590981 */ /* 0x0000a2000c1e1500 */
[----:B------:R-:W-:-:S02]  /*15f90*/  SEL R115, R10, R115, !P3 ;  /* 0x000000730a737207 */ /* 0x000fc40005800000 */
[----:B------:R-:W-:Y:S02]  /*15fa0*/  SEL R113, R10, R113, !P3 ;  /* 0x000000710a717207 */ /* 0x000fe40005800000 */
[C---:B------:R-:W-:Y:S02]  /*15fb0*/  ISETP.GT.U32.AND P6, PT, R7.reuse, R18, PT ;  /* 0x000000120700720c */ /* 0x040fe40003fc4070 */
[----:B------:R-:W-:Y:S01]  /*15fc0*/  ISETP.GT.U32.AND P5, PT, R7, R9, PT ;  /* 0x000000090700720c */ /* 0x000fe20003fa4070 */
[----:B------:R-:W-:Y:S01]  /*15fd0*/  IMAD R113, R113, UR10, RZ ;  /* 0x0000000a71717c24 */ /* 0x000fe2000f8e02ff */
[----:B------:R-:W-:Y:S01]  /*15fe0*/  ISETP.GT.U32.AND P4, PT, R7, R4, PT ;  /* 0x000000040700720c */ /* 0x000fe20003f84070 */
[----:B------:R-:W-:Y:S01]  /*15ff0*/  IMAD R115, R115, UR12, RZ ;  /* 0x0000000c73737c24 */ /* 0x000fe2000f8e02ff */
[----:B------:R-:W-:Y:S01]  /*16000*/  PRMT R34, RZ, 0x7610, R34 ;  /* 0x00007610ff227816 */ /* 0x000fe20000000022 */
[----:B------:R-:W1:Y:S01]  /*16010*/  LDCU UR10, c[0x0][0x3b0] ;  /* 0x00007600ff0a77ac */ /* 0x000e620008000800 */
[----:B------:R-:W-:-:S02]  /*16020*/  ISETP.GE.AND P0, PT, R16, RZ, PT ;  /* 0x000000ff1000720c */ /* 0x000fc40003f06270 */
[----:B------:R-:W2:Y:S01]  /*16030*/  LDL.LU R16, [R1+0x104] ;  /* 0x0001040001107983 */ /* 0x000ea20000300800 */
[----:B------:R-:W-:Y:S01]  /*16040*/  PRMT R33, RZ, 0x7610, R33 ;  /* 0x00007610ff217816 */ /* 0x000fe20000000021 */
[----:B------:R-:W1:Y:S01]  /*16050*/  LDCU UR12, c[0x0][0x3b0] ;  /* 0x00007600ff0c77ac */ /* 0x000e620008000800 */
[--C-:B------:R-:W-:Y:S01]  /*16060*/  @!P6 IMAD.IADD R18, R18, 0x1, -R7.reuse ;  /* 0x000000011212e824 */ /* 0x100fe200078e0a07 */
[-C--:B0-----:R-:W-:Y:S01]  /*16070*/  LEA R12, P6, R113, R6.reuse, 0x1 ;  /* 0x00000006710c7211 */ /* 0x081fe200078c08ff */
[----:B------:R-:W-:Y:S01]  /*16080*/  @!P5 IMAD.IADD R9, R9, 0x1, -R7 ;  /* 0x000000010909d824 */ /* 0x000fe200078e0a07 */
[----:B------:R-:W2:Y:S01]  /*16090*/  LDL.LU R17, [R1+0x1c] ;  /* 0x00001c0001117983 */ /* 0x000ea20000300800 */
[----:B------:R-:W-:Y:S02]  /*160a0*/  LEA R111, P5, R115, R6, 0x1 ;  /* 0x00000006736f7211 */ /* 0x000fe400078a08ff */
[-C--:B------:R-:W-:Y:S02]  /*160b0*/  LEA.HI.X.SX32 R13, R113, R5.reuse, 0x1, P6 ;  /* 0x00000005710d7211 */ /* 0x080fe400030f0eff */
[----:B------:R-:W-:Y:S01]  /*160c0*/  LEA.HI.X.SX32 R112, R115, R5, 0x1, P5 ;  /* 0x0000000573707211 */ /* 0x000fe200028f0eff */
[----:B------:R-:W-:Y:S01]  /*160d0*/  @!P0 IMAD.MOV R9, RZ, RZ, -R9 ;  /* 0x000000ffff098224 */ /* 0x000fe200078e0a09 */
[----:B------:R0:W-:Y:S04]  /*160e0*/  STL [R1+0x384], R12 ;  /* 0x0003840c01007387 */ /* 0x0001e80000100800 */
[----:B------:R-:W-:Y:S01]  /*160f0*/  STL [R1+0x39c], R111 ;  /* 0x00039c6f01007387 */ /* 0x000fe20000100800 */
[----:B------:R-:W-:-:S03]  /*16100*/  SEL R9, R10, R9, !P3 ;  /* 0x000000090a097207 */ /* 0x000fc60005800000 */
[----:B------:R0:W-:Y:S01]  /*16110*/  STL [R1+0x380], R13 ;  /* 0x0003800d01007387 */ /* 0x0001e20000100800 */
[----:B------:R-:W-:-:S03]  /*16120*/  @!P4 IMAD.IADD R4, R4, 0x1, -R7 ;  /* 0x000000010404c824 */ /* 0x000fc600078e0a07 */
[----:B------:R0:W2:Y:S02]  /*16130*/  @P2 LDG.E.U16 R34, desc[UR16][R12.64] ;  /* 0x000000100c222981 */ /* 0x0000a4000c1e1500 */
[----:B0-----:R-:W-:Y:S02]  /*16140*/  @P2 IMAD.MOV.U32 R12, RZ, RZ, R111 ;  /* 0x000000ffff0c2224 */ /* 0x001fe400078e006f */
[----:B------:R-:W-:-:S05]  /*16150*/  @P2 IMAD.MOV.U32 R13, RZ, RZ, R112 ;  /* 0x000000ffff0d2224 */ /* 0x000fca00078e0070 */
[----:B------:R1:W2:Y:S02]  /*16160*/  @P2 LDG.E.U16 R33, desc[UR16][R12.64] ;  /* 0x000000100c212981 */ /* 0x0002a4000c1e1500 */
[----:B-1----:R-:W-:Y:S01]  /*16170*/  IMAD R12, R9, UR13, RZ ;  /* 0x0000000d090c7c24 */ /* 0x002fe2000f8e02ff */
[----:B---3--:R-:W-:Y:S02]  /*16180*/  ISETP.GT.U32.AND P6, PT, R7, R2, PT ;  /* 0x000000020700720c */ /* 0x008fe40003fc4070 */
[----:B----4-:R-:W-:Y:S02]  /*16190*/  ISETP.GE.AND P0, PT, R15, RZ, PT ;  /* 0x000000ff0f00720c */ /* 0x010fe40003f06270 */
[----:B------:R-:W3:Y:S09]  /*161a0*/  LDL R15, [R1+0xcd4] ;  /* 0x000cd400010f7983 */ /* 0x000ef20000100800 */
[----:B------:R-:W-:Y:S01]  /*161b0*/  @!P6 IMAD.IADD R2, R2, 0x1, -R7 ;  /* 0x000000010202e824 */ /* 0x000fe200078e0a07 */
[----:B------:R-:W-:Y:S03]  /*161c0*/  STL [R1+0x398], R112 ;  /* 0x0003987001007387 */ /* 0x000fe60000100800 */
[----:B------:R-:W-:Y:S01]  /*161d0*/  IMAD.MOV.U32 R9, RZ, RZ, R2 ;  /* 0x000000ffff097224 */ /* 0x000fe200078e0002 */
[----:B------:R-:W4:Y:S04]  /*161e0*/  LDL R125, [R1+0xccc] ;  /* 0x000ccc00017d7983 */ /* 0x000f280000100800 */
[----:B------:R-:W4:Y:S04]  /*161f0*/  LDL.LU R123, [R1+0x2c] ;  /* 0x00002c00017b7983 */ /* 0x000f280000300800 */
[----:B------:R-:W4:Y:S01]  /*16200*/  LDL.LU R2, [R1+0x124] ;  /* 0x0001240001027983 */ /* 0x000f220000300800 */
[----:B------:R-:W-:Y:S01]  /*16210*/  ISETP.GE.AND P5, PT, R11, RZ, PT ;  /* 0x000000ff0b00720c */ /* 0x000fe20003fa6270 */
[----:B------:R-:W-:-:S04]  /*16220*/  IMAD.MOV.U32 R11, RZ, RZ, R4 ;  /* 0x000000ffff0b7224 */ /* 0x000fc800078e0004 */
[----:B------:R-:W-:Y:S01]  /*16230*/  @!P0 IMAD.MOV R11, RZ, RZ, -R11 ;  /* 0x000000ffff0b8224 */ /* 0x000fe200078e0a0b */
[----:B------:R-:W-:-:S04]  /*16240*/  LEA R4, P0, R12, R6, 0x1 ;  /* 0x000000060c047211 */ /* 0x000fc800078008ff */
[----:B------:R-:W-:Y:S01]  /*16250*/  LEA.HI.X.SX32 R12, R12, R5, 0x1, P0 ;  /* 0x000000050c0c7211 */ /* 0x000fe200000f0eff */
[----:B------:R-:W-:Y:S04]  /*16260*/  STL [R1+0x3b4], R4 ;  /* 0x0003b40401007387 */ /* 0x000fe80000100800 */
[----:B------:R0:W-:Y:S01]  /*16270*/  STL [R1+0x3b0], R12 ;  /* 0x0003b00c01007387 */ /* 0x0001e20000100800 */
[----:B------:R-:W-:Y:S02]  /*16280*/  @P2 IMAD.MOV.U32 R13, RZ, RZ, R12 ;  /* 0x000000ffff0d2224 */ /* 0x000fe400078e000c */
[----:B0-----:R-:W-:Y:S02]  /*16290*/  @P2 IMAD.MOV.U32 R12, RZ, RZ, R4 ;  /* 0x000000ffff0c2224 */ /* 0x001fe400078e0004 */
[----:B------:R-:W4:Y:S01]  /*162a0*/  LDL R4, [R1+0xcc4] ;  /* 0x000cc40001047983 */ /* 0x000f220000100800 */
[----:B------:R-:W-:Y:S01]  /*162b0*/  ISETP.GT.U32.AND P4, PT, R7, R19, PT ;  /* 0x000000130700720c */ /* 0x000fe20003f84070 */
[----:B------:R-:W-:Y:S01]  /*162c0*/  @!P5 IMAD.MOV R9, RZ, RZ, -R9 ;  /* 0x000000ffff09d224 */ /* 0x000fe200078e0a09 */
[----:B------:R-:W-:-:S11]  /*162d0*/  SEL R11, R10, R11, !P3 ;  /* 0x0000000b0a0b7207 */ /* 0x000fd60005800000 */
[----:B------:R-:W-:Y:S01]  /*162e0*/  @!P4 IMAD.IADD R19, R19, 0x1, -R7 ;  /* 0x000000011313c824 */ /* 0x000fe200078e0a07 */
[----:B--2---:R-:W-:Y:S01]  /*162f0*/  ISETP.GT.U32.AND P4, PT, R7, R14, PT ;  /* 0x0000000e0700720c */ /* 0x004fe20003f84070 */
[----:B------:R-:W-:Y:S01]  /*16300*/  IMAD R11, R11, UR10, RZ ;  /* 0x0000000a0b0b7c24 */ /* 0x000fe2000f8e02ff */
[----:B------:R-:W-:Y:S01]  /*16310*/  SEL R9, R10, R9, !P3 ;  /* 0x000000090a097207 */ /* 0x000fe20005800000 */
[----:B------:R-:W0:Y:S01]  /*16320*/  LDCU UR10, c[0x0][0x3b0] ;  /* 0x00007600ff0a77ac */ /* 0x000e220008000800 */
[C---:B------:R-:W-:Y:S02]  /*16330*/  ISETP.GT.U32.AND P6, PT, R7.reuse, R16, PT ;  /* 0x000000100700720c */ /* 0x040fe40003fc4070 */
[----:B------:R-:W-:-:S07]  /*16340*/  ISETP.GT.U32.AND P0, PT, R7, R17, PT ;  /* 0x000000110700720c */ /* 0x000fce0003f04070 */
[--C-:B------:R-:W-:Y:S01]  /*16350*/  @!P4 IMAD.IADD R14, R14, 0x1, -R7.reuse ;  /* 0x000000010e0ec824 */ /* 0x100fe200078e0a07 */
[----:B------:R-:W-:Y:S01]  /*16360*/  LEA R111, P4, R11, R6, 0x1 ;  /* 0x000000060b6f7211 */ /* 0x000fe200078808ff */
[----:B------:R-:W-:Y:S01]  /*16370*/  IMAD R9, R9, UR12, RZ ;  /* 0x0000000c09097c24 */ /* 0x000fe2000f8e02ff */
[----:B------:R-:W-:Y:S01]  /*16380*/  PRMT R32, RZ, 0x7610, R32 ;  /* 0x00007610ff207816 */ /* 0x000fe20000000020 */
[----:B------:R-:W1:Y:S01]  /*16390*/  LDCU UR12, c[0x0][0x3b0] ;  /* 0x00007600ff0c77ac */ /* 0x000e620008000800 */
[----:B------:R-:W-:Y:S01]  /*163a0*/  LEA.HI.X.SX32 R11, R11, R5, 0x1, P4 ;  /* 0x000000050b0b7211 */ /* 0x000fe200020f0eff */
[--C-:B------:R-:W-:Y:S01]  /*163b0*/  @!P6 IMAD.IADD R16, R16, 0x1, -R7.reuse ;  /* 0x000000011010e824 */ /* 0x100fe200078e0a07 */
[----:B------:R-:W-:Y:S01]  /*163c0*/  STL [R1+0x3cc], R111 ;  /* 0x0003cc6f01007387 */ /* 0x000fe20000100800 */
[----:B------:R-:W-:-:S03]  /*163d0*/  @!P0 IMAD.IADD R17, R17, 0x1, -R7 ;  /* 0x0000000111118824 */ /* 0x000fc600078e0a07 */
[----:B------:R2:W4:Y:S01]  /*163e0*/  @P2 LDG.E.U16 R32, desc[UR16][R12.64] ;  /* 0x000000100c202981 */ /* 0x000522000c1e1500 */
[----:B------:R-:W-:-:S03]  /*163f0*/  ISETP.GT.U32.AND P4, PT, R7, R18, PT ;  /* 0x000000120700720c */ /* 0x000fc60003f84070 */
[----:B------:R2:W-:Y:S02]  /*16400*/  STL [R1+0x3c8], R11 ;  /* 0x0003c80b01007387 */ /* 0x0005e40000100800 */
[----:B--2---:R-:W-:Y:S02]  /*16410*/  @P2 IMAD.MOV.U32 R13, RZ, RZ, R11 ;  /* 0x000000ffff0d2224 */ /* 0x004fe400078e000b */
[----:B------:R-:W-:Y:S01]  /*16420*/  IMAD.MOV.U32 R11, RZ, RZ, R16 ;  /* 0x000000ffff0b7224 */ /* 0x000fe200078e0010 */
[----:B------:R-:W-:Y:S01]  /*16430*/  PRMT R31, RZ, 0x7610, R31 ;  /* 0x00007610ff1f7816 */ /* 0x000fe2000000001f */
[----:B------:R-:W-:-:S04]  /*16440*/  @P2 IMAD.MOV.U32 R12, RZ, RZ, R111 ;  /* 0x000000ffff0c2224 */ /* 0x000fc800078e006f */
[----:B------:R-:W-:Y:S01]  /*16450*/  @!P4 IMAD.IADD R18, R18, 0x1, -R7 ;  /* 0x000000011212c824 */ /* 0x000fe200078e0a07 */
[----:B------:R2:W4:Y:S01]  /*16460*/  @P2 LDG.E.U16 R31, desc[UR16][R12.64] ;  /* 0x000000100c1f2981 */ /* 0x000522000c1e1500 */
[----:B---3--:R-:W-:Y:S02]  /*16470*/  ISETP.GE.AND P5, PT, R15, RZ, PT ;  /* 0x000000ff0f00720c */ /* 0x008fe40003fa6270 */
[----:B------:R-:W-:-:S05]  /*16480*/  LEA R15, P0, R9, R6, 0x1 ;  /* 0x00000006090f7211 */ /* 0x000fca00078008ff */
[----:B------:R3:W-:Y:S04]  /*16490*/  STL [R1+0x3e4], R15 ;  /* 0x0003e40f01007387 */ /* 0x0007e80000100800 */
[----:B------:R-:W4:Y:S01]  /*164a0*/  LDL R16, [R1+0xcb4] ;  /* 0x000cb40001107983 */ /* 0x000f220000100800 */
[----:B------:R-:W-:Y:S01]  /*164b0*/  LEA.HI.X.SX32 R9, R9, R5, 0x1, P0 ;  /* 0x0000000509097211 */ /* 0x000fe200000f0eff */
[----:B--2---:R-:W-:-:S04]  /*164c0*/  @P2 IMAD.MOV.U32 R12, RZ, RZ, R15 ;  /* 0x000000ffff0c2224 */ /* 0x004fc800078e000f */
[----:B------:R2:W-:Y:S04]  /*164d0*/  STL [R1+0x3e0], R9 ;  /* 0x0003e00901007387 */ /* 0x0005e80000100800 */
[----:B---3--:R-:W3:Y:S01]  /*164e0*/  LDL.LU R15, [R1+0x130] ;  /* 0x00013000010f7983 */ /* 0x008ee20000300800 */
[----:B------:R-:W-:Y:S02]  /*164f0*/  @P2 IMAD.MOV.U32 R13, RZ, RZ, R9 ;  /* 0x000000ffff0d2224 */ /* 0x000fe400078e0009 */
[----:B--2---:R-:W-:Y:S02]  /*16500*/  IMAD.MOV.U32 R9, RZ, RZ, R17 ;  /* 0x000000ffff097224 */ /* 0x004fe400078e0011 */
[----:B------:R-:W2:Y:S01]  /*16510*/  LDL R17, [R1+0xcac] ;  /* 0x000cac0001117983 */ /* 0x000ea20000100800 */
[----:B----4-:R-:W-:-:S03]  /*16520*/  ISETP.GE.AND P4, PT, R4, RZ, PT ;  /* 0x000000ff0400720c */ /* 0x010fc60003f86270 */
[----:B------:R-:W4:Y:S01]  /*16530*/  LDL R4, [R1+0xcb0] ;  /* 0x000cb00001047983 */ /* 0x000f220000100800 */
[----:B------:R-:W-:Y:S01]  /*16540*/  @!P5 IMAD.MOV R11, RZ, RZ, -R11 ;  /* 0x000000ffff0bd224 */ /* 0x000fe200078e0a0b */
[----:B------:R-:W-:Y:S02]  /*16550*/  ISETP.GT.U32.AND P0, PT, R7, R123, PT ;  /* 0x0000007b0700720c */ /* 0x000fe40003f04070 */
[----:B------:R-:W-:Y:S02]  /*16560*/  PRMT R30, RZ, 0x7610, R30 ;  /* 0x00007610ff1e7816 */ /* 0x000fe4000000001e */
[----:B------:R-:W-:Y:S02]  /*16570*/  ISETP.GE.AND P6, PT, R125, RZ, PT ;  /* 0x000000ff7d00720c */ /* 0x000fe40003fc6270 */
[----:B------:R-:W-:Y:S02]  /*16580*/  SEL R11, R10, R11, !P3 ;  /* 0x0000000b0a0b7207 */ /* 0x000fe40005800000 */
[----:B------:R0:W3:Y:S05]  /*16590*/  @P2 LDG.E.U16 R30, desc[UR16][R12.64] ;  /* 0x000000100c1e2981 */ /* 0x0000ea000c1e1500 */
[----:B------:R-:W-:-:S02]  /*165a0*/  @!P0 IMAD.IADD R123, R123, 0x1, -R7 ;  /* 0x000000017b7b8824 */ /* 0x000fc400078e0a07 */
[----:B0-----:R-:W-:Y:S01]  /*165b0*/  IMAD R12, R11, UR10, RZ ;  /* 0x0000000a0b0c7c24 */ /* 0x001fe2000f8e02ff */
[----:B------:R-:W-:Y:S01]  /*165c0*/  ISETP.GT.U32.AND P5, PT, R7, R2, PT ;  /* 0x000000020700720c */ /* 0x000fe20003fa4070 */
[----:B------:R-:W-:Y:S01]  /*165d0*/  @!P6 IMAD.MOV R9, RZ, RZ, -R9 ;  /* 0x000000ffff09e224 */ /* 0x000fe200078e0a09 */
[----:B------:R-:W0:Y:S02]  /*165e0*/  LDCU UR10, c[0x0][0x3b0] ;  /* 0x00007600ff0a77ac */ /* 0x000e240008000800 */
[----:B------:R-:W-:-:S04]  /*165f0*/  LEA R13, P0, R12, R6, 0x1 ;  /* 0x000000060c0d7211 */ /* 0x000fc800078008ff */
[----:B------:R-:W-:Y:S01]  /*16600*/  LEA.HI.X.SX32 R12, R12, R5, 0x1, P0 ;  /* 0x000000050c0c7211 */ /* 0x000fe200000f0eff */
[----:B------:R1:W-:Y:S01]  /*16610*/  STL [R1+0x3fc], R13 ;  /* 0x0003fc0d01007387 */ /* 0x0003e20000100800 */
[----:B------:R-:W-:Y:S01]  /*16620*/  SEL R11, R10, R9, !P3 ;  /* 0x000000090a0b7207 */ /* 0x000fe20005800000 */
[----:B------:R-:W-:Y:S01]  /*16630*/  IMAD.MOV.U32 R9, RZ, RZ, R18 ;  /* 0x000000ffff097224 */ /* 0x000fe200078e0012 */
[----:B------:R-:W-:Y:S01]  /*16640*/  ISETP.GT.U32.AND P6, PT, R7, R19, PT ;  /* 0x000000130700720c */ /* 0x000fe20003fc4070 */
[----:B------:R-:W3:Y:S01]  /*16650*/  LDL.LU R18, [R1+0x12c] ;  /* 0x00012c0001127983 */ /* 0x000ee20000300800 */
[----:B-1----:R-:W-:-:S03]  /*16660*/  @P2 LOP3.LUT R13, R13, R12, RZ, 0x3c, !PT ;  /* 0x0000000c0d0d2212 */ /* 0x002fc600078e3cff */
[----:B------:R1:W-:Y:S01]  /*16670*/  STL [R1+0x3f8], R12 ;  /* 0x0003f80c01007387 */ /* 0x0003e20000100800 */
[----:B------:R-:W-:Y:S01]  /*16680*/  IMAD R11, R11, UR12, RZ ;  /* 0x0000000c0b0b7c24 */ /* 0x000fe2000f8e02ff */
[----:B------:R-:W-:Y:S01]  /*16690*/  PRMT R29, RZ, 0x7610, R29 ;  /* 0x00007610ff1d7816 */ /* 0x000fe2000000001d */
[----:B------:R-:W-:Y:S01]  /*166a0*/  @!P4 IMAD.MOV R9, RZ, RZ, -R9 ;  /* 0x000000ffff09c224 */ /* 0x000fe200078e0a09 */
[----:B------:R-:W-:Y:S01]  /*166b0*/  ISETP.GT.U32.AND P0, PT, R7, R14, PT ;  /* 0x0000000e0700720c */ /* 0x000fe20003f04070 */
[--C-:B------:R-:W-:Y:S01]  /*166c0*/  @!P5 IMAD.IADD R2, R2, 0x1, -R7.reuse ;  /* 0x000000010202d824 */ /* 0x100fe200078e0a07 */
[----:B-1----:R-:W-:Y:S02]  /*166d0*/  @P2 LOP3.LUT R12, R13, R12, RZ, 0x3c, !PT ;  /* 0x0000000c0d0c2212 */ /* 0x002fe400078e3cff */
[----:B------:R-:W-:Y:S01]  /*166e0*/  @!P6 IMAD.IADD R19, R19, 0x1, -R7 ;  /* 0x000000011313e824 */ /* 0x000fe200078e0a07 */
[----:B------:R-:W-:Y:S01]  /*166f0*/  LEA R111, P4, R11, R6, 0x1 ;  /* 0x000000060b6f7211 */ /* 0x000fe200078808ff */
[----:B------:R-:W1:Y:S01]  /*16700*/  LDCU UR12, c[0x0][0x3b0] ;  /* 0x00007600ff0c77ac */ /* 0x000e620008000800 */
[----:B------:R-:W-:-:S05]  /*16710*/  @P2 LOP3.LUT R13, R13, R12, RZ, 0x3c, !PT ;  /* 0x0000000c0d0d2212 */ /* 0x000fca00078e3cff */
[----:B------:R0:W3:Y:S04]  /*16720*/  @P2 LDG.E.U16 R29, desc[UR16][R12.64] ;  /* 0x000000100c1d2981 */ /* 0x0000e8000c1e1500 */
[----:B------:R-:W-:Y:S01]  /*16730*/  STL [R1+0x414], R111 ;  /* 0x0004146f01007387 */ /* 0x000fe20000100800 */
[----:B0-----:R-:W-:Y:S02]  /*16740*/  LEA.HI.X.SX32 R12, R11, R5, 0x1, P4 ;  /* 0x000000050b0c7211 */ /* 0x001fe400020f0eff */
[----:B------:R-:W-:Y:S01]  /*16750*/  SEL R11, R10, R9, !P3 ;  /* 0x000000090a0b7207 */ /* 0x000fe20005800000 */
[----:B------:R-:W-:Y:S01]  /*16760*/  IMAD.MOV.U32 R9, RZ, RZ, R19 ;  /* 0x000000ffff097224 */ /* 0x000fe200078e0013 */
[----:B------:R-:W-:Y:S01]  /*16770*/  PRMT R20, RZ, 0x7610, R20 ;  /* 0x00007610ff147816 */ /* 0x000fe20000000014 */
[----:B------:R-:W-:-:S02]  /*16780*/  @P2 IMAD.MOV.U32 R13, RZ, RZ, R12 ;  /* 0x000000ffff0d2224 */ /* 0x000fc400078e000c */
[----:B------:R-:W-:Y:S01]  /*16790*/  IMAD R11, R11, UR10, RZ ;  /* 0x0000000a0b0b7c24 */ /* 0x000fe2000f8e02ff */
[----:B------:R-:W-:Y:S01]  /*167a0*/  PRMT R28, RZ, 0x7610, R28 ;  /* 0x00007610ff1c7816 */ /* 0x000fe2000000001c */
[----:B------:R-:W-:Y:S01]  /*167b0*/  @!P0 IMAD.IADD R14, R14, 0x1, -R7 ;  /* 0x000000010e0e8824 */ /* 0x000fe200078e0a07 */
[----:B------:R-:W0:Y:S01]  /*167c0*/  LDCU UR10, c[0x0][0x3b0] ;  /* 0x00007600ff0a77ac */ /* 0x000e220008000800 */
[----:B------:R-:W-:Y:S02]  /*167d0*/  ISETP.GE.AND P5, PT, R16, RZ, PT ;  /* 0x000000ff1000720c */ /* 0x000fe40003fa6270 */
[----:B------:R-:W3:Y:S04]  /*167e0*/  LDL.LU R16, [R1+0x128] ;  /* 0x0001280001107983 */ /* 0x000ee80000300800 */
[----:B------:R0:W-:Y:S04]  /*167f0*/  STL [R1+0x410], R12 ;  /* 0x0004100c01007387 */ /* 0x0001e80000100800 */
[----:B------:R-:W3:Y:S03]  /*16800*/  LDL R124, [R1+0xbe0] ;  /* 0x000be000017c7983 */ /* 0x000ee60000100800 */
[----:B------:R-:W-:Y:S01]  /*16810*/  @!P5 IMAD.MOV R9, RZ, RZ, -R9 ;  /* 0x000000ffff09d224 */ /* 0x000fe200078e0a09 */
[----:B------:R-:W3:Y:S01]  /*16820*/  LDL R125, [R1+0xbf0] ;  /* 0x000bf000017d7983 */ /* 0x000ee20000100800 */
[----:B0-----:R-:W-:-:S05]  /*16830*/  @P2 IMAD.MOV.U32 R12, RZ, RZ, R111 ;  /* 0x000000ffff0c2224 */ /* 0x001fca00078e006f */
[----:B------:R0:W3:Y:S01]  /*16840*/  @P2 LDG.E.U16 R20, desc[UR16][R12.64] ;  /* 0x000000100c142981 */ /* 0x0000e2000c1e1500 */
[----:B----4-:R-:W-:Y:S02]  /*16850*/  ISETP.GE.AND P0, PT, R4, RZ, PT ;  /* 0x000000ff0400720c */ /* 0x010fe40003f06270 */
[----:B------:R-:W-:-:S04]  /*16860*/  LEA R4, P5, R11, R6, 0x1 ;  /* 0x000000060b047211 */ /* 0x000fc800078a08ff */
[----:B0-----:R-:W-:Y:S01]  /*16870*/  LEA.HI.X.SX32 R12, R11, R5, 0x1, P5 ;  /* 0x000000050b0c7211 */ /* 0x001fe200028f0eff */
[----:B------:R-:W-:Y:S01]  /*16880*/  STL [R1+0x42c], R4 ;  /* 0x00042c0401007387 */ /* 0x000fe20000100800 */
[----:B--2---:R-:W-:-:S03]  /*16890*/  ISETP.GE.AND P5, PT, R17, RZ, PT ;  /* 0x000000ff1100720c */ /* 0x004fc60003fa6270 */
[----:B------:R-:W2:Y:S04]  /*168a0*/  LDL R19, [R1+0xc00] ;  /* 0x000c000001137983 */ /* 0x000ea80000100800 */
[----:B------:R0:W-:Y:S04]  /*168b0*/  STL [R1+0x428], R12 ;  /* 0x0004280c01007387 */ /* 0x0001e80000100800 */
[----:B------:R-:W4:Y:S01]  /*168c0*/  LDL R17, [R1+0xc10] ;  /* 0x000c100001117983 */ /* 0x000f220000100800 */
[----:B------:R-:W-:Y:S01]  /*168d0*/  SEL R9, R10, R9, !P3 ;  /* 0x000000090a097207 */ /* 0x000fe20005800000 */
[----:B------:R-:W-:-:S02]  /*168e0*/  IMAD.MOV.U32 R11, RZ, RZ, R14 ;  /* 0x000000ffff0b7224 */ /* 0x000fc400078e000e */
[----:B------:R-:W-:Y:S02]  /*168f0*/  @P2 IMAD.MOV.U32 R13, RZ, RZ, R12 ;  /* 0x000000ffff0d2224 */ /* 0x000fe400078e000c */
[----:B-1----:R-:W-:Y:S01]  /*16900*/  IMAD R14, R9, UR12, RZ ;  /* 0x0000000c090e7c24 */ /* 0x002fe2000f8e02ff */
[C---:B------:R-:W-:Y:S01]  /*16910*/  ISETP.GT.U32.AND P6, PT, R7.reuse, R123, PT ;  /* 0x0000007b0700720c */ /* 0x040fe20003fc4070 */
[----:B0-----:R-:W-:Y:S01]  /*16920*/  @P2 IMAD.MOV.U32 R12, RZ, RZ, R4 ;  /* 0x000000ffff0c2224 */ /* 0x001fe200078e0004 */
[----:B---3--:R-:W-:Y:S01]  /*16930*/  ISETP.GT.U32.AND P4, PT, R7, R15, PT ;  /* 0x0000000f0700720c */ /* 0x008fe20003f84070 */
[----:B------:R-:W-:Y:S01]  /*16940*/  @!P0 IMAD.MOV R11, RZ, RZ, -R11 ;  /* 0x000000ffff0b8224 */ /* 0x000fe200078e0a0b */
[----:B------:R-:W-:Y:S01]  /*16950*/  LEA R4, P0, R14, R6, 0x1 ;  /* 0x000000060e047211 */ /* 0x000fe200078008ff */
[----:B------:R-:W0:Y:S01]  /*16960*/  LDCU UR12, c[0x0][0x3b0] ;  /* 0x00007600ff0c77ac */ /* 0x000e220008000800 */
[----:B------:R1:W3:Y:S01]  /*16970*/  @P2 LDG.E.U16 R28, desc[UR16][R12.64] ;  /* 0x000000100c1c2981 */ /* 0x0002e2000c1e1500 */
[----:B------:R-:W-:-:S03]  /*16980*/  PRMT R27, RZ, 0x7610, R27 ;  /* 0x00007610ff1b7816 */ /* 0x000fc6000000001b */
[----:B------:R-:W-:Y:S01]  /*16990*/  STL [R1+0x43c], R4 ;  /* 0x00043c0401007387 */ /* 0x000fe20000100800 */
[----:B-1----:R-:W-:Y:S02]  /*169a0*/  LEA.HI.X.SX32 R12, R14, R5, 0x1, P0 ;  /* 0x000000050e0c7211 */ /* 0x002fe400000f0eff */
[--C-:B------:R-:W-:Y:S01]  /*169b0*/  @!P6 IMAD.IADD R123, R123, 0x1, -R7.reuse ;  /* 0x000000017b7be824 */ /* 0x100fe200078e0a07 */
[----:B------:R-:W-:Y:S02]  /*169c0*/  SEL R11, R10, R11, !P3 ;  /* 0x0000000b0a0b7207 */ /* 0x000fe40005800000 */
[----:B------:R1:W-:Y:S01]  /*169d0*/  STL [R1+0x438], R12 ;  /* 0x0004380c01007387 */ /* 0x0003e20000100800 */
[----:B------:R-:W-:Y:S02]  /*169e0*/  @P2 IMAD.MOV.U32 R13, RZ, RZ, R12 ;  /* 0x000000ffff0d2224 */ /* 0x000fe400078e000c */
[----:B------:R-:W-:Y:S01]  /*169f0*/  @!P4 IMAD.IADD R15, R15, 0x1, -R7 ;  /* 0x000000010f0fc824 */ /* 0x000fe200078e0a07 */
[----:B------:R-:W-:Y:S01]  /*16a00*/  ISETP.GT.U32.AND P4, PT, R7, R18, PT ;  /* 0x000000120700720c */ /* 0x000fe20003f84070 */
[----:B-1----:R-:W-:-:S02]  /*16a10*/  @P2 IMAD.MOV.U32 R12, RZ, RZ, R4 ;  /* 0x000000ffff0c2224 */ /* 0x002fc400078e0004 */
[----:B------:R-:W-:-:S03]  /*16a20*/  IMAD.MOV.U32 R9, RZ, RZ, R123 ;  /* 0x000000ffff097224 */ /* 0x000fc600078e007b */
[----:B------:R1:W3:Y:S01]  /*16a30*/  @P2 LDG.E.U16 R27, desc[UR16][R12.64] ;  /* 0x000000100c1b2981 */ /* 0x0002e2000c1e1500 */
[----:B------:R-:W-:Y:S02]  /*16a40*/  @!P5 IMAD.MOV R9, RZ, RZ, -R9 ;  /* 0x000000ffff09d224 */ /* 0x000fe400078e0a09 */
[----:B-1----:R-:W-:-:S05]  /*16a50*/  IMAD R12, R11, UR10, RZ ;  /* 0x0000000a0b0c7c24 */ /* 0x002fca000f8e02ff */
[----:B------:R-:W-:Y:S01]  /*16a60*/  LEA R4, P5, R12, R6, 0x1 ;  /* 0x000000060c047211 */ /* 0x000fe200078a08ff */
[----:B------:R-:W-:Y:S01]  /*16a70*/  @!P4 IMAD.IADD R18, R18, 0x1, -R7 ;  /* 0x000000011212c824 */ /* 0x000fe200078e0a07 */
[----:B------:R-:W-:Y:S02]  /*16a80*/  SEL R11, R10, R9, !P3 ;  /* 0x000000090a0b7207 */ /* 0x000fe40005800000 */
[----:B------:R-:W-:Y:S01]  /*16a90*/  LEA.HI.X.SX32 R12, R12, R5, 0x1, P5 ;  /* 0x000000050c0c7211 */ /* 0x000fe200028f0eff */
[----:B------:R-:W-:Y:S01]  /*16aa0*/  STL [R1+0x44c], R4 ;  /* 0x00044c0401007387 */ /* 0x000fe20000100800 */
[----:B------:R-:W-:Y:S01]  /*16ab0*/  PRMT R26, RZ, 0x7610, R26 ;  /* 0x00007610ff1a7816 */ /* 0x000fe2000000001a */
[----:B------:R-:W-:Y:S02]  /*16ac0*/  IMAD.MOV.U32 R9, RZ, RZ, R2 ;  /* 0x000000ffff097224 */ /* 0x000fe400078e0002 */
[----:B------:R1:W-:Y:S01]  /*16ad0*/  STL [R1+0x448], R12 ;  /* 0x0004480c01007387 */ /* 0x0003e20000100800 */
[----:B------:R-:W-:-:S02]  /*16ae0*/  @P2 IMAD.MOV.U32 R13, RZ, RZ, R12 ;  /* 0x000000ffff0d2224 */ /* 0x000fc400078e000c */
[----:B0-----:R-:W-:Y:S01]  /*16af0*/  IMAD R11, R11, UR12, RZ ;  /* 0x0000000c0b0b7c24 */ /* 0x001fe2000f8e02ff */
[----:B------:R-:W-:Y:S01]  /*16b00*/  PRMT R21, RZ, 0x7610, R21 ;  /* 0x00007610ff157816 */ /* 0x000fe20000000015 */
[----:B------:R-:W0:Y:S01]  /*16b10*/  LDCU UR12, c[0x0][0x3b0] ;  /* 0x00007600ff0c77ac */ /* 0x000e220008000800 */
[----:B-1----:R-:W-:-:S05]  /*16b20*/  @P2 IMAD.MOV.U32 R12, RZ, RZ, R4 ;  /* 0x000000ffff0c2224 */ /* 0x002fca00078e0004 */
[----:B------:R1:W3:Y:S02]  /*16b30*/  @P2 LDG.E.U16 R26, desc[UR16][R12.64] ;  /* 0x000000100c1a2981 */ /* 0x0002e4000c1e1500 */
[----:B-1----:R-:W-:Y:S01]  /*16b40*/  IMAD.MOV.U32 R12, RZ, RZ, R15 ;  /* 0x000000ffff0c7224 */ /* 0x002fe200078e000f */
[----:B------:R-:W-:Y:S02]  /*16b50*/  PRMT R23, RZ, 0x7610, R23 ;  /* 0x00007610ff177816 */ /* 0x000fe40000000017 */
[----:B------:R-:W-:Y:S02]  /*16b60*/  PRMT R22, RZ, 0x7610, R22 ;  /* 0x00007610ff167816 */ /* 0x000fe40000000016 */
[----:B------:R-:W-:Y:S02]  /*16b70*/  PRMT R25, RZ, 0x7610, R25 ;  /* 0x00007610ff197816 */ /* 0x000fe40000000019 */
[----:B------:R-:W-:Y:S02]  /*16b80*/  PRMT R24, RZ, 0x7610, R24 ;  /* 0x00007610ff187816 */ /* 0x000fe40000000018 */
[----:B------:R-:W-:-:S02]  /*16b90*/  LOP3.LUT R111, R0, 0x1b4, RZ, 0xfc, !PT ;  /* 0x000001b4006f7812 */ /* 0x000fc400078efcff */
[----:B------:R-:W-:Y:S02]  /*16ba0*/  ISETP.GT.U32.AND P6, PT, R7, R16, PT ;  /* 0x000000100700720c */ /* 0x000fe40003fc4070 */
[----:B------:R-:W-:Y:S02]  /*16bb0*/  ISETP.GE.AND P0, PT, R124, RZ, PT ;  /* 0x000000ff7c00720c */ /* 0x000fe40003f06270 */
[----:B------:R-:W-:-:S09]  /*16bc0*/  ISETP.GE.AND P4, PT, R125, RZ, PT ;  /* 0x000000ff7d00720c */ /* 0x000fd20003f86270 */
[----:B------:R-:W-:Y:S01]  /*16bd0*/  @!P6 IMAD.IADD R16, R16, 0x1, -R7 ;  /* 0x000000011010e824 */ /* 0x000fe200078e0a07 */
[----:B------:R-:W-:Y:S01]  /*16be0*/  LEA R2, P6, R11, R6, 0x1 ;  /* 0x000000060b027211 */ /* 0x000fe200078c08ff */
[----:B------:R-:W-:-:S03]  /*16bf0*/  @!P0 IMAD.MOV R9, RZ, RZ, -R9 ;  /* 0x000000ffff098224 */ /* 0x000fc600078e0a09 */
[----:B------:R-:W-:Y:S01]  /*16c00*/  LEA.HI.X.SX32 R4, R11, R5, 0x1, P6 ;  /* 0x000000050b047211 */ /* 0x000fe200030f0eff */
[----:B------:R-:W-:Y:S02]  /*16c10*/  IMAD.MOV.U32 R11, RZ, RZ, R18 ;  /* 0x000000ffff0b7224 */ /* 0x000fe400078e0012 */
[----:B------:R-:W-:Y:S01]  /*16c20*/  @!P4 IMAD.MOV R12, RZ, RZ, -R12 ;  /* 0x000000ffff0cc224 */ /* 0x000fe200078e0a0c */
[C---:B------:R-:W-:Y:S01]  /*16c30*/  SEL R13, R10.reuse, R9, !P3 ;  /* 0x000000090a0d7207 */ /* 0x040fe20005800000 */
[----:B------:R-:W-:Y:S02]  /*16c40*/  IMAD.MOV.U32 R9, RZ, RZ, R16 ;  /* 0x000000ffff097224 */ /* 0x000fe400078e0010 */
[----:B------:R-:W-:Y:S01]  /*16c50*/  @P2 IMAD.MOV.U32 R14, RZ, RZ, R2 ;  /* 0x000000ffff0e2224 */ /* 0x000fe200078e0002 */
[----:B------:R-:W-:Y:S01]  /*16c60*/  SEL R12, R10, R12, !P3 ;  /* 0x0000000c0a0c7207 */ /* 0x000fe20005800000 */
[----:B------:R-:W-:Y:S02]  /*16c70*/  IMAD R13, R13, UR7, RZ ;  /* 0x000000070d0d7c24 */ /* 0x000fe4000f8e02ff */
[----:B------:R-:W-:Y:S01]  /*16c80*/  @P2 IMAD.MOV.U32 R15, RZ, RZ, R4 ;  /* 0x000000ffff0f2224 */ /* 0x000fe200078e0004 */
[----:B------:R1:W-:Y:S04]  /*16c90*/  STL [R1+0x45c], R2 ;  /* 0x00045c0201007387 */ /* 0x0003e80000100800 */
[----:B------:R0:W3:Y:S04]  /*16ca0*/  @P2 LDG.E.U16 R21, desc[UR16][R14.64] ;  /* 0x000000100e152981 */ /* 0x0000e8000c1e1500 */
[----:B------:R1:W-:Y:S01]  /*16cb0*/  STL [R1+0x458], R4 ;  /* 0x0004580401007387 */ /* 0x0003e20000100800 */
[----:B0-----:R-:W-:Y:S01]  /*16cc0*/  IMAD R14, R12, UR7, RZ ;  /* 0x000000070c0e7c24 */ /* 0x001fe2000f8e02ff */
[----:B--2---:R-:W-:-:S02]  /*16cd0*/  ISETP.GE.AND P5, PT, R19, RZ, PT ;  /* 0x000000ff1300720c */ /* 0x004fc40003fa6270 */
[----:B----4-:R-:W-:-:S11]  /*16ce0*/  ISETP.GE.AND P0, PT, R17, RZ, PT ;  /* 0x000000ff1100720c */ /* 0x010fd60003f06270 */
[----:B------:R-:W-:-:S05]  /*16cf0*/  @!P5 IMAD.MOV R11, RZ, RZ, -R11 ;  /* 0x000000ffff0bd224 */ /* 0x000fca00078e0a0b */
[----:B------:R-:W-:Y:S01]  /*16d00*/  SEL R11, R10, R11, !P3 ;  /* 0x0000000b0a0b7207 */ /* 0x000fe20005800000 */
[----:B------:R-:W-:Y:S01]  /*16d10*/  @!P0 IMAD.MOV R9, RZ, RZ, -R9 ;  /* 0x000000ffff098224 */ /* 0x000fe200078e0a09 */
[----:B-1----:R-:W-:-:S03]  /*16d20*/  LEA R2, P0, R13, R6, 0x1 ;  /* 0x000000060d027211 */ /* 0x002fc600078008ff */
[----:B------:R-:W-:Y:S01]  /*16d30*/  IMAD R11, R11, UR7, RZ ;  /* 0x000000070b0b7c24 */ /* 0x000fe2000f8e02ff */
[----:B------:R-:W-:Y:S02]  /*16d40*/  LEA.HI.X.SX32 R4, R13, R5, 0x1, P0 ;  /* 0x000000050d047211 */ /* 0x000fe400000f0eff */
[-C--:B------:R-:W-:Y:S01]  /*16d50*/  LEA R17, P0, R14, R6.reuse, 0x1 ;  /* 0x000000060e117211 */ /* 0x080fe200078008ff */
[----:B------:R-:W-:Y:S01]  /*16d60*/  @P2 IMAD.MOV.U32 R12, RZ, RZ, R2 ;  /* 0x000000ffff0c2224 */ /* 0x000fe200078e0002 */
[----:B------:R-:W-:Y:S01]  /*16d70*/  SEL R9, R10, R9, !P3 ;  /* 0x000000090a097207 */ /* 0x000fe20005800000 */
[----:B------:R-:W-:Y:S01]  /*16d80*/  @P2 IMAD.MOV.U32 R13, RZ, RZ, R4 ;  /* 0x000000ffff0d2224 */ /* 0x000fe200078e0004 */
[-C--:B------:R-:W-:Y:S02]  /*16d90*/  LEA.HI.X.SX32 R18, R14, R5.reuse, 0x1, P0 ;  /* 0x000000050e127211 */ /* 0x080fe400000f0eff */
[----:B------:R-:W-:Y:S01]  /*16da0*/  LEA R15, P4, R11, R6, 0x1 ;  /* 0x000000060b0f7211 */ /* 0x000fe200078808ff */
[----:B------:R-:W-:Y:S01]  /*16db0*/  IMAD R9, R9, UR7, RZ ;  /* 0x0000000709097c24 */ /* 0x000fe2000f8e02ff */
[----:B------:R0:W2:Y:S02]  /*16dc0*/  @P2 LDG.E.U16 R23, desc[UR16][R12.64] ;  /* 0x000000100c172981 */ /* 0x0000a4000c1e1500 */
[----:B------:R-:W-:-:S02]  /*16dd0*/  LEA.HI.X.SX32 R16, R11, R5, 0x1, P4 ;  /* 0x000000050b107211 */ /* 0x000fc400020f0eff */
[----:B------:R1:W-:Y:S01]  /*16de0*/  STL [R1+0x64], R2 ;  /* 0x0000640201007387 */ /* 0x0003e20000100800 */
[----:B0-----:R-:W-:Y:S02]  /*16df0*/  @P2 IMAD.MOV.U32 R12, RZ, RZ, R17 ;  /* 0x000000ffff0c2224 */ /* 0x001fe400078e0011 */
[----:B------:R-:W-:Y:S01]  /*16e00*/  @P2 IMAD.MOV.U32 R13, RZ, RZ, R18 ;  /* 0x000000ffff0d2224 */ /* 0x000fe200078e0012 */
[----:B-1----:R-:W-:Y:S01]  /*16e10*/  LEA R2, P5, R9, R6, 0x1 ;  /* 0x0000000609027211 */ /* 0x002fe200078a08ff */
[----:B------:R0:W-:Y:S04]  /*16e20*/  STL [R1+0x60], R4 ;  /* 0x0000600401007387 */ /* 0x0001e80000100800 */
[----:B------:R1:W4:Y:S01]  /*16e30*/  @P2 LDG.E.U16 R22, desc[UR16][R12.64] ;  /* 0x000000100c162981 */ /* 0x000322000c1e1500 */
[----:B------:R-:W-:-:S03]  /*16e40*/  LOP3.LUT R11, R0, 0x19e, RZ, 0xfc, !PT ;  /* 0x0000019e000b7812 */ /* 0x000fc600078efcff */
[----:B------:R-:W-:Y:S01]  /*16e50*/  STL [R1+0x74], R17 ;  /* 0x0000741101007387 */ /* 0x000fe20000100800 */
[----:B0-----:R-:W-:Y:S01]  /*16e60*/  LEA.HI.X.SX32 R4, R9, R5, 0x1, P5 ;  /* 0x0000000509047211 */ /* 0x001fe200028f0eff */
[----:B-1----:R-:W-:Y:S02]  /*16e70*/  @P2 IMAD.MOV.U32 R12, RZ, RZ, R15 ;  /* 0x000000ffff0c2224 */ /* 0x002fe400078e000f */
[----:B------:R-:W-:Y:S01]  /*16e80*/  @P2 IMAD.MOV.U32 R13, RZ, RZ, R16 ;  /* 0x000000ffff0d2224 */ /* 0x000fe200078e0010 */
[----:B------:R-:W-:Y:S01]  /*16e90*/  STL [R1+0x84], R15 ;  /* 0x0000840f01007387 */ /* 0x000fe20000100800 */
[----:B------:R-:W-:-:S03]  /*16ea0*/  LOP3.LUT R9, R0, 0x19c, RZ, 0xfc, !PT ;  /* 0x0000019c00097812 */ /* 0x000fc600078efcff */
[----:B------:R-:W-:Y:S01]  /*16eb0*/  STL [R1+0x70], R18 ;  /* 0x0000701201007387 */ /* 0x000fe20000100800 */
[----:B------:R-:W-:-:S03]  /*16ec0*/  LOP3.LUT R14, R0, 0x1a4, RZ, 0xfc, !PT ;  /* 0x000001a4000e7812 */ /* 0x000fc600078efcff */
[----:B------:R0:W-:Y:S04]  /*16ed0*/  STL [R1+0x94], R2 ;  /* 0x0000940201007387 */ /* 0x0001e80000100800 */
[----:B------:R1:W2:Y:S04]  /*16ee0*/  @P2 LDG.E.U16 R25, desc[UR16][R12.64] ;  /* 0x000000100c192981 */ /* 0x0002a8000c1e1500 */
[----:B------:R-:W-:Y:S04]  /*16ef0*/  STL [R1+0x80], R16 ;  /* 0x0000801001007387 */ /* 0x000fe80000100800 */
[----:B------:R0:W-:Y:S01]  /*16f00*/  STL [R1+0x90], R4 ;  /* 0x0000900401007387 */ /* 0x0001e20000100800 */
[----:B-1----:R-:W-:-:S02]  /*16f10*/  @P2 IMAD.MOV.U32 R12, RZ, RZ, R2 ;  /* 0x000000ffff0c2224 */ /* 0x002fc400078e0002 */
[----:B------:R-:W-:Y:S01]  /*16f20*/  @P2 IMAD.MOV.U32 R13, RZ, RZ, R4 ;  /* 0x000000ffff0d2224 */ /* 0x000fe200078e0004 */
[----:B------:R1:W-:Y:S01]  /*16f30*/  STL [R1+0xba8], R9 ;  /* 0x000ba80901007387 */ /* 0x0003e20000100800 */
[----:B0-----:R-:W-:-:S03]  /*16f40*/  LOP3.LUT R2, R0, 0x1ac, RZ, 0xfc, !PT ;  /* 0x000001ac00027812 */ /* 0x001fc600078efcff */
[----:B------:R0:W-:Y:S01]  /*16f50*/  STL [R1+0xba4], R11 ;  /* 0x000ba40b01007387 */ /* 0x0001e20000100800 */
[----:B------:R-:W-:-:S03]  /*16f60*/  LOP3.LUT R4, R0, 0x1a6, RZ, 0xfc, !PT ;  /* 0x000001a600047812 */ /* 0x000fc600078efcff */
[----:B------:R0:W2:Y:S01]  /*16f70*/  @P2 LDG.E.U16 R24, desc[UR16][R12.64] ;  /* 0x000000100c182981 */ /* 0x0000a2000c1e1500 */
[----:B-1----:R-:W-:-:S03]  /*16f80*/  IABS R9, R9 ;  /* 0x0000000900097213 */ /* 0x002fc60000000000 */
[----:B------:R1:W-:Y:S01]  /*16f90*/  STL [R1+0xba0], R14 ;  /* 0x000ba00e01007387 */ /* 0x0003e20000100800 */
[----:B0-----:R-:W-:Y:S01]  /*16fa0*/  IABS R11, R11 ;  /* 0x0000000b000b7213 */ /* 0x001fe20000000000 */
[C---:B------:R-:W-:Y:S01]  /*16fb0*/  IMAD.HI.U32 R15, R8.reuse, R9, RZ ;  /* 0x00000009080f7227 */ /* 0x040fe200078e00ff */
[----:B------:R-:W-:Y:S02]  /*16fc0*/  IABS R12, R14 ;  /* 0x0000000e000c7213 */ /* 0x000fe40000000000 */
[----:B------:R-:W-:Y:S02]  /*16fd0*/  IABS R13, R4 ;  /* 0x00000004000d7213 */ /* 0x000fe40000000000 */
[----:B-1----:R-:W-:Y:S01]  /*16fe0*/  IABS R14, R2 ;  /* 0x00000002000e7213 */ /* 0x002fe20000000000 */
[----:B------:R-:W-:-:S04]  /*16ff0*/  IMAD.HI.U32 R18, R8, R11, RZ ;  /* 0x0000000b08127227 */ /* 0x000fc800078e00ff */
[----:B------:R-:W-:-:S04]  /*17000*/  IMAD.HI.U32 R17, R8, R12, RZ ;  /* 0x0000000c08117227 */ /* 0x000fc800078e00ff */
[----:B------:R-:W-:-:S04]  /*17010*/  IMAD.HI.U32 R16, R8, R13, RZ ;  /* 0x0000000d08107227 */ /* 0x000fc800078e00ff */
[----:B------:R-:W-:Y:S02]  /*17020*/  IMAD.MOV R15, RZ, RZ, -R15 ;  /* 0x000000ffff0f7224 */ /* 0x000fe400078e0a0f */
[----:B------:R-:W-:-:S04]  /*17030*/  IMAD.HI.U32 R19, R8, R14, RZ ;  /* 0x0000000e08137227 */ /* 0x000fc800078e00ff */
[----:B------:R-:W-:Y:S02]  /*17040*/  IMAD.MOV R18, RZ, RZ, -R18 ;  /* 0x000000ffff127224 */ /* 0x000fe400078e0a12 */
[----:B------:R-:W-:Y:S02]  /*17050*/  IMAD.MOV R17, RZ, RZ, -R17 ;  /* 0x000000ffff117224 */ /* 0x000fe400078e0a11 */
[----:B------:R-:W-:Y:S02]  /*17060*/  IMAD.MOV R16, RZ, RZ, -R16 ;  /* 0x000000ffff107224 */ /* 0x000fe400078e0a10 */
[C---:B------:R-:W-:Y:S02]  /*17070*/  IMAD R9, R7.reuse, R15, R9 ;  /* 0x0000000f07097224 */ /* 0x040fe400078e0209 */
[----:B------:R-:W-:Y:S02]  /*17080*/  IMAD.MOV R15, RZ, RZ, -R19 ;  /* 0x000000ffff0f7224 */ /* 0x000fe400078e0a13 */
[C---:B------:R-:W-:Y:S01]  /*17090*/  IMAD R11, R7.reuse, R18, R11 ;  /* 0x00000012070b7224 */ /* 0x040fe200078e020b */
[----:B------:R-:W-:Y:S01]  /*170a0*/  STL [R1+0xb9c], R4 ;  /* 0x000b9c0401007387 */ /* 0x000fe20000100800 */
[----:B------:R-:W-:-:S02]  /*170b0*/  IMAD R12, R7, R17, R12 ;  /* 0x00000011070c7224 */ /* 0x000fc400078e020c */
[C---:B------:R-:W-:Y:S01]  /*170c0*/  IMAD R13, R7.reuse, R16, R13 ;  /* 0x00000010070d7224 */ /* 0x040fe200078e020d */
[----:B------:R0:W-:Y:S01]  /*170d0*/  STL [R1+0xb98], R2 ;  /* 0x000b980201007387 */ /* 0x0001e20000100800 */
[----:B------:R-:W-:-:S03]  /*170e0*/  IMAD R14, R7, R15, R14 ;  /* 0x0000000f070e7224 */ /* 0x000fc600078e020e */
[----:B------:R1:W-:Y:S04]  /*170f0*/  STL [R1+0xf5c], R9 ;  /* 0x000f5c0901007387 */ /* 0x0003e80000100800 */
[----:B------:R-:W-:Y:S01]  /*17100*/  STL [R1+0xf58], R11 ;  /* 0x000f580b01007387 */ /* 0x000fe20000100800 */
[----:B0-----:R-:W-:-:S03]  /*17110*/  LOP3.LUT R2, R0, 0x1ae, RZ, 0xfc, !PT ;  /* 0x000001ae00027812 */ /* 0x001fc600078efcff */
[----:B------:R-:W-:Y:S01]  /*17120*/  STL [R1+0xf60], R12 ;  /* 0x000f600c01007387 */ /* 0x000fe20000100800 */
[----:B-1----:R-:W-:-:S03]  /*17130*/  LOP3.LUT R9, R0, 0x1b6, RZ, 0xfc, !PT ;  /* 0x000001b600097812 */ /* 0x002fc600078efcff */
[----:B------:R-:W-:Y:S01]  /*17140*/  STL [R1+0xf64], R13 ;  /* 0x000f640d01007387 */ /* 0x000fe20000100800 */
[----:B------:R-:W-:-:S03]  /*17150*/  LOP3.LUT R4, R0, 0x1bc, RZ, 0xfc, !PT ;  /* 0x000001bc00047812 */ /* 0x000fc600078efcff */
[----:B------:R-:W-:Y:S01]  /*17160*/  STL [R1+0xf68], R14 ;  /* 0x000f680e01007387 */ /* 0x000fe20000100800 */
[----:B------:R-:W-:-:S03]  /*17170*/  IABS R15, R2 ;  /* 0x00000002000f7213 */ /* 0x000fc60000000000 */
[----:B------:R0:W-:Y:S04]  /*17180*/  STL [R1+0xb94], R2 ;  /* 0x000b940201007387 */ /* 0x0001e80000100800 */
[----:B------:R-:W-:Y:S04]  /*17190*/  STL [R1+0xb90], R111 ;  /* 0x000b906f01007387 */ /* 0x000fe80000100800 */
[----:B------:R-:W-:Y:S01]  /*171a0*/  STL [R1+0xf6c], R0 ;  /* 0x000f6c0001007387 */ /* 0x000fe20000100800 */
[----:B0-----:R-:W-:-:S03]  /*171b0*/  LOP3.LUT R2, R0, 0x1be, RZ, 0xfc, !PT ;  /* 0x000001be00027812 */ /* 0x001fc600078efcff */
[----:B------:R-:W-:Y:S04]  /*171c0*/  STL [R1+0xb8c], R9 ;  /* 0x000b8c0901007387 */ /* 0x000fe80000100800 */
[----:B------:R-:W-:Y:S01]  /*171d0*/  STL [R1+0xf78], R0 ;  /* 0x000f780001007387 */ /* 0x000fe20000100800 */
[----:B------:R-:W-:-:S03]  /*171e0*/  IABS R18, R111 ;  /* 0x0000006f00127213 */ /* 0x000fc60000000000 */
[----:B------:R0:W-:Y:S01]  /*171f0*/  STL [R1+0xb88], R4 ;  /* 0x000b880401007387 */ /* 0x0001e20000100800 */
[----:B------:R-:W-:-:S03]  /*17200*/  IMAD.HI.U32 R113, R8, R15, RZ ;  /* 0x0000000f08717227 */ /* 0x000fc600078e00ff */
[----:B------:R-:W-:Y:S04]  /*17210*/  STL [R1+0xf88], R0 ;  /* 0x000f880001007387 */ /* 0x000fe80000100800 */
[----:B------:R1:W-:Y:S04]  /*17220*/  STL [R1+0xb84], R2 ;  /* 0x000b840201007387 */ /* 0x0003e80000100800 */
[----:B------:R-:W2:Y:S01]  /*17230*/  LDL.LU R116, [R1+0x33c] ;  /* 0x00033c0001747983 */ /* 0x000ea20000300800 */
[----:B------:R-:W-:-:S03]  /*17240*/  IMAD.MOV R113, RZ, RZ, -R113 ;  /* 0x000000ffff717224 */ /* 0x000fc600078e0a71 */
[----:B------:R-:W2:Y:S01]  /*17250*/  LDL.LU R117, [R1+0x334] ;  /* 0x0003340001757983 */ /* 0x000ea20000300800 */
[----:B------:R-:W-:-:S03]  /*17260*/  IMAD.HI.U32 R115, R8, R18, RZ ;  /* 0x0000001208737227 */ /* 0x000fc600078e00ff */
[----:B------:R-:W2:Y:S01]  /*17270*/  LDL.LU R120, [R1+0x32c] ;  /* 0x00032c0001787983 */ /* 0x000ea20000300800 */
[----:B------:R-:W-:-:S03]  /*17280*/  IABS R17, R9 ;  /* 0x0000000900117213 */ /* 0x000fc60000000000 */
[----:B------:R-:W3:Y:S01]  /*17290*/  LDL.LU R121, [R1+0x324] ;  /* 0x0003240001797983 */ /* 0x000ee20000300800 */
[----:B------:R-:W-:-:S03]  /*172a0*/  IABS R16, R4 ;  /* 0x0000000400107213 */ /* 0x000fc60000000000 */
[----:B------:R-:W4:Y:S01]  /*172b0*/  LDL.LU R118, [R1+0x31c] ;  /* 0x00031c0001767983 */ /* 0x000f220000300800 */
[----:B------:R-:W-:-:S03]  /*172c0*/  IMAD R15, R7, R113, R15 ;  /* 0x00000071070f7224 */ /* 0x000fc600078e020f */
[----:B------:R-:W4:Y:S01]  /*172d0*/  LDL.LU R122, [R1+0x318] ;  /* 0x00031800017a7983 */ /* 0x000f220000300800 */
[----:B------:R-:W-:Y:S01]  /*172e0*/  IMAD.MOV R113, RZ, RZ, -R115 ;  /* 0x000000ffff717224 */ /* 0x000fe200078e0a73 */
[----:B------:R-:W-:Y:S01]  /*172f0*/  IABS R19, R2 ;  /* 0x0000000200137213 */ /* 0x000fe20000000000 */
[C---:B0-----:R-:W-:Y:S01]  /*17300*/  IMAD.HI.U32 R4, R8.reuse, R17, RZ ;  /* 0x0000001108047227 */ /* 0x041fe200078e00ff */
[----:B------:R-:W4:Y:S03]  /*17310*/  LDL.LU R123, [R1+0x30c] ;  /* 0x00030c00017b7983 */ /* 0x000f260000300800 */
[----:B-1----:R-:W-:Y:S01]  /*17320*/  IMAD.HI.U32 R2, R8, R16, RZ ;  /* 0x0000001008027227 */ /* 0x002fe200078e00ff */
[----:B------:R-:W4:Y:S03]  /*17330*/  LDL.LU R124, [R1+0x308] ;  /* 0x00030800017c7983 */ /* 0x000f260000300800 */
[----:B------:R-:W-:Y:S01]  /*17340*/  IMAD R18, R7, R113, R18 ;  /* 0x0000007107127224 */ /* 0x000fe200078e0212 */
[----:B------:R-:W-:Y:S01]  /*17350*/  STL [R1+0xf70], R8 ;  /* 0x000f700801007387 */ /* 0x000fe20000100800 */
[----:B------:R-:W-:-:S02]  /*17360*/  IMAD.MOV R115, RZ, RZ, -R4 ;  /* 0x000000ffff737224 */ /* 0x000fc400078e0a04 */
[----:B------:R-:W-:Y:S01]  /*17370*/  IMAD.MOV R4, RZ, RZ, -R2 ;  /* 0x000000ffff047224 */ /* 0x000fe200078e0a02 */
[----:B------:R0:W-:Y:S04]  /*17380*/  STL [R1+0xf7c], R15 ;  /* 0x000f7c0f01007387 */ /* 0x0001e80000100800 */
[----:B------:R-:W4:Y:S04]  /*17390*/  LDL.LU R125, [R1+0x2fc] ;  /* 0x0002fc00017d7983 */ /* 0x000f280000300800 */
[----:B------:R-:W4:Y:S01]  /*173a0*/  LDL.LU R2, [R1+0x2f4] ;  /* 0x0002f40001027983 */ /* 0x000f220000300800 */
[----:B------:R-:W-:-:S03]  /*173b0*/  IMAD R16, R7, R4, R16 ;  /* 0x0000000407107224 */ /* 0x000fc600078e0210 */
[----:B------:R-:W-:Y:S04]  /*173c0*/  STL [R1+0xf84], R18 ;  /* 0x000f841201007387 */ /* 0x000fe80000100800 */
[----:B------:R-:W-:Y:S04]  /*173d0*/  STL [R1+0xf8c], R18 ;  /* 0x000f8c1201007387 */ /* 0x000fe80000100800 */
[----:B------:R-:W-:Y:S04]  /*173e0*/  STL [R1+0xf80], R113 ;  /* 0x000f807101007387 */ /* 0x000fe80000100800 */
[----:B------:R-:W4:Y:S04]  /*173f0*/  LDL.LU R119, [R1+0x2ec] ;  /* 0x0002ec0001777983 */ /* 0x000f280000300800 */
[----:B------:R-:W4:Y:S01]  /*17400*/  LDL.LU R4, [R1+0x2dc] ;  /* 0x0002dc0001047983 */ /* 0x000f220000300800 */
[----:B------:R-:W-:-:S04]  /*17410*/  @!UP1 UIADD3 UR10, UPT, UPT, -UR11, 0x100000, URZ ;  /* 0x001000000b0a9890 */ /* 0x000fc8000fffe1ff */
[----:B------:R-:W-:Y:S02]  /*17420*/  @!UP1 USHF.L.U32 UR11, UR10, 0xb, URZ ;  /* 0x0000000b0a0b9899 */ /* 0x000fe400080006ff */
[----:B------:R-:W-:Y:S01]  /*17430*/  @!UP1 USHF.L.U32 UR10, UR10, 0x1, URZ ;  /* 0x000000010a0a9899 */ /* 0x000fe200080006ff */
[----:B------:R-:W-:Y:S01]  /*17440*/  VOTEU.ALL UP1, P1 ;  /* 0x0000000000ff7886 */ /* 0x000fe20000820000 */
[----:B0-----:R-:W4:Y:S01]  /*17450*/  LDL.LU R15, [R1+0x2e4] ;  /* 0x0002e400010f7983 */ /* 0x001f220000300800 */
[----:B------:R-:W-:-:S09]  /*17460*/  IMAD.HI.U32 R0, R8, R19, RZ ;  /* 0x0000001308007227 */ /* 0x000fd200078e00ff */
[----:B------:R0:W1:Y:S01]  /*17470*/  @!UP1 SYNCS.EXCH.64 URZ, [UR5+0x50008], UR10 ;  /* 0x0500080a05ff95b2 */ /* 0x0000620008000100 */
[----:B------:R-:W-:Y:S02]  /*17480*/  IMAD.MOV R0, RZ, RZ, -R0 ;  /* 0x000000ffff007224 */ /* 0x000fe400078e0a00 */
[C---:B------:R-:W-:Y:S01]  /*17490*/  IMAD R17, R7.reuse, R115, R17 ;  /* 0x0000007307117224 */ /* 0x040fe200078e0211 */
[----:B0-----:R-:W0:Y:S01]  /*174a0*/  LDCU UR10, c[0x0][0x3b0] ;  /* 0x00007600ff0a77ac */ /* 0x001e220008000800 */
[----:B------:R-:W0:Y:S01]  /*174b0*/  LDCU UR11, c[0x0][0x3b0] ;  /* 0x00007600ff0b77ac */ /* 0x000e220008000800 */
[----:B--2---:R2:W-:Y:S04]  /*174c0*/  STS.U16 [R3+UR5+0x40800], R120 ;  /* 0x0408007803007988 */ /* 0x0045e80008000405 */
[----:B---3--:R3:W-:Y:S04]  /*174d0*/  STS.U16 [R3+UR5+0x40c00], R121 ;  /* 0x040c007903007988 */ /* 0x0087e80008000405 */
[----:B--2---:R-:W2:Y:S04]  /*174e0*/  LDL.LU R120, [R1+0x2d8] ;  /* 0x0002d80001787983 */ /* 0x004ea80000300800 */
[----:B---3--:R-:W3:Y:S04]  /*174f0*/  LDL.LU R121, [R1+0x2cc] ;  /* 0x0002cc0001797983 */ /* 0x008ee80000300800 */
[----:B----4-:R4:W-:Y:S04]  /*17500*/  STS.U16 [R3+UR5+0x41400], R122 ;  /* 0x0414007a03007988 */ /* 0x0109e80008000405 */
[----:B------:R-:W3:Y:S04]  /*17510*/  LDL.LU R8, [R1+0x2bc] ;  /* 0x0002bc0001087983 */ /* 0x000ee80000300800 */
[----:B----4-:R-:W4:Y:S04]  /*17520*/  LDL.LU R122, [R1+0x2c8] ;  /* 0x0002c800017a7983 */ /* 0x010f280000300800 */
[----:B------:R-:W4:Y:S04]  /*17530*/  LDL.LU R14, [R1+0x2b4] ;  /* 0x0002b400010e7983 */ /* 0x000f280000300800 */
[----:B------:R-:W4:Y:S04]  /*17540*/  LDL.LU R13, [R1+0x2ac] ;  /* 0x0002ac00010d7983 */ /* 0x000f280000300800 */
[----:B------:R-:W4:Y:S04]  /*17550*/  LDL.LU R12, [R1+0x2a4] ;  /* 0x0002a400010c7983 */ /* 0x000f280000300800 */
[----:B------:R-:W4:Y:S04]  /*17560*/  LDL.LU R11, [R1+0x29c] ;  /* 0x00029c00010b7983 */ /* 0x000f280000300800 */
[----:B------:R-:W4:Y:S04]  /*17570*/  LDL.LU R9, [R1+0x298] ;  /* 0x0002980001097983 */ /* 0x000f280000300800 */
[----:B------:R0:W-:Y:S04]  /*17580*/  STS.U16 [R3+UR5+0x41800], R123 ;  /* 0x0418007b03007988 */ /* 0x0001e80008000405 */
[----:B------:R-:W4:Y:S04]  /*17590*/  LDL.LU R111, [R1+0x28c] ;  /* 0x00028c00016f7983 */ /* 0x000f280000300800 */
[----:B------:R1:W-:Y:S04]  /*175a0*/  STS.U16 [R3+UR5+0x41c00], R124 ;  /* 0x041c007c03007988 */ /* 0x0003e80008000405 */
[----:B0-----:R-:W4:Y:S04]  /*175b0*/  LDL.LU R123, [R1+0x288] ;  /* 0x00028800017b7983 */ /* 0x001f280000300800 */
[----:B------:R-:W4:Y:S04]  /*175c0*/  LDL.LU R112, [R1+0x27c] ;  /* 0x00027c0001707983 */ /* 0x000f280000300800 */
[----:B------:R-:W4:Y:S04]  /*175d0*/  LDL.LU R114, [R1+0x274] ;  /* 0x0002740001727983 */ /* 0x000f280000300800 */
[----:B------:R0:W-:Y:S04]  /*175e0*/  STS.U16 [R3+UR5+0x42000], R125 ;  /* 0x0420007d03007988 */ /* 0x0001e80008000405 */
[----:B-1----:R-:W4:Y:S04]  /*175f0*/  LDL.LU R124, [R1+0x26c] ;  /* 0x00026c00017c7983 */ /* 0x002f280000300800 */
[----:B------:R1:W-:Y:S04]  /*17600*/  STS.U16 [R3+UR5+0x42400], R2 ;  /* 0x0424000203007988 */ /* 0x0003e80008000405 */
[----:B0-----:R-:W4:Y:S04]  /*17610*/  LDL.LU R125, [R1+0x25c] ;  /* 0x00025c00017d7983 */ /* 0x001f280000300800 */
        /* <DEDUP_REMOVED lines=10> */
[----:B0-----:R-:W4:Y:S01]  /*176c0*/  LDL.LU R4, [R1+0x22c] ;  /* 0x00022c0001047983 */ /* 0x001f220000300800 */
[----:B------:R-:W-:Y:S01]  /*176d0*/  IMAD R19, R7, R0, R19 ;  /* 0x0000000007137224 */ /* 0x000fe200078e0213 */
[----:B------:R-:W-:-:S02]  /*176e0*/  LOP3.LUT R0, R3, 0x20, RZ, 0x3c, !PT ;  /* 0x0000002003007812 */ /* 0x000fc400078e3cff */
[----:B------:R-:W-:Y:S04]  /*176f0*/  STS.U16 [R3+UR5+0x43000], R15 ;  /* 0x0430000f03007988 */ /* 0x000fe80008000405 */
[----:B--2---:R0:W-:Y:S04]  /*17700*/  STS.U16 [R3+UR5+0x43400], R120 ;  /* 0x0434007803007988 */ /* 0x0041e80008000405 */
[----:B---3--:R-:W-:Y:S04]  /*17710*/  STS.U16 [R3+UR5+0x43800], R121 ;  /* 0x0438007903007988 */ /* 0x008fe80008000405 */
[----:B0-----:R-:W2:Y:S04]  /*17720*/  LDL.LU R120, [R1+0x228] ;  /* 0x0002280001787983 */ /* 0x001ea80000300800 */
[----:B------:R0:W-:Y:S04]  /*17730*/  STS.U16 [R3+UR5+0x43c00], R8 ;  /* 0x043c000803007988 */ /* 0x0001e80008000405 */
[----:B----4-:R1:W-:Y:S04]  /*17740*/  STS.U16 [R0+UR5+0x40100], R122 ;  /* 0x0401007a00007988 */ /* 0x0103e80008000405 */
[----:B------:R-:W-:Y:S04]  /*17750*/  STS.U16 [R0+UR5+0x40500], R14 ;  /* 0x0405000e00007988 */ /* 0x000fe80008000405 */
[----:B------:R-:W-:Y:S04]  /*17760*/  STS.U16 [R0+UR5+0x40900], R13 ;  /* 0x0409000d00007988 */ /* 0x000fe80008000405 */
[----:B------:R-:W-:Y:S04]  /*17770*/  STS.U16 [R0+UR5+0x40d00], R12 ;  /* 0x040d000c00007988 */ /* 0x000fe80008000405 */
[----:B------:R-:W-:Y:S04]  /*17780*/  STS.U16 [R0+UR5+0x41100], R11 ;  /* 0x0411000b00007988 */ /* 0x000fe80008000405 */
[----:B------:R-:W-:Y:S01]  /*17790*/  STS.U16 [R0+UR5+0x41500], R9 ;  /* 0x0415000900007988 */ /* 0x000fe20008000405 */
[----:B0-----:R-:W-:-:S03]  /*177a0*/  LOP3.LUT R8, R3, 0x40, RZ, 0x3c, !PT ;  /* 0x0000004003087812 */ /* 0x001fc600078e3cff */
[----:B------:R-:W3:Y:S04]  /*177b0*/  LDL.LU R121, [R1+0x224] ;  /* 0x0002240001797983 */ /* 0x000ee80000300800 */
[----:B------:R-:W-:Y:S04]  /*177c0*/  STS.U16 [R0+UR5+0x41900], R111 ;  /* 0x0419006f00007988 */ /* 0x000fe80008000405 */
[----:B-1----:R-:W4:Y:S04]  /*177d0*/  LDL.LU R122, [R1+0x220] ;  /* 0x00022000017a7983 */ /* 0x002f280000300800 */
[----:B------:R0:W-:Y:S04]  /*177e0*/  STS.U16 [R0+UR5+0x41d00], R123 ;  /* 0x041d007b00007988 */ /* 0x0001e80008000405 */
[----:B------:R-:W-:Y:S04]  /*177f0*/  STS.U16 [R0+UR5+0x42100], R112 ;  /* 0x0421007000007988 */ /* 0x000fe80008000405 */
[----:B------:R-:W-:Y:S04]  /*17800*/  STS.U16 [R0+UR5+0x42500], R114 ;  /* 0x0425007200007988 */ /* 0x000fe80008000405 */
[----:B0-----:R-:W4:Y:S04]  /*17810*/  LDL.LU R123, [R1+0x214] ;  /* 0x00021400017b7983 */ /* 0x001f280000300800 */
[----:B------:R0:W-:Y:S04]  /*17820*/  STS.U16 [R0+UR5+0x42900], R124 ;  /* 0x0429007c00007988 */ /* 0x0001e80008000405 */
[----:B------:R1:W-:Y:S04]  /*17830*/  STS.U16 [R0+UR5+0x42d00], R125 ;  /* 0x042d007d00007988 */ /* 0x0003e80008000405 */
[----:B0-----:R-:W4:Y:S04]  /*17840*/  LDL.LU R124, [R1+0x20c] ;  /* 0x00020c00017c7983 */ /* 0x001f280000300800 */
[----:B------:R0:W-:Y:S04]  /*17850*/  STS.U16 [R0+UR5+0x43100], R2 ;  /* 0x0431000200007988 */ /* 0x0001e80008000405 */
[----:B-1----:R-:W4:Y:S04]  /*17860*/  LDL.LU R125, [R1+0x120] ;  /* 0x00012000017d7983 */ /* 0x002f280000300800 */
[----:B------:R-:W-:Y:S04]  /*17870*/  STS.U16 [R0+UR5+0x43500], R116 ;  /* 0x0435007400007988 */ /* 0x000fe80008000405 */
[----:B0-----:R-:W4:Y:S04]  /*17880*/  LDL.LU R2, [R1+0x11c] ;  /* 0x00011c0001027983 */ /* 0x001f280000300800 */
[----:B------:R-:W-:Y:S04]  /*17890*/  STS.U16 [R0+UR5+0x43900], R117 ;  /* 0x0439007500007988 */ /* 0x000fe80008000405 */
[----:B------:R-:W-:Y:S04]  /*178a0*/  STS.U16 [R0+UR5+0x43d00], R118 ;  /* 0x043d007600007988 */ /* 0x000fe80008000405 */
[----:B------:R-:W-:Y:S04]  /*178b0*/  STS.U16 [R8+UR5+0x40200], R119 ;  /* 0x0402007708007988 */ /* 0x000fe80008000405 */
[----:B------:R0:W-:Y:S04]  /*178c0*/  STS.U16 [R8+UR5+0x40600], R4 ;  /* 0x0406000408007988 */ /* 0x0001e80008000405 */
[----:B0-----:R-:W4:Y:S04]  /*178d0*/  LDL.LU R4, [R1+0x118] ;  /* 0x0001180001047983 */ /* 0x001f280000300800 */
[----:B------:R-:W4:Y:S04]  /*178e0*/  LDL.LU R113, [R1+0x114] ;  /* 0x0001140001717983 */ /* 0x000f280000300800 */
        /* <DEDUP_REMOVED lines=15> */
[----:B--2---:R0:W-:Y:S04]  /*179e0*/  STS.U16 [R8+UR5+0x40a00], R120 ;  /* 0x040a007808007988 */ /* 0x0041e80008000405 */
[----:B0-----:R-:W2:Y:S04]  /*179f0*/  LDL.LU R120, [R1+0xc0] ;  /* 0x0000c00001787983 */ /* 0x001ea80000300800 */
[----:B---3--:R0:W-:Y:S04]  /*17a00*/  STS.U16 [R8+UR5+0x40e00], R121 ;  /* 0x040e007908007988 */ /* 0x0081e80008000405 */
[----:B----4-:R1:W-:Y:S04]  /*17a10*/  STS.U16 [R8+UR5+0x41200], R122 ;  /* 0x0412007a08007988 */ /* 0x0103e80008000405 */
[----:B0-----:R-:W3:Y:S04]  /*17a20*/  LDL.LU R121, [R1+0xbc] ;  /* 0x0000bc0001797983 */ /* 0x001ee80000300800 */
[----:B-1----:R-:W4:Y:S04]  /*17a30*/  LDL.LU R122, [R1+0xb8] ;  /* 0x0000b800017a7983 */ /* 0x002f280000300800 */
[----:B------:R0:W-:Y:S04]  /*17a40*/  STS.U16 [R8+UR5+0x41600], R123 ;  /* 0x0416007b08007988 */ /* 0x0001e80008000405 */
[----:B0-----:R-:W2:Y:S04]  /*17a50*/  LDL.LU R123, [R1+0xb4] ;  /* 0x0000b400017b7983 */ /* 0x001ea80000300800 */
[----:B------:R0:W-:Y:S04]  /*17a60*/  STS.U16 [R8+UR5+0x41a00], R124 ;  /* 0x041a007c08007988 */ /* 0x0001e80008000405 */
[----:B------:R1:W-:Y:S04]  /*17a70*/  STS.U16 [R8+UR5+0x41e00], R125 ;  /* 0x041e007d08007988 */ /* 0x0003e80008000405 */
[----:B0-----:R-:W2:Y:S04]  /*17a80*/  LDL.LU R124, [R1+0xb0] ;  /* 0x0000b000017c7983 */ /* 0x001ea80000300800 */
[----:B------:R0:W-:Y:S04]  /*17a90*/  STS.U16 [R8+UR5+0x42200], R2 ;  /* 0x0422000208007988 */ /* 0x0001e80008000405 */
[----:B-1----:R-:W2:Y:S04]  /*17aa0*/  LDL.LU R125, [R1+0xac] ;  /* 0x0000ac00017d7983 */ /* 0x002ea80000300800 */
[----:B0-----:R-:W2:Y:S04]  /*17ab0*/  LDL.LU R2, [R1+0xa8] ;  /* 0x0000a80001027983 */ /* 0x001ea80000300800 */
[----:B------:R0:W-:Y:S04]  /*17ac0*/  STS.U16 [R8+UR5+0x42600], R4 ;  /* 0x0426000408007988 */ /* 0x0001e80008000405 */
[----:B0-----:R-:W2:Y:S04]  /*17ad0*/  LDL.LU R4, [R1+0xfcc] ;  /* 0x000fcc0001047983 */ /* 0x001ea80000300800 */
[----:B------:R-:W-:Y:S04]  /*17ae0*/  STS.U16 [R8+UR5+0x42a00], R113 ;  /* 0x042a007108007988 */ /* 0x000fe80008000405 */
[----:B------:R0:W-:Y:S04]  /*17af0*/  STS.U16 [R8+UR5+0x42e00], R0 ;  /* 0x042e000008007988 */ /* 0x0001e80008000405 */
[----:B------:R-:W-:Y:S04]  /*17b00*/  STS.U16 [R8+UR5+0x43200], R18 ;  /* 0x0432001208007988 */ /* 0x000fe80008000405 */
[----:B------:R-:W-:Y:S01]  /*17b10*/  STS.U16 [R8+UR5+0x43600], R15 ;  /* 0x0436000f08007988 */ /* 0x000fe20008000405 */
[----:B0-----:R-:W-:-:S03]  /*17b20*/  LOP3.LUT R0, R3, 0x60, RZ, 0x3c, !PT ;  /* 0x0000006003007812 */ /* 0x001fc600078e3cff */
[----:B------:R-:W-:Y:S04]  /*17b30*/  STS.U16 [R8+UR5+0x43a00], R14 ;  /* 0x043a000e08007988 */ /* 0x000fe80008000405 */
[----:B------:R-:W-:Y:S04]  /*17b40*/  STS.U16 [R8+UR5+0x43e00], R13 ;  /* 0x043e000d08007988 */ /* 0x000fe80008000405 */
[----:B------:R-:W-:Y:S04]  /*17b50*/  STS.U16 [R0+UR5+0x40300], R12 ;  /* 0x0403000c00007988 */ /* 0x000fe80008000405 */
[----:B------:R-:W-:Y:S04]  /*17b60*/  STS.U16 [R0+UR5+0x40700], R11 ;  /* 0x0407000b00007988 */ /* 0x000fe80008000405 */
[----:B------:R-:W-:Y:S04]  /*17b70*/  STS.U16 [R0+UR5+0x40b00], R9 ;  /* 0x040b000900007988 */ /* 0x000fe80008000405 */
[----:B------:R-:W-:Y:S04]  /*17b80*/  STS.U16 [R0+UR5+0x40f00], R111 ;  /* 0x040f006f00007988 */ /* 0x000fe80008000405 */
[----:B------:R-:W-:Y:S04]  /*17b90*/  STS.U16 [R0+UR5+0x41300], R112 ;  /* 0x0413007000007988 */ /* 0x000fe80008000405 */
[----:B------:R-:W-:Y:S04]  /*17ba0*/  STL [R1+0xf40], R3 ;  /* 0x000f400301007387 */ /* 0x000fe80000100800 */
[----:B--2---:R0:W-:Y:S04]  /*17bb0*/  STS.U16 [R0+UR5+0x41700], R4 ;  /* 0x0417000400007988 */ /* 0x0041e80008000405 */
[----:B0-----:R-:W3:Y:S04]  /*17bc0*/  LDL.LU R4, [R1+0xfc8] ;  /* 0x000fc80001047983 */ /* 0x001ee80000300800 */
[----:B------:R0:W-:Y:S04]  /*17bd0*/  STS.U16 [R0+UR5+0x41b00], R114 ;  /* 0x041b007200007988 */ /* 0x0001e80008000405 */
[----:B------:R1:W-:Y:S04]  /*17be0*/  STS.U16 [R0+UR5+0x41f00], R116 ;  /* 0x041f007400007988 */ /* 0x0003e80008000405 */
[----:B------:R2:W-:Y:S04]  /*17bf0*/  STS.U16 [R0+UR5+0x42300], R117 ;  /* 0x0423007500007988 */ /* 0x0005e80008000405 */
[----:B------:R0:W-:Y:S04]  /*17c00*/  STS.U16 [R0+UR5+0x42700], R118 ;  /* 0x0427007600007988 */ /* 0x0001e80008000405 */
[----:B------:R-:W4:Y:S04]  /*17c10*/  LDL.LU R111, [R1+0x98] ;  /* 0x00009800016f7983 */ /* 0x000f280000300800 */
[----:B------:R0:W-:Y:S04]  /*17c20*/  STS.U16 [R0+UR5+0x42b00], R119 ;  /* 0x042b007700007988 */ /* 0x0001e80008000405 */
[----:B------:R-:W4:Y:S04]  /*17c30*/  LDL.LU R112, [R1+0x8c] ;  /* 0x00008c0001707983 */ /* 0x000f280000300800 */
[----:B------:R1:W-:Y:S04]  /*17c40*/  STS.U16 [R0+UR5+0x42f00], R120 ;  /* 0x042f007800007988 */ /* 0x0003e80008000405 */
[----:B0-----:R-:W4:Y:S04]  /*17c50*/  LDL.LU R114, [R1+0x88] ;  /* 0x0000880001727983 */ /* 0x001f280000300800 */
[----:B------:R-:W-:Y:S04]  /*17c60*/  STS.U16 [R0+UR5+0x43300], R92 ;  /* 0x0433005c00007988 */ /* 0x000fe80008000405 */
[----:B-1----:R-:W4:Y:S04]  /*17c70*/  LDL.LU R116, [R1+0x7c] ;  /* 0x00007c0001747983 */ /* 0x002f280000300800 */
[----:B------:R-:W-:Y:S04]  /*17c80*/  STS.U16 [R0+UR5+0x43700], R91 ;  /* 0x0437005b00007988 */ /* 0x000fe80008000405 */
[----:B--2---:R-:W2:Y:S04]  /*17c90*/  LDL.LU R117, [R1+0x78] ;  /* 0x0000780001757983 */ /* 0x004ea80000300800 */
[----:B------:R-:W-:Y:S04]  /*17ca0*/  STS.U16 [R0+UR5+0x43b00], R90 ;  /* 0x043b005a00007988 */ /* 0x000fe80008000405 */
[----:B------:R-:W2:Y:S04]  /*17cb0*/  LDL.LU R118, [R1+0x6c] ;  /* 0x00006c0001767983 */ /* 0x000ea80000300800 */
[----:B------:R-:W-:Y:S04]  /*17cc0*/  STS.U16 [R0+UR5+0x43f00], R89 ;  /* 0x043f005900007988 */ /* 0x000fe80008000405 */
[----:B------:R-:W2:Y:S04]  /*17cd0*/  LDL.LU R119, [R1+0x68] ;  /* 0x0000680001777983 */ /* 0x000ea80000300800 */
[----:B------:R-:W2:Y:S04]  /*17ce0*/  LDL.LU R120, [R1+0x5c] ;  /* 0x00005c0001787983 */ /* 0x000ea80000300800 */
[----:B---3--:R0:W-:Y:S04]  /*17cf0*/  STS.U16 [R4+UR5], R121 ;  /* 0x0000007904007988 */ /* 0x0081e80008000405 */
[----:B----4-:R1:W-:Y:S04]  /*17d00*/  STS.U16 [R4+UR5+0x400], R122 ;  /* 0x0004007a04007988 */ /* 0x0103e80008000405 */
[----:B------:R3:W-:Y:S04]  /*17d10*/  STS.U16 [R4+UR5+0x800], R123 ;  /* 0x0008007b04007988 */ /* 0x0007e80008000405 */
[----:B0-----:R-:W4:Y:S04]  /*17d20*/  LDL.LU R121, [R1+0x58] ;  /* 0x0000580001797983 */ /* 0x001f280000300800 */
[----:B-1----:R-:W2:Y:S04]  /*17d30*/  LDL.LU R122, [R1+0x54] ;  /* 0x00005400017a7983 */ /* 0x002ea80000300800 */
[----:B------:R0:W-:Y:S04]  /*17d40*/  STS.U16 [R4+UR5+0xc00], R124 ;  /* 0x000c007c04007988 */ /* 0x0001e80008000405 */
[----:B---3--:R-:W3:Y:S04]  /*17d50*/  LDL.LU R123, [R1+0x50] ;  /* 0x00005000017b7983 */ /* 0x008ee80000300800 */
[----:B------:R1:W-:Y:S04]  /*17d60*/  STS.U16 [R4+UR5+0x1000], R125 ;  /* 0x0010007d04007988 */ /* 0x0003e80008000405 */
[----:B0-----:R-:W2:Y:S04]  /*17d70*/  LDL.LU R124, [R1+0x4c] ;  /* 0x00004c00017c7983 */ /* 0x001ea80000300800 */
[----:B------:R0:W-:Y:S04]  /*17d80*/  STS.U16 [R4+UR5+0x1400], R2 ;  /* 0x0014000204007988 */ /* 0x0001e80008000405 */
[----:B-1----:R-:W2:Y:S04]  /*17d90*/  LDL.LU R125, [R1+0x48] ;  /* 0x00004800017d7983 */ /* 0x002ea80000300800 */
[----:B0-----:R-:W2:Y:S04]  /*17da0*/  LDL.LU R2, [R1+0x44] ;  /* 0x0000440001027983 */ /* 0x001ea80000300800 */
[----:B------:R-:W2:Y:S04]  /*17db0*/  LDL.LU R13, [R1+0x3c] ;  /* 0x00003c00010d7983 */ /* 0x000ea80000300800 */
[----:B------:R-:W2:Y:S04]  /*17dc0*/  LDL.LU R12, [R1+0x38] ;  /* 0x00003800010c7983 */ /* 0x000ea80000300800 */
[----:B------:R-:W3:Y:S04]  /*17dd0*/  LDL.LU R113, [R1+0x30] ;  /* 0x0000300001717983 */ /* 0x000ee80000300800 */
[----:B------:R-:W3:Y:S04]  /*17de0*/  LDL.LU R15, [R1+0x18] ;  /* 0x00001800010f7983 */ /* 0x000ee80000300800 */
[----:B------:R-:W3:Y:S04]  /*17df0*/  LDL.LU R9, [R1+0x14] ;  /* 0x0000140001097983 */ /* 0x000ee80000300800 */
[----:B------:R-:W3:Y:S04]  /*17e00*/  LDL.LU R11, [R1+0x10] ;  /* 0x00001000010b7983 */ /* 0x000ee80000300800 */
[----:B------:R-:W3:Y:S04]  /*17e10*/  LDL.LU R8, [R1+0xc] ;  /* 0x00000c0001087983 */ /* 0x000ee80000300800 */
[----:B------:R-:W3:Y:S04]  /*17e20*/  LDL.LU R0, [R1+0x8] ;  /* 0x0000080001007983 */ /* 0x000ee80000300800 */
[----:B------:R-:W3:Y:S04]  /*17e30*/  LDL.LU R14, [R1+0x4] ;  /* 0x00000400010e7983 */ /* 0x000ee80000300800 */
[----:B------:R0:W-:Y:S04]  /*17e40*/  STS.U16 [R4+UR5+0x6c00], R67 ;  /* 0x006c004304007988 */ /* 0x0001e80008000405 */
[----:B------:R1:W-:Y:S04]  /*17e50*/  STS.U16 [R4+UR5+0x7000], R66 ;  /* 0x0070004204007988 */ /* 0x0003e80008000405 */
[----:B0-----:R-:W3:Y:S04]  /*17e60*/  LDL.LU R67, [R1+0x34] ;  /* 0x0000340001437983 */ /* 0x001ee80000300800 */
[----:B-1----:R-:W3:Y:S01]  /*17e70*/  LDL.LU R66, [R1+0x40] ;  /* 0x0000400001427983 */ /* 0x002ee20000300800 */
[----:B------:R-:W-:-:S03]  /*17e80*/  LOP3.LUT R18, R4, 0x20, RZ, 0x3c, !PT ;  /* 0x0000002004127812 */ /* 0x000fc600078e3cff */
[----:B------:R-:W-:Y:S04]  /*17e90*/  STS.U16 [R4+UR5+0x1800], R88 ;  /* 0x0018005804007988 */ /* 0x000fe80008000405 */
        /* <DEDUP_REMOVED lines=55> */
[----:B------:R0:W-:Y:S04]  /*18210*/  STS.U16 [R18+UR5+0x100], R111 ;  /* 0x0001006f12007988 */ /* 0x0001e80008000405 */
[----:B------:R1:W-:Y:S04]  /*18220*/  STS.U16 [R18+UR5+0x500], R112 ;  /* 0x0005007012007988 */ /* 0x0003e80008000405 */
[----:B------:R4:W-:Y:S04]  /*18230*/  STS.U16 [R18+UR5+0x900], R114 ;  /* 0x0009007212007988 */ /* 0x0009e80008000405 */
[----:B0-----:R-:W3:Y:S04]  /*18240*/  LDL.LU R111, [R1+0xfc4] ;  /* 0x000fc400016f7983 */ /* 0x001ee80000300800 */
[----:B-1----:R-:W3:Y:S04]  /*18250*/  LDL.LU R112, [R1+0xfc0] ;  /* 0x000fc00001707983 */ /* 0x002ee80000300800 */
[----:B------:R0:W-:Y:S04]  /*18260*/  STS.U16 [R18+UR5+0xd00], R116 ;  /* 0x000d007412007988 */ /* 0x0001e80008000405 */
[----:B----4-:R-:W4:Y:S04]  /*18270*/  LDL.LU R114, [R1+0xfbc] ;  /* 0x000fbc0001727983 */ /* 0x010f280000300800 */
[----:B--2---:R1:W-:Y:S04]  /*18280*/  STS.U16 [R18+UR5+0x1100], R117 ;  /* 0x0011007512007988 */ /* 0x0043e80008000405 */
[----:B0-----:R-:W2:Y:S04]  /*18290*/  LDL.LU R116, [R1+0xfb8] ;  /* 0x000fb80001747983 */ /* 0x001ea80000300800 */
[----:B------:R0:W-:Y:S04]  /*182a0*/  STS.U16 [R18+UR5+0x1500], R118 ;  /* 0x0015007612007988 */ /* 0x0001e80008000405 */
[----:B-1----:R-:W2:Y:S04]  /*182b0*/  LDL.LU R117, [R1+0xfb4] ;  /* 0x000fb40001757983 */ /* 0x002ea80000300800 */
[----:B------:R1:W-:Y:S04]  /*182c0*/  STS.U16 [R18+UR5+0x1900], R119 ;  /* 0x0019007712007988 */ /* 0x0003e80008000405 */
[----:B0-----:R-:W2:Y:S04]  /*182d0*/  LDL.LU R118, [R1+0xfb0] ;  /* 0x000fb00001767983 */ /* 0x001ea80000300800 */
[----:B------:R0:W-:Y:S04]  /*182e0*/  STS.U16 [R18+UR5+0x1d00], R120 ;  /* 0x001d007812007988 */ /* 0x0001e80008000405 */
[----:B-1----:R-:W2:Y:S04]  /*182f0*/  LDL.LU R119, [R1+0xfac] ;  /* 0x000fac0001777983 */ /* 0x002ea80000300800 */
[----:B------:R1:W-:Y:S04]  /*18300*/  STS.U16 [R18+UR5+0x2100], R121 ;  /* 0x0021007912007988 */ /* 0x0003e80008000405 */
[----:B0-----:R-:W2:Y:S04]  /*18310*/  LDL.LU R120, [R1+0xfa8] ;  /* 0x000fa80001787983 */ /* 0x001ea80000300800 */
[----:B------:R0:W-:Y:S04]  /*18320*/  STS.U16 [R18+UR5+0x2500], R122 ;  /* 0x0025007a12007988 */ /* 0x0001e80008000405 */
[----:B-1----:R-:W2:Y:S04]  /*18330*/  LDL.LU R121, [R1+0xfa4] ;  /* 0x000fa40001797983 */ /* 0x002ea80000300800 */
[----:B---3--:R1:W-:Y:S04]  /*18340*/  STS.U16 [R18+UR5+0x2900], R123 ;  /* 0x0029007b12007988 */ /* 0x0083e80008000405 */
[----:B0-----:R-:W3:Y:S04]  /*18350*/  LDL.LU R122, [R1+0xfa0] ;  /* 0x000fa000017a7983 */ /* 0x001ee80000300800 */
[----:B------:R0:W-:Y:S04]  /*18360*/  STS.U16 [R18+UR5+0x2d00], R124 ;  /* 0x002d007c12007988 */ /* 0x0001e80008000405 */
[----:B-1----:R-:W2:Y:S04]  /*18370*/  LDL.LU R123, [R1+0xf9c] ;  /* 0x000f9c00017b7983 */ /* 0x002ea80000300800 */
[----:B------:R1:W-:Y:S04]  /*18380*/  STS.U16 [R18+UR5+0x3100], R125 ;  /* 0x0031007d12007988 */ /* 0x0003e80008000405 */
[----:B0-----:R-:W2:Y:S04]  /*18390*/  LDL.LU R124, [R1+0xf98] ;  /* 0x000f9800017c7983 */ /* 0x001ea80000300800 */
[----:B------:R0:W-:Y:S04]  /*183a0*/  STS.U16 [R18+UR5+0x3500], R2 ;  /* 0x0035000212007988 */ /* 0x0001e80008000405 */
[----:B-1----:R-:W2:Y:S04]  /*183b0*/  LDL.LU R125, [R1+0xf94] ;  /* 0x000f9400017d7983 */ /* 0x002ea80000300800 */
[----:B------:R-:W-:Y:S04]  /*183c0*/  STS.U16 [R18+UR5+0x3900], R66 ;  /* 0x0039004212007988 */ /* 0x000fe80008000405 */
[----:B0-----:R-:W2:Y:S04]  /*183d0*/  LDL.LU R2, [R1+0xf90] ;  /* 0x000f900001027983 */ /* 0x001ea80000300800 */
[----:B------:R0:W-:Y:S04]  /*183e0*/  STS.U16 [R18+UR5+0x3d00], R13 ;  /* 0x003d000d12007988 */ /* 0x0001e80008000405 */
[----:B------:R1:W-:Y:S04]  /*183f0*/  STS.U16 [R18+UR5+0x4100], R12 ;  /* 0x0041000c12007988 */ /* 0x0003e80008000405 */
[----:B0-----:R-:W3:Y:S04]  /*18400*/  LDL.LU R13, [R1+0x13c] ;  /* 0x00013c00010d7983 */ /* 0x001ee80000300800 */
[----:B-1----:R-:W4:Y:S04]  /*18410*/  LDL.LU R12, [R1+0x134] ;  /* 0x00013400010c7983 */ /* 0x002f280000300800 */
[----:B------:R-:W-:Y:S04]  /*18420*/  STS.U16 [R18+UR5+0x4500], R67 ;  /* 0x0045004312007988 */ /* 0x000fe80008000405 */
[----:B------:R-:W-:Y:S04]  /*18430*/  STS.U16 [R18+UR5+0x4900], R113 ;  /* 0x0049007112007988 */ /* 0x000fe80008000405 */
[----:B------:R-:W-:Y:S04]  /*18440*/  STS.U16 [R18+UR5+0x4d00], R15 ;  /* 0x004d000f12007988 */ /* 0x000fe80008000405 */
[----:B------:R0:W-:Y:S04]  /*18450*/  STS.U16 [R18+UR5+0x5100], R9 ;  /* 0x0051000912007988 */ /* 0x0001e80008000405 */
[----:B------:R1:W-:Y:S04]  /*18460*/  STS.U16 [R18+UR5+0x5500], R11 ;  /* 0x0055000b12007988 */ /* 0x0003e80008000405 */
[----:B------:R-:W-:Y:S04]  /*18470*/  STS.U16 [R18+UR5+0x5900], R8 ;  /* 0x0059000812007988 */ /* 0x000fe80008000405 */
[----:B0-----:R-:W4:Y:S04]  /*18480*/  LDL.LU R9, [R1+0x138] ;  /* 0x0001380001097983 */ /* 0x001f280000300800 */
[----:B-1----:R-:W4:Y:S04]  /*18490*/  LDL.LU R11, [R1+0x144] ;  /* 0x00014400010b7983 */ /* 0x002f280000300800 */
[----:B------:R0:W-:Y:S04]  /*184a0*/  STS.U16 [R18+UR5+0x5d00], R0 ;  /* 0x005d000012007988 */ /* 0x0001e80008000405 */
[----:B------:R-:W4:Y:S04]  /*184b0*/  LDL R66, [R1+0xbd4] ;  /* 0x000bd40001427983 */ /* 0x000f280000100800 */
[----:B0-----:R-:W4:Y:S04]  /*184c0*/  LDL R0, [R1+0xbb4] ;  /* 0x000bb40001007983 */ /* 0x001f280000100800 */
[----:B------:R0:W-:Y:S04]  /*184d0*/  STS.U16 [R18+UR5+0x6100], R14 ;  /* 0x0061000e12007988 */ /* 0x0001e80008000405 */
[----:B------:R-:W4:Y:S04]  /*184e0*/  LDL.LU R67, [R1+0xa4] ;  /* 0x0000a40001437983 */ /* 0x000f280000300800 */
[----:B------:R-:W4:Y:S04]  /*184f0*/  LDL.LU R113, [R1+0xa0] ;  /* 0x0000a00001717983 */ /* 0x000f280000300800 */
[----:B------:R-:W4:Y:S04]  /*18500*/  LDL.LU R15, [R1+0x140] ;  /* 0x00014000010f7983 */ /* 0x000f280000300800 */
[----:B0-----:R-:W4:Y:S04]  /*18510*/  LDL.LU R14, [R1+0x148] ;  /* 0x00014800010e7983 */ /* 0x001f280000300800 */
[----:B--2---:R0:W-:Y:S04]  /*18520*/  STS.U16 [R18+UR5+0x6500], R2 ;  /* 0x0065000212007988 */ /* 0x0041e80008000405 */
[----:B------:R-:W-:Y:S04]  /*18530*/  STS.U16 [R18+UR5+0x6900], R125 ;  /* 0x0069007d12007988 */ /* 0x000fe80008000405 */
[----:B------:R-:W-:Y:S04]  /*18540*/  STS.U16 [R18+UR5+0x6d00], R124 ;  /* 0x006d007c12007988 */ /* 0x000fe80008000405 */
[----:B------:R-:W-:Y:S01]  /*18550*/  STS.U16 [R18+UR5+0x7100], R123 ;  /* 0x0071007b12007988 */ /* 0x000fe20008000405 */
[----:B---3--:R-:W-:-:S02]  /*18560*/  ISETP.GT.U32.AND P6, PT, R7, R13, PT ;  /* 0x0000000d0700720c */ /* 0x008fc40003fc4070 */
[----:B----4-:R-:W-:Y:S01]  /*18570*/  ISETP.GT.U32.AND P0, PT, R7, R12, PT ;  /* 0x0000000c0700720c */ /* 0x010fe20003f04070 */
[----:B------:R-:W-:Y:S04]  /*18580*/  STS.U16 [R18+UR5+0x7500], R122 ;  /* 0x0075007a12007988 */ /* 0x000fe80008000405 */
[----:B------:R-:W-:Y:S04]  /*18590*/  STS.U16 [R18+UR5+0x7900], R121 ;  /* 0x0079007912007988 */ /* 0x000fe80008000405 */
[----:B------:R-:W-:Y:S04]  /*185a0*/  STS.U16 [R18+UR5+0x7d00], R120 ;  /* 0x007d007812007988 */ /* 0x000fe80008000405 */
[----:B------:R-:W-:Y:S04]  /*185b0*/  STS.U16 [R18+UR5+0x10100], R119 ;  /* 0x0101007712007988 */ /* 0x000fe80008000405 */
[----:B------:R-:W-:Y:S04]  /*185c0*/  STS.U16 [R18+UR5+0x10500], R118 ;  /* 0x0105007612007988 */ /* 0x000fe80008000405 */
[----:B------:R-:W-:Y:S01]  /*185d0*/  STS.U16 [R18+UR5+0x10900], R117 ;  /* 0x0109007512007988 */ /* 0x000fe20008000405 */
[----:B------:R-:W-:-:S03]  /*185e0*/  @!P0 IMAD.IADD R12, R12, 0x1, -R7 ;  /* 0x000000010c0c8824 */ /* 0x000fc600078e0a07 */
[----:B------:R-:W-:Y:S04]  /*185f0*/  STS.U16 [R18+UR5+0x10d00], R116 ;  /* 0x010d007412007988 */ /* 0x000fe80008000405 */
[----:B------:R-:W-:Y:S04]  /*18600*/  STS.U16 [R18+UR5+0x11100], R114 ;  /* 0x0111007212007988 */ /* 0x000fe80008000405 */
[----:B------:R-:W-:Y:S01]  /*18610*/  STS.U16 [R18+UR5+0x11500], R112 ;  /* 0x0115007012007988 */ /* 0x000fe20008000405 */
[----:B------:R-:W-:-:S03]  /*18620*/  @!P6 IMAD.IADD R13, R13, 0x1, -R7 ;  /* 0x000000010d0de824 */ /* 0x000fc600078e0a07 */
[----:B------:R-:W-:Y:S04]  /*18630*/  STS.U16 [R18+UR5+0x11900], R111 ;  /* 0x0119006f12007988 */ /* 0x000fe80008000405 */
[----:B------:R-:W-:Y:S01]  /*18640*/  STS.U16 [R18+UR5+0x11d00], R110 ;  /* 0x011d006e12007988 */ /* 0x000fe20008000405 */
[----:B------:R-:W-:-:S03]  /*18650*/  ISETP.GT.U32.AND P0, PT, R7, R12, PT ;  /* 0x0000000c0700720c */ /* 0x000fc60003f04070 */
[----:B------:R-:W-:Y:S04]  /*18660*/  STS.U16 [R18+UR5+0x12100], R109 ;  /* 0x0121006d12007988 */ /* 0x000fe80008000405 */
[----:B------:R-:W-:Y:S04]  /*18670*/  STS.U16 [R18+UR5+0x12500], R108 ;  /* 0x0125006c12007988 */ /* 0x000fe80008000405 */
[----:B------:R-:W-:Y:S01]  /*18680*/  STS.U16 [R18+UR5+0x12900], R107 ;  /* 0x0129006b12007988 */ /* 0x000fe20008000405 */
[----:B------:R-:W-:-:S03]  /*18690*/  ISETP.GT.U32.AND P6, PT, R7, R13, PT ;  /* 0x0000000d0700720c */ /* 0x000fc60003fc4070 */
[----:B------:R-:W-:Y:S04]  /*186a0*/  STS.U16 [R18+UR5+0x12d00], R106 ;  /* 0x012d006a12007988 */ /* 0x000fe80008000405 */
[----:B------:R-:W-:Y:S04]  /*186b0*/  STS.U16 [R18+UR5+0x13100], R105 ;  /* 0x0131006912007988 */ /* 0x000fe80008000405 */
[----:B------:R-:W-:Y:S04]  /*186c0*/  STS.U16 [R18+UR5+0x13500], R104 ;  /* 0x0135006812007988 */ /* 0x000fe80008000405 */
[----:B0-----:R-:W2:Y:S04]  /*186d0*/  LDL.LU R2, [R1+0x14c] ;  /* 0x00014c0001027983 */ /* 0x001ea80000300800 */
[----:B------:R-:W-:Y:S04]  /*186e0*/  STS.U16 [R18+UR5+0x13900], R103 ;  /* 0x0139006712007988 */ /* 0x000fe80008000405 */
        /* <DEDUP_REMOVED lines=11> */
[----:B------:R-:W-:Y:S01]  /*187a0*/  STS.U16 [R18+UR5+0x16100], R31 ;  /* 0x0161001f12007988 */ /* 0x000fe20008000405 */
[----:B------:R-:W-:-:S03]  /*187b0*/  ISETP.GE.AND P6, PT, R0, RZ, PT ;  /* 0x000000ff0000720c */ /* 0x000fc60003fc6270 */
[----:B------:R-:W-:Y:S04]  /*187c0*/  STS.U16 [R18+UR5+0x16500], R30 ;  /* 0x0165001e12007988 */ /* 0x000fe80008000405 */
[----:B------:R-:W-:Y:S04]  /*187d0*/  STS.U16 [R18+UR5+0x16900], R29 ;  /* 0x0169001d12007988 */ /* 0x000fe80008000405 */
[----:B------:R0:W-:Y:S04]  /*187e0*/  STS.U16 [R18+UR5+0x16d00], R20 ;  /* 0x016d001412007988 */ /* 0x0001e80008000405 */
[----:B------:R-:W3:Y:S04]  /*187f0*/  LDL.LU R8, [R1+0x150] ;  /* 0x0001500001087983 */ /* 0x000ee80000300800 */
[----:B------:R-:W-:Y:S01]  /*18800*/  STS.U16 [R18+UR5+0x17100], R28 ;  /* 0x0171001c12007988 */ /* 0x000fe20008000405 */
[----:B0-----:R-:W-:-:S03]  /*18810*/  IMAD.MOV.U32 R20, RZ, RZ, R12 ;  /* 0x000000ffff147224 */ /* 0x001fc600078e000c */
[----:B------:R-:W4:Y:S04]  /*18820*/  LDL.LU R0, [R1+0x9c] ;  /* 0x00009c0001007983 */ /* 0x000f280000300800 */
[----:B------:R-:W-:Y:S04]  /*18830*/  STS.U16 [R18+UR5+0x17500], R27 ;  /* 0x0175001b12007988 */ /* 0x000fe80008000405 */
[----:B------:R-:W3:Y:S04]  /*18840*/  LDL.LU R12, [R1+0x154] ;  /* 0x00015400010c7983 */ /* 0x000ee80000300800 */
[----:B------:R0:W-:Y:S04]  /*18850*/  STS.U16 [R18+UR5+0x17900], R26 ;  /* 0x0179001a12007988 */ /* 0x0001e80008000405 */
[----:B0-----:R-:W3:Y:S01]  /*18860*/  LDL R26, [R1+0xbc4] ;  /* 0x000bc400011a7983 */ /* 0x001ee20000100800 */
[----:B------:R-:W-:-:S02]  /*18870*/  ISETP.GT.U32.AND P5, PT, R7, R11, PT ;  /* 0x0000000b0700720c */ /* 0x000fc40003fa4070 */
[----:B------:R-:W-:-:S11]  /*18880*/  ISETP.GT.U32.AND P4, PT, R7, R9, PT ;  /* 0x000000090700720c */ /* 0x000fd60003f84070 */
[--C-:B------:R-:W-:Y:S02]  /*18890*/  @!P5 IMAD.IADD R11, R11, 0x1, -R7.reuse ;  /* 0x000000010b0bd824 */ /* 0x100fe400078e0a07 */
[----:B------:R-:W-:-:S03]  /*188a0*/  @!P4 IMAD.IADD R9, R9, 0x1, -R7 ;  /* 0x000000010909c824 */ /* 0x000fc600078e0a07 */
[C---:B------:R-:W-:Y:S02]  /*188b0*/  ISETP.GT.U32.AND P5, PT, R7.reuse, R11, PT ;  /* 0x0000000b0700720c */ /* 0x040fe40003fa4070 */
[----:B------:R-:W-:-:S11]  /*188c0*/  ISETP.GT.U32.AND P4, PT, R7, R9, PT ;  /* 0x000000090700720c */ /* 0x000fd60003f84070 */
[--C-:B------:R-:W-:Y:S02]  /*188d0*/  @!P5 IMAD.IADD R11, R11, 0x1, -R7.reuse ;  /* 0x000000010b0bd824 */ /* 0x100fe400078e0a07 */
[----:B------:R-:W-:Y:S01]  /*188e0*/  @!P4 IMAD.IADD R9, R9, 0x1, -R7 ;  /* 0x000000010909c824 */ /* 0x000fe200078e0a07 */
[----:B------:R-:W-:Y:S01]  /*188f0*/  ISETP.GT.U32.AND P4, PT, R7, R14, PT ;  /* 0x0000000e0700720c */ /* 0x000fe20003f84070 */
[----:B------:R0:W-:Y:S01]  /*18900*/  STS.U16 [R18+UR5+0x17d00], R21 ;  /* 0x017d001512007988 */ /* 0x0001e20008000405 */
[----:B------:R-:W-:-:S03]  /*18910*/  @!P6 IMAD.MOV R20, RZ, RZ, -R20 ;  /* 0x000000ffff14e224 */ /* 0x000fc600078e0a14 */
[----:B------:R1:W-:Y:S01]  /*18920*/  STL [R1+0xf48], R4 ;  /* 0x000f480401007387 */ /* 0x0003e20000100800 */
[----:B0-----:R-:W-:-:S07]  /*18930*/  LOP3.LUT R18, R4, 0x40, RZ, 0x3c, !PT ;  /* 0x0000004004127812 */ /* 0x001fce00078e3cff */
[----:B------:R-:W-:Y:S01]  /*18940*/  @!P4 IMAD.IADD R14, R14, 0x1, -R7 ;  /* 0x000000010e0ec824 */ /* 0x000fe200078e0a07 */
[----:B-1----:R-:W3:Y:S04]  /*18950*/  LDL.LU R4, [R1+0x158] ;  /* 0x0001580001047983 */ /* 0x002ee80000300800 */
[----:B------:R0:W-:Y:S04]  /*18960*/  STS.U16 [R18+UR5+0x200], R67 ;  /* 0x0002004312007988 */ /* 0x0001e80008000405 */
[----:B------:R1:W-:Y:S04]  /*18970*/  STS.U16 [R18+UR5+0x600], R113 ;  /* 0x0006007112007988 */ /* 0x0003e80008000405 */
[----:B0-----:R-:W3:Y:S04]  /*18980*/  LDL R67, [R1+0xbe4] ;  /* 0x000be40001437983 */ /* 0x001ee80000100800 */
[----:B-1----:R-:W3:Y:S01]  /*18990*/  LDL R113, [R1+0xbf4] ;  /* 0x000bf40001717983 */ /* 0x002ee20000100800 */
[----:B------:R-:W-:Y:S01]  /*189a0*/  IMAD.MOV.U32 R21, RZ, RZ, R13 ;  /* 0x000000ffff157224 */ /* 0x000fe200078e000d */
[----:B------:R-:W-:-:S02]  /*189b0*/  PRMT R65, RZ, 0x7610, R65 ;  /* 0x00007610ff417816 */ /* 0x000fc40000000041 */
[----:B--2---:R-:W-:-:S13]  /*189c0*/  ISETP.GT.U32.AND P5, PT, R7, R2, PT ;  /* 0x000000020700720c */ /* 0x004fda0003fa4070 */
[----:B------:R-:W-:Y:S01]  /*189d0*/  @!P5 IMAD.IADD R2, R2, 0x1, -R7 ;  /* 0x000000010202d824 */ /* 0x000fe200078e0a07 */
[----:B------:R-:W-:Y:S02]  /*189e0*/  ISETP.GE.AND P5, PT, R66, RZ, PT ;  /* 0x000000ff4200720c */ /* 0x000fe40003fa6270 */
[----:B------:R-:W2:Y:S04]  /*189f0*/  LDL.LU R66, [R1+0x15c] ;  /* 0x00015c0001427983 */ /* 0x000ea80000300800 */
[----:B------:R-:W2:Y:S04]  /*18a00*/  LDL.LU R13, [R1+0x160] ;  /* 0x00016000010d7983 */ /* 0x000ea80000300800 */
[----:B----4-:R0:W-:Y:S04]  /*18a10*/  STS.U16 [R18+UR5+0xa00], R0 ;  /* 0x000a000012007988 */ /* 0x0101e80008000405 */
[----:B------:R1:W-:Y:S01]  /*18a20*/  STS.U16 [R18+UR5+0xe00], R23 ;  /* 0x000e001712007988 */ /* 0x0003e20008000405 */
[----:B---3--:R-:W-:-:S02]  /*18a30*/  ISETP.GE.AND P4, PT, R26, RZ, PT ;  /* 0x000000ff1a00720c */ /* 0x008fc40003f86270 */
[----:B------:R-:W-:Y:S01]  /*18a40*/  SEL R26, R10, R20, !P3 ;  /* 0x000000140a1a7207 */ /* 0x000fe20005800000 */
[----:B------:R-:W-:Y:S01]  /*18a50*/  IMAD.MOV.U32 R20, RZ, RZ, R9 ;  /* 0x000000ffff147224 */ /* 0x000fe200078e0009 */
[----:B------:R3:W-:Y:S03]  /*18a60*/  STS.U16 [R18+UR5+0x1200], R22 ;  /* 0x0012001612007988 */ /* 0x0007e60008000405 */
[----:B------:R-:W-:Y:S01]  /*18a70*/  IMAD R26, R26, UR7, RZ ;  /* 0x000000071a1a7c24 */ /* 0x000fe2000f8e02ff */
[----:B------:R-:W4:Y:S01]  /*18a80*/  LDL.LU R9, [R1+0x164] ;  /* 0x0001640001097983 */ /* 0x000f220000300800 */
[----:B------:R-:W-:-:S03]  /*18a90*/  @!P5 IMAD.MOV R20, RZ, RZ, -R20 ;  /* 0x000000ffff14d224 */ /* 0x000fc600078e0a14 */
[----:B0-----:R-:W-:-:S04]  /*18aa0*/  LEA R0, P5, R26, R6, 0x1 ;  /* 0x000000061a007211 */ /* 0x001fc800078a08ff */
[----:B-1----:R-:W-:Y:S01]  /*18ab0*/  LEA.HI.X.SX32 R23, R26, R5, 0x1, P5 ;  /* 0x000000051a177211 */ /* 0x002fe200028f0eff */
[----:B---3--:R-:W-:Y:S01]  /*18ac0*/  @P2 IMAD.MOV.U32 R22, RZ, RZ, R0 ;  /* 0x000000ffff162224 */ /* 0x008fe200078e0000 */
[----:B------:R-:W-:Y:S04]  /*18ad0*/  STL [R1+0x2c], R0 ;  /* 0x00002c0001007387 */ /* 0x000fe80000100800 */
[----:B------:R-:W-:Y:S04]  /*18ae0*/  STS.U16 [R18+UR5+0x1600], R25 ;  /* 0x0016001912007988 */ /* 0x000fe80008000405 */
[----:B------:R-:W-:Y:S04]  /*18af0*/  STL [R1+0x28], R23 ;  /* 0x0000281701007387 */ /* 0x000fe80000100800 */
[----:B------:R0:W-:Y:S04]  /*18b00*/  STS.U16 [R18+UR5+0x1a00], R24 ;  /* 0x001a001812007988 */ /* 0x0001e80008000405 */
[----:B------:R1:W3:Y:S04]  /*18b10*/  @P2 LDG.E.U16 R65, desc[UR16][R22.64] ;  /* 0x0000001016412981 */ /* 0x0002e8000c1e1500 */
[----:B0-----:R-:W2:Y:S04]  /*18b20*/  LDL.LU R18, [R1+0xf8c] ;  /* 0x000f8c0001127983 */ /* 0x001ea80000300800 */
[----:B------:R-:W4:Y:S01]  /*18b30*/  LDL.LU R0, [R1+0xf88] ;  /* 0x000f880001007983 */ /* 0x000f220000300800 */
[----:B------:R-:W-:Y:S01]  /*18b40*/  ISETP.GT.U32.AND P0, PT, R7, R15, PT ;  /* 0x0000000f0700720c */ /* 0x000fe20003f04070 */
[----:B------:R-:W-:Y:S01]  /*18b50*/  @!P4 IMAD.MOV R21, RZ, RZ, -R21 ;  /* 0x000000ffff15c224 */ /* 0x000fe200078e0a15 */
[----:B-1----:R-:W-:Y:S01]  /*18b60*/  SEL R22, R10, R20, !P3 ;  /* 0x000000140a167207 */ /* 0x002fe20005800000 */
[----:B------:R-:W4:Y:S10]  /*18b70*/  LDL R24, [R1+0xc14] ;  /* 0x000c140001187983 */ /* 0x000f340000100800 */
[----:B------:R-:W-:Y:S01]  /*18b80*/  @!P0 IMAD.IADD R15, R15, 0x1, -R7 ;  /* 0x000000010f0f8824 */ /* 0x000fe200078e0a07 */
[----:B------:R-:W-:-:S04]  /*18b90*/  ISETP.GT.U32.AND P0, PT, R7, R8, PT ;  /* 0x000000080700720c */ /* 0x000fc80003f04070 */
[C---:B------:R-:W-:Y:S02]  /*18ba0*/  ISETP.GT.U32.AND P6, PT, R7.reuse, R15, PT ;  /* 0x0000000f0700720c */ /* 0x040fe40003fc4070 */
[----:B------:R-:W-:-:S07]  /*18bb0*/  ISETP.GT.U32.AND P4, PT, R7, R2, PT ;  /* 0x000000020700720c */ /* 0x000fce0003f84070 */
[----:B------:R-:W-:-:S04]  /*18bc0*/  @!P0 IMAD.IADD R8, R8, 0x1, -R7 ;  /* 0x0000000108088824 */ /* 0x000fc800078e0a07 */
[--C-:B------:R-:W-:Y:S01]  /*18bd0*/  @!P6 IMAD.IADD R15, R15, 0x1, -R7.reuse ;  /* 0x000000010f0fe824 */ /* 0x100fe200078e0a07 */
[----:B------:R-:W-:Y:S01]  /*18be0*/  ISETP.GT.U32.AND P6, PT, R7, R8, PT ;  /* 0x000000080700720c */ /* 0x000fe20003fc4070 */
[----:B------:R-:W-:Y:S01]  /*18bf0*/  @!P4 IMAD.IADD R2, R2, 0x1, -R7 ;  /* 0x000000010202c824 */ /* 0x000fe200078e0a07 */
[----:B------:R-:W-:Y:S02]  /*18c00*/  ISETP.GE.AND P4, PT, R67, RZ, PT ;  /* 0x000000ff4300720c */ /* 0x000fe40003f86270 */
[----:B------:R-:W-:-:S09]  /*18c10*/  SEL R23, R10, R21, !P3 ;  /* 0x000000150a177207 */ /* 0x000fd20005800000 */
[----:B------:R-:W-:Y:S01]  /*18c20*/  @!P6 IMAD.IADD R8, R8, 0x1, -R7 ;  /* 0x000000010808e824 */ /* 0x000fe200078e0a07 */
[----:B------:R-:W-:Y:S01]  /*18c30*/  ISETP.GE.AND P6, PT, R113, RZ, PT ;  /* 0x000000ff7100720c */ /* 0x000fe20003fc6270 */
[----:B------:R-:W-:Y:S02]  /*18c40*/  IMAD.MOV.U32 R21, RZ, RZ, R11 ;  /* 0x000000ffff157224 */ /* 0x000fe400078e000b */
[----:B------:R-:W-:Y:S01]  /*18c50*/  IMAD R23, R23, UR7, RZ ;  /* 0x0000000717177c24 */ /* 0x000fe2000f8e02ff */
[----:B------:R-:W4:Y:S01]  /*18c60*/  LDL.LU R11, [R1+0x168] ;  /* 0x00016800010b7983 */ /* 0x000f220000300800 */
[----:B------:R-:W-:Y:S02]  /*18c70*/  IMAD.MOV.U32 R20, RZ, RZ, R15 ;  /* 0x000000ffff147224 */ /* 0x000fe400078e000f */
[----:B------:R-:W-:Y:S02]  /*18c80*/  IMAD R22, R22, UR7, RZ ;  /* 0x0000000716167c24 */ /* 0x000fe4000f8e02ff */
[----:B------:R-:W-:Y:S01]  /*18c90*/  @!P4 IMAD.MOV R21, RZ, RZ, -R21 ;  /* 0x000000ffff15c224 */ /* 0x000fe200078e0a15 */
[----:B------:R-:W-:-:S03]  /*18ca0*/  LEA R67, P4, R23, R6, 0x1 ;  /* 0x0000000617437211 */ /* 0x000fc600078808ff */
[----:B------:R-:W-:Y:S01]  /*18cb0*/  @!P6 IMAD.MOV R20, RZ, RZ, -R20 ;  /* 0x000000ffff14e224 */ /* 0x000fe200078e0a14 */
[C---:B------:R-:W-:Y:S02]  /*18cc0*/  LEA R15, P6, R22.reuse, R6, 0x1 ;  /* 0x00000006160f7211 */ /* 0x040fe400078c08ff */
[-C--:B------:R-:W-:Y:S02]  /*18cd0*/  LEA.HI.X.SX32 R23, R23, R5.reuse, 0x1, P4 ;  /* 0x0000000517177211 */ /* 0x080fe400020f0eff */
[----:B------:R-:W-:Y:S01]  /*18ce0*/  LEA.HI.X.SX32 R113, R22, R5, 0x1, P6 ;  /* 0x0000000516717211 */ /* 0x000fe200030f0eff */
[----:B------:R-:W-:Y:S01]  /*18cf0*/  @P2 IMAD.MOV.U32 R22, RZ, RZ, R67 ;  /* 0x000000ffff162224 */ /* 0x000fe200078e0043 */
[----:B---3--:R0:W-:Y:S01]  /*18d00*/  STL [R1+0x1c], R65 ;  /* 0x00001c4101007387 */ /* 0x0081e20000100800 */
[----:B--2---:R-:W-:-:S03]  /*18d10*/  PRMT R18, RZ, 0x7610, R18 ;  /* 0x00007610ff127816 */ /* 0x004fc60000000012 */
[----:B0-----:R-:W2:Y:S01]  /*18d20*/  LDL R65, [R1+0xc20] ;  /* 0x000c200001417983 */ /* 0x001ea20000100800 */
[----:B----4-:R-:W-:-:S03]  /*18d30*/  PRMT R0, RZ, 0x7610, R0 ;  /* 0x00007610ff007816 */ /* 0x010fc60000000000 */
[----:B------:R-:W-:Y:S04]  /*18d40*/  STL [R1+0x34], R67 ;  /* 0x0000344301007387 */ /* 0x000fe80000100800 */
[----:B------:R-:W-:Y:S04]  /*18d50*/  STL [R1+0x5c], R15 ;  /* 0x00005c0f01007387 */ /* 0x000fe80000100800 */
[----:B------:R0:W-:Y:S04]  /*18d60*/  STL [R1+0x30], R23 ;  /* 0x0000301701007387 */ /* 0x0001e80000100800 */
[----:B------:R1:W3:Y:S02]  /*18d70*/  @P2 LDG.E.U16 R18, desc[UR16][R22.64] ;  /* 0x0000001016122981 */ /* 0x0002e4000c1e1500 */
[----:B-1----:R-:W-:-:S02]  /*18d80*/  @P2 IMAD.MOV.U32 R22, RZ, RZ, R15 ;  /* 0x000000ffff162224 */ /* 0x002fc400078e000f */
[----:B0-----:R-:W-:-:S05]  /*18d90*/  @P2 IMAD.MOV.U32 R23, RZ, RZ, R113 ;  /* 0x000000ffff172224 */ /* 0x001fca00078e0071 */
[----:B------:R-:W4:Y:S04]  /*18da0*/  @P2 LDG.E.U16 R0, desc[UR16][R22.64] ;  /* 0x0000001016002981 */ /* 0x000f28000c1e1500 */
[----:B------:R-:W-:Y:S04]  /*18db0*/  STL [R1+0x58], R113 ;  /* 0x0000587101007387 */ /* 0x000fe80000100800 */
[----:B------:R-:W2:Y:S01]  /*18dc0*/  LDL R67, [R1+0xc24] ;  /* 0x000c240001437983 */ /* 0x000ea20000100800 */
[----:B------:R-:W-:-:S03]  /*18dd0*/  ISETP.GT.U32.AND P0, PT, R7, R14, PT ;  /* 0x0000000e0700720c */ /* 0x000fc60003f04070 */
[----:B---3--:R0:W-:Y:S04]  /*18de0*/  STL [R1+0x18], R18 ;  /* 0x0000181201007387 */ /* 0x0081e80000100800 */
[----:B0-----:R-:W3:Y:S04]  /*18df0*/  LDL.LU R18, [R1+0xf84] ;  /* 0x000f840001127983 */ /* 0x001ee80000300800 */
[----:B------:R-:W2:Y:S04]  /*18e00*/  LDL.LU R113, [R1+0xf80] ;  /* 0x000f800001717983 */ /* 0x000ea80000300800 */
[----:B------:R-:W2:Y:S04]  /*18e10*/  LDL.LU R15, [R1+0xf7c] ;  /* 0x000f7c00010f7983 */ /* 0x000ea80000300800 */
[----:B----4-:R0:W-:Y:S04]  /*18e20*/  STL [R1+0x14], R0 ;  /* 0x0000140001007387 */ /* 0x0101e80000100800 */
[----:B0-----:R-:W4:Y:S04]  /*18e30*/  LDL.LU R0, [R1+0xf78] ;  /* 0x000f780001007983 */ /* 0x001f280000300800 */
[----:B------:R-:W2:Y:S01]  /*18e40*/  LDL R23, [R1+0xc04] ;  /* 0x000c040001177983 */ /* 0x000ea20000100800 */
[C---:B------:R-:W-:Y:S01]  /*18e50*/  ISETP.GT.U32.AND P5, PT, R7.reuse, R12, PT ;  /* 0x0000000c0700720c */ /* 0x040fe20003fa4070 */
[----:B------:R-:W-:Y:S01]  /*18e60*/  @!P0 IMAD.IADD R14, R14, 0x1, -R7 ;  /* 0x000000010e0e8824 */ /* 0x000fe200078e0a07 */
[----:B------:R-:W-:-:S02]  /*18e70*/  ISETP.GT.U32.AND P0, PT, R7, R4, PT ;  /* 0x000000040700720c */ /* 0x000fc40003f04070 */
[----:B------:R-:W-:-:S09]  /*18e80*/  SEL R21, R10, R21, !P3 ;  /* 0x000000150a157207 */ /* 0x000fd20005800000 */
[----:B------:R-:W-:Y:S01]  /*18e90*/  @!P5 IMAD.IADD R12, R12, 0x1, -R7 ;  /* 0x000000010c0cd824 */ /* 0x000fe200078e0a07 */
[----:B------:R-:W-:-:S04]  /*18ea0*/  ISETP.GT.U32.AND P5, PT, R7, R66, PT ;  /* 0x000000420700720c */ /* 0x000fc80003fa4070 */
[C---:B------:R-:W-:Y:S01]  /*18eb0*/  ISETP.GT.U32.AND P6, PT, R7.reuse, R12, PT ;  /* 0x0000000c0700720c */ /* 0x040fe20003fc4070 */
[----:B------:R-:W-:Y:S01]  /*18ec0*/  @!P0 IMAD.IADD R4, R4, 0x1, -R7 ;  /* 0x0000000104048824 */ /* 0x000fe200078e0a07 */
[----:B------:R-:W-:Y:S01]  /*18ed0*/  ISETP.GT.U32.AND P0, PT, R7, R13, PT ;  /* 0x0000000d0700720c */ /* 0x000fe20003f04070 */
[----:B------:R-:W-:Y:S01]  /*18ee0*/  IMAD R22, R21, UR7, RZ ;  /* 0x0000000715167c24 */ /* 0x000fe2000f8e02ff */
[----:B------:R-:W-:-:S05]  /*18ef0*/  SEL R20, R10, R20, !P3 ;  /* 0x000000140a147207 */ /* 0x000fca0005800000 */
[----:B------:R-:W-:-:S04]  /*18f00*/  @!P5 IMAD.IADD R66, R66, 0x1, -R7 ;  /* 0x000000014242d824 */ /* 0x000fc800078e0a07 */
[--C-:B------:R-:W-:Y:S02]  /*18f10*/  @!P6 IMAD.IADD R12, R12, 0x1, -R7.reuse ;  /* 0x000000010c0ce824 */ /* 0x100fe400078e0a07 */
[----:B------:R-:W-:Y:S01]  /*18f20*/  @!P0 IMAD.IADD R13, R13, 0x1, -R7 ;  /* 0x000000010d0d8824 */ /* 0x000fe200078e0a07 */
[----:B------:R-:W-:Y:S01]  /*18f30*/  ISETP.GE.AND P0, PT, R24, RZ, PT ;  /* 0x000000ff1800720c */ /* 0x000fe20003f06270 */
[----:B------:R-:W-:Y:S02]  /*18f40*/  IMAD.MOV.U32 R21, RZ, RZ, R14 ;  /* 0x000000ffff157224 */ /* 0x000fe400078e000e */
[----:B------:R-:W-:Y:S01]  /*18f50*/  IMAD R24, R20, UR7, RZ ;  /* 0x0000000714187c24 */ /* 0x000fe2000f8e02ff */
[----:B------:R-:W-:Y:S01]  /*18f60*/  PRMT R25, RZ, 0x7610, R25 ;  /* 0x00007610ff197816 */ /* 0x000fe20000000019 */
[----:B------:R-:W-:Y:S01]  /*18f70*/  IMAD.MOV.U32 R20, RZ, RZ, R2 ;  /* 0x000000ffff147224 */ /* 0x000fe200078e0002 */
[----:B--2---:R-:W-:Y:S02]  /*18f80*/  ISETP.GE.AND P5, PT, R23, RZ, PT ;  /* 0x000000ff1700720c */ /* 0x004fe40003fa6270 */
[----:B------:R-:W-:-:S04]  /*18f90*/  LEA R23, P6, R22, R6, 0x1 ;  /* 0x0000000616177211 */ /* 0x000fc800078c08ff */
[----:B------:R-:W-:Y:S01]  /*18fa0*/  LEA.HI.X.SX32 R22, R22, R5, 0x1, P6 ;  /* 0x0000000516167211 */ /* 0x000fe200030f0eff */
[----:B------:R0:W-:Y:S04]  /*18fb0*/  STL [R1+0x6c], R23 ;  /* 0x00006c1701007387 */ /* 0x0001e80000100800 */
[----:B------:R1:W-:Y:S02]  /*18fc0*/  STL [R1+0x68], R22 ;  /* 0x0000681601007387 */ /* 0x0003e40000100800 */
[----:B------:R-:W-:Y:S01]  /*18fd0*/  @!P5 IMAD.MOV R21, RZ, RZ, -R21 ;  /* 0x000000ffff15d224 */ /* 0x000fe200078e0a15 */
[----:B0-----:R-:W-:Y:S01]  /*18fe0*/  @P2 LOP3.LUT R23, R23, R22, RZ, 0x3c, !PT ;  /* 0x0000001617172212 */ /* 0x001fe200078e3cff */
[----:B------:R-:W2:Y:S01]  /*18ff0*/  LDL.LU R2, [R1+0xf74] ;  /* 0x000f740001027983 */ /* 0x000ea20000300800 */
[----:B------:R-:W-:-:S02]  /*19000*/  LEA R14, P5, R24, R6, 0x1 ;  /* 0x00000006180e7211 */ /* 0x000fc400078a08ff */
[C---:B-1----:R-:W-:Y:S02]  /*19010*/  @P2 LOP3.LUT R22, R23.reuse, R22, RZ, 0x3c, !PT ;  /* 0x0000001617162212 */ /* 0x042fe400078e3cff */
[----:B------:R-:W-:Y:S02]  /*19020*/  LEA.HI.X.SX32 R24, R24, R5, 0x1, P5 ;  /* 0x0000000518187211 */ /* 0x000fe400028f0eff */
[----:B------:R-:W-:Y:S02]  /*19030*/  @P2 LOP3.LUT R23, R23, R22, RZ, 0x3c, !PT ;  /* 0x0000001617172212 */ /* 0x000fe400078e3cff */
[----:B----4-:R-:W-:-:S03]  /*19040*/  PRMT R0, RZ, 0x7610, R0 ;  /* 0x00007610ff007816 */ /* 0x010fc60000000000 */
[----:B------:R0:W4:Y:S02]  /*19050*/  @P2 LDG.E.U16 R25, desc[UR16][R22.64] ;  /* 0x0000001016192981 */ /* 0x000124000c1e1500 */
[----:B0-----:R-:W-:Y:S02]  /*19060*/  @P2 IMAD.MOV.U32 R22, RZ, RZ, R14 ;  /* 0x000000ffff162224 */ /* 0x001fe400078e000e */
[----:B------:R-:W-:-:S05]  /*19070*/  @P2 IMAD.MOV.U32 R23, RZ, RZ, R24 ;  /* 0x000000ffff172224 */ /* 0x000fca00078e0018 */
[----:B------:R0:W3:Y:S01]  /*19080*/  @P2 LDG.E.U16 R0, desc[UR16][R22.64] ;  /* 0x0000001016002981 */ /* 0x0000e2000c1e1500 */
[----:B------:R-:W-:Y:S01]  /*19090*/  ISETP.GT.U32.AND P6, PT, R7, R4, PT ;  /* 0x000000040700720c */ /* 0x000fe20003fc4070 */
[----:B------:R-:W-:Y:S01]  /*190a0*/  @!P0 IMAD.MOV R20, RZ, RZ, -R20 ;  /* 0x000000ffff148224 */ /* 0x000fe200078e0a14 */
[----:B------:R-:W-:Y:S02]  /*190b0*/  ISETP.GE.AND P0, PT, R67, RZ, PT ;  /* 0x000000ff4300720c */ /* 0x000fe40003f06270 */
[C---:B0-----:R-:W-:Y:S02]  /*190c0*/  SEL R23, R10.reuse, R21, !P3 ;  /* 0x000000150a177207 */ /* 0x041fe40005800000 */
[----:B------:R-:W-:-:S03]  /*190d0*/  SEL R22, R10, R20, !P3 ;  /* 0x000000140a167207 */ /* 0x000fc60005800000 */
[----:B------:R-:W-:Y:S01]  /*190e0*/  IMAD R23, R23, UR7, RZ ;  /* 0x0000000717177c24 */ /* 0x000fe2000f8e02ff */
[----:B------:R-:W-:Y:S01]  /*190f0*/  STL [R1+0x7c], R14 ;  /* 0x00007c0e01007387 */ /* 0x000fe20000100800 */
[----:B------:R-:W-:Y:S02]  /*19100*/  IMAD.MOV.U32 R20, RZ, RZ, R12 ;  /* 0x000000ffff147224 */ /* 0x000fe400078e000c */
[----:B------:R-:W-:Y:S01]  /*19110*/  IMAD R22, R22, UR7, RZ ;  /* 0x0000000716167c24 */ /* 0x000fe2000f8e02ff */
[----:B------:R0:W-:Y:S01]  /*19120*/  STL [R1+0x78], R24 ;  /* 0x0000781801007387 */ /* 0x0001e20000100800 */
[----:B------:R-:W-:Y:S02]  /*19130*/  @!P6 IMAD.IADD R4, R4, 0x1, -R7 ;  /* 0x000000010404e824 */ /* 0x000fe400078e0a07 */
[----:B------:R-:W-:Y:S01]  /*19140*/  IMAD.MOV.U32 R21, RZ, RZ, R8 ;  /* 0x000000ffff157224 */ /* 0x000fe200078e0008 */
[----:B------:R-:W-:Y:S01]  /*19150*/  LEA R8, P6, R23, R6, 0x1 ;  /* 0x0000000617087211 */ /* 0x000fe200078c08ff */
[----:B------:R-:W-:Y:S01]  /*19160*/  @!P0 IMAD.MOV R20, RZ, RZ, -R20 ;  /* 0x000000ffff148224 */ /* 0x000fe200078e0a14 */
[----:B------:R-:W-:-:S02]  /*19170*/  ISETP.GE.AND P5, PT, R65, RZ, PT ;  /* 0x000000ff4100720c */ /* 0x000fc40003fa6270 */
[C---:B0-----:R-:W-:Y:S02]  /*19180*/  LEA R24, P0, R22.reuse, R6, 0x1 ;  /* 0x0000000616187211 */ /* 0x041fe400078008ff */
[----:B------:R-:W-:Y:S02]  /*19190*/  PRMT R3, RZ, 0x7610, R3 ;  /* 0x00007610ff037816 */ /* 0x000fe40000000003 */
[-C--:B------:R-:W-:Y:S02]  /*191a0*/  LEA.HI.X.SX32 R23, R23, R5.reuse, 0x1, P6 ;  /* 0x0000000517177211 */ /* 0x080fe400030f0eff */
[----:B--2---:R-:W-:Y:S01]  /*191b0*/  PRMT R2, RZ, 0x7610, R2 ;  /* 0x00007610ff027816 */ /* 0x004fe20000000002 */
[----:B---3--:R0:W-:Y:S04]  /*191c0*/  STL [R1+0xc], R0 ;  /* 0x00000c0001007387 */ /* 0x0081e80000100800 */
[----:B------:R-:W2:Y:S04]  /*191d0*/  LDL R14, [R1+0xc34] ;  /* 0x000c3400010e7983 */ /* 0x000ea80000100800 */
[----:B0-----:R-:W3:Y:S04]  /*191e0*/  LDL R0, [R1+0xc30] ;  /* 0x000c300001007983 */ /* 0x001ee80000100800 */
[----:B------:R-:W3:Y:S04]  /*191f0*/  LDL.LU R65, [R1+0x16c] ;  /* 0x00016c0001417983 */ /* 0x000ee80000300800 */
[----:B------:R-:W3:Y:S04]  /*19200*/  LDL.LU R67, [R1+0x170] ;  /* 0x0001700001437983 */ /* 0x000ee80000300800 */
[----:B------:R-:W3:Y:S04]  /*19210*/  LDL.LU R12, [R1+0x174] ;  /* 0x00017400010c7983 */ /* 0x000ee80000300800 */
[----:B------:R-:W-:Y:S04]  /*19220*/  STL [R1+0x8c], R8 ;  /* 0x00008c0801007387 */ /* 0x000fe80000100800 */
[----:B----4-:R0:W-:Y:S04]  /*19230*/  STL [R1+0x10], R25 ;  /* 0x0000101901007387 */ /* 0x0101e80000100800 */
[----:B------:R-:W-:Y:S01]  /*19240*/  STL [R1+0x9c], R24 ;  /* 0x00009c1801007387 */ /* 0x000fe20000100800 */
[----:B0-----:R-:W-:Y:S01]  /*19250*/  LEA.HI.X.SX32 R25, R22, R5, 0x1, P0 ;  /* 0x0000000516197211 */ /* 0x001fe200000f0eff */
[----:B------:R-:W-:-:S02]  /*19260*/  @P2 IMAD.MOV.U32 R22, RZ, RZ, R8 ;  /* 0x000000ffff162224 */ /* 0x000fc400078e0008 */
[----:B------:R0:W-:Y:S04]  /*19270*/  STL [R1+0x88], R23 ;  /* 0x0000881701007387 */ /* 0x0001e80000100800 */
[----:B------:R1:W4:Y:S02]  /*19280*/  @P2 LDG.E.U16 R3, desc[UR16][R22.64] ;  /* 0x0000001016032981 */ /* 0x000324000c1e1500 */
[----:B-1----:R-:W-:Y:S02]  /*19290*/  @P2 IMAD.MOV.U32 R22, RZ, RZ, R24 ;  /* 0x000000ffff162224 */ /* 0x002fe400078e0018 */
[----:B0-----:R-:W-:-:S05]  /*192a0*/  @P2 IMAD.MOV.U32 R23, RZ, RZ, R25 ;  /* 0x000000ffff172224 */ /* 0x001fca00078e0019 */
[----:B------:R0:W4:Y:S01]  /*192b0*/  @P2 LDG.E.U16 R2, desc[UR16][R22.64] ;  /* 0x0000001016022981 */ /* 0x000122000c1e1500 */
[C---:B------:R-:W-:Y:S01]  /*192c0*/  ISETP.GT.U32.AND P4, PT, R7.reuse, R9, PT ;  /* 0x000000090700720c */ /* 0x040fe20003f84070 */
[----:B------:R-:W-:Y:S01]  /*192d0*/  @!P5 IMAD.MOV R21, RZ, RZ, -R21 ;  /* 0x000000ffff15d224 */ /* 0x000fe200078e0a15 */
[----:B------:R-:W-:-:S11]  /*192e0*/  ISETP.GT.U32.AND P5, PT, R7, R13, PT ;  /* 0x0000000d0700720c */ /* 0x000fd60003fa4070 */
[----:B------:R-:W-:Y:S01]  /*192f0*/  @!P4 IMAD.IADD R9, R9, 0x1, -R7 ;  /* 0x000000010909c824 */ /* 0x000fe200078e0a07 */
[----:B------:R-:W-:-:S04]  /*19300*/  ISETP.GT.U32.AND P4, PT, R7, R11, PT ;  /* 0x0000000b0700720c */ /* 0x000fc80003f84070 */
[----:B------:R-:W-:Y:S01]  /*19310*/  ISETP.GT.U32.AND P6, PT, R7, R9, PT ;  /* 0x000000090700720c */ /* 0x000fe20003fc4070 */
[----:B------:R-:W-:-:S08]  /*19320*/  @!P5 IMAD.IADD R13, R13, 0x1, -R7 ;  /* 0x000000010d0dd824 */ /* 0x000fd000078e0a07 */
[--C-:B------:R-:W-:Y:S01]  /*19330*/  @!P4 IMAD.IADD R11, R11, 0x1, -R7.reuse ;  /* 0x000000010b0bc824 */ /* 0x100fe200078e0a07 */
[----:B------:R-:W-:Y:S02]  /*19340*/  ISETP.GT.U32.AND P4, PT, R7, R66, PT ;  /* 0x000000420700720c */ /* 0x000fe40003f84070 */
[C---:B0-----:R-:W-:Y:S01]  /*19350*/  SEL R23, R10.reuse, R21, !P3 ;  /* 0x000000150a177207 */ /* 0x041fe20005800000 */
[----:B------:R-:W-:Y:S01]  /*19360*/  @!P6 IMAD.IADD R9, R9, 0x1, -R7 ;  /* 0x000000010909e824 */ /* 0x000fe200078e0a07 */
[----:B------:R-:W-:Y:S01]  /*19370*/  SEL R22, R10, R20, !P3 ;  /* 0x000000140a167207 */ /* 0x000fe20005800000 */
[----:B------:R-:W-:Y:S02]  /*19380*/  IMAD.MOV.U32 R21, RZ, RZ, R4 ;  /* 0x000000ffff157224 */ /* 0x000fe400078e0004 */
[----:B------:R-:W-:Y:S01]  /*19390*/  IMAD R23, R23, UR7, RZ ;  /* 0x0000000717177c24 */ /* 0x000fe2000f8e02ff */
[----:B------:R0:W-:Y:S01]  /*193a0*/  STL [R1+0x98], R25 ;  /* 0x0000981901007387 */ /* 0x0001e20000100800 */
[----:B------:R-:W-:-:S03]  /*193b0*/  IMAD R22, R22, UR7, RZ ;  /* 0x0000000716167c24 */ /* 0x000fc6000f8e02ff */
[----:B------:R-:W4:Y:S01]  /*193c0*/  LDL.LU R8, [R1+0x178] ;  /* 0x0001780001087983 */ /* 0x000f220000300800 */
[----:B------:R-:W-:-:S04]  /*193d0*/  @!P4 IMAD.IADD R66, R66, 0x1, -R7 ;  /* 0x000000014242c824 */ /* 0x000fc800078e0a07 */
[----:B------:R-:W-:Y:S01]  /*193e0*/  IMAD.MOV.U32 R20, RZ, RZ, R66 ;  /* 0x000000ffff147224 */ /* 0x000fe200078e0042 */
[----:B------:R-:W-:Y:S02]  /*193f0*/  PRMT R125, RZ, 0x7610, R125 ;  /* 0x00007610ff7d7816 */ /* 0x000fe4000000007d */
[----:B--2---:R-:W-:Y:S02]  /*19400*/  ISETP.GE.AND P6, PT, R14, RZ, PT ;  /* 0x000000ff0e00720c */ /* 0x004fe40003fc6270 */
[----:B---3--:R-:W-:-:S11]  /*19410*/  ISETP.GE.AND P5, PT, R0, RZ, PT ;  /* 0x000000ff0000720c */ /* 0x008fd60003fa6270 */
[----:B------:R-:W-:Y:S02]  /*19420*/  @!P6 IMAD.MOV R20, RZ, RZ, -R20 ;  /* 0x000000ffff14e224 */ /* 0x000fe400078e0a14 */
[----:B------:R-:W-:Y:S01]  /*19430*/  @!P5 IMAD.MOV R21, RZ, RZ, -R21 ;  /* 0x000000ffff15d224 */ /* 0x000fe200078e0a15 */
[----:B------:R-:W-:-:S04]  /*19440*/  LEA R24, P5, R23, R6, 0x1 ;  /* 0x0000000617187211 */ /* 0x000fc800078a08ff */
[----:B0-----:R-:W-:-:S05]  /*19450*/  LEA.HI.X.SX32 R25, R23, R5, 0x1, P5 ;  /* 0x0000000517197211 */ /* 0x001fca00028f0eff */
[----:B------:R-:W-:Y:S01]  /*19460*/  @P2 IMAD.MOV.U32 R23, RZ, RZ, R25 ;  /* 0x000000ffff172224 */ /* 0x000fe200078e0019 */
[----:B----4-:R0:W-:Y:S02]  /*19470*/  STL [R1+0xf44], R3 ;  /* 0x000f440301007387 */ /* 0x0101e40000100800 */
[----:B0-----:R-:W-:Y:S02]  /*19480*/  PRMT R3, RZ, 0x7610, R3 ;  /* 0x00007610ff037816 */ /* 0x001fe40000000003 */
[----:B------:R0:W-:Y:S04]  /*19490*/  STL [R1+0xf4c], R2 ;  /* 0x000f4c0201007387 */ /* 0x0001e80000100800 */
[----:B------:R-:W2:Y:S04]  /*194a0*/  LDL R0, [R1+0xc40] ;  /* 0x000c400001007983 */ /* 0x000ea80000100800 */
[----:B------:R-:W3:Y:S01]  /*194b0*/  LDL R14, [R1+0xc44] ;  /* 0x000c4400010e7983 */ /* 0x000ee20000100800 */
[----:B0-----:R-:W-:-:S02]  /*194c0*/  LEA R2, P6, R22, R6, 0x1 ;  /* 0x0000000616027211 */ /* 0x001fc400078c08ff */
[----:B------:R-:W-:Y:S01]  /*194d0*/  ISETP.GT.U32.AND P0, PT, R7, R11, PT ;  /* 0x0000000b0700720c */ /* 0x000fe20003f04070 */
[----:B------:R-:W4:Y:S01]  /*194e0*/  LDL.LU R66, [R1+0x17c] ;  /* 0x00017c0001427983 */ /* 0x000f220000300800 */
[----:B------:R-:W-:Y:S01]  /*194f0*/  LEA.HI.X.SX32 R4, R22, R5, 0x1, P6 ;  /* 0x0000000516047211 */ /* 0x000fe200030f0eff */
[----:B------:R-:W-:-:S05]  /*19500*/  @P2 IMAD.MOV.U32 R22, RZ, RZ, R24 ;  /* 0x000000ffff162224 */ /* 0x000fca00078e0018 */
[----:B------:R0:W4:Y:S02]  /*19510*/  @P2 LDG.E.U16 R3, desc[UR16][R22.64] ;  /* 0x0000001016032981 */ /* 0x000124000c1e1500 */
[----:B0-----:R-:W-:Y:S02]  /*19520*/  @P2 IMAD.MOV.U32 R22, RZ, RZ, R2 ;  /* 0x000000ffff162224 */ /* 0x001fe400078e0002 */
[----:B------:R-:W-:-:S05]  /*19530*/  @P2 IMAD.MOV.U32 R23, RZ, RZ, R4 ;  /* 0x000000ffff172224 */ /* 0x000fca00078e0004 */
[----:B------:R0:W4:Y:S01]  /*19540*/  @P2 LDG.E.U16 R125, desc[UR16][R22.64] ;  /* 0x00000010167d2981 */ /* 0x000122000c1e1500 */
[----:B------:R-:W-:Y:S01]  /*19550*/  ISETP.GT.U32.AND P4, PT, R7, R65, PT ;  /* 0x000000410700720c */ /* 0x000fe20003f84070 */
[--C-:B------:R-:W-:Y:S01]  /*19560*/  @!P0 IMAD.IADD R11, R11, 0x1, -R7.reuse ;  /* 0x000000010b0b8824 */ /* 0x100fe200078e0a07 */
[----:B------:R-:W-:Y:S01]  /*19570*/  ISETP.GT.U32.AND P0, PT, R7, R67, PT ;  /* 0x000000430700720c */ /* 0x000fe20003f04070 */
[----:B------:R-:W-:Y:S10]  /*19580*/  STL [R1+0xa4], R24 ;  /* 0x0000a41801007387 */ /* 0x000ff40000100800 */
[--C-:B------:R-:W-:Y:S01]  /*19590*/  @!P4 IMAD.IADD R65, R65, 0x1, -R7.reuse ;  /* 0x000000014141c824 */ /* 0x100fe200078e0a07 */
[----:B------:R-:W-:Y:S01]  /*195a0*/  ISETP.GT.U32.AND P4, PT, R7, R12, PT ;  /* 0x0000000c0700720c */ /* 0x000fe20003f84070 */
[----:B------:R1:W-:Y:S01]  /*195b0*/  STL [R1+0xac], R2 ;  /* 0x0000ac0201007387 */ /* 0x0003e20000100800 */
[----:B------:R-:W-:-:S03]  /*195c0*/  @!P0 IMAD.IADD R67, R67, 0x1, -R7 ;  /* 0x0000000143438824 */ /* 0x000fc600078e0a07 */
[----:B------:R-:W-:Y:S04]  /*195d0*/  STL [R1+0xa0], R25 ;  /* 0x0000a01901007387 */ /* 0x000fe80000100800 */
[----:B------:R-:W-:Y:S04]  /*195e0*/  STL [R1+0xa8], R4 ;  /* 0x0000a80401007387 */ /* 0x000fe80000100800 */
[----:B------:R-:W-:Y:S01]  /*195f0*/  @!P4 IMAD.IADD R12, R12, 0x1, -R7 ;  /* 0x000000010c0cc824 */ /* 0x000fe200078e0a07 */
[C---:B------:R-:W-:Y:S02]  /*19600*/  SEL R21, R10.reuse, R21, !P3 ;  /* 0x000000150a157207 */ /* 0x040fe40005800000 */
[----:B0-----:R-:W-:Y:S01]  /*19610*/  SEL R22, R10, R20, !P3 ;  /* 0x000000140a167207 */ /* 0x001fe20005800000 */
[----:B------:R-:W-:-:S02]  /*19620*/  IMAD.MOV.U32 R20, RZ, RZ, R13 ;  /* 0x000000ffff147224 */ /* 0x000fc400078e000d */
[----:B------:R-:W-:Y:S02]  /*19630*/  IMAD R23, R21, UR7, RZ ;  /* 0x0000000715177c24 */ /* 0x000fe4000f8e02ff */
[----:B------:R-:W-:Y:S02]  /*19640*/  IMAD.MOV.U32 R21, RZ, RZ, R9 ;  /* 0x000000ffff157224 */ /* 0x000fe400078e0009 */
[----:B------:R-:W-:Y:S01]  /*19650*/  IMAD R22, R22, UR7, RZ ;  /* 0x0000000716167c24 */ /* 0x000fe2000f8e02ff */
[----:B--2---:R-:W-:Y:S02]  /*19660*/  ISETP.GE.AND P0, PT, R0, RZ, PT ;  /* 0x000000ff0000720c */ /* 0x004fe40003f06270 */
[----:B---3--:R-:W-:Y:S01]  /*19670*/  ISETP.GE.AND P4, PT, R14, RZ, PT ;  /* 0x000000ff0e00720c */ /* 0x008fe20003f86270 */
[----:B----4-:R0:W-:Y:S10]  /*19680*/  STL [R1+0xf50], R3 ;  /* 0x000f500301007387 */ /* 0x0101f40000100800 */
[----:B------:R-:W-:Y:S01]  /*19690*/  @!P0 IMAD.MOV R20, RZ, RZ, -R20 ;  /* 0x000000ffff148224 */ /* 0x000fe200078e0a14 */
[-C--:B------:R-:W-:Y:S01]  /*196a0*/  LEA R9, P0, R23, R6.reuse, 0x1 ;  /* 0x0000000617097211 */ /* 0x080fe200078008ff */
[----:B------:R-:W-:Y:S01]  /*196b0*/  @!P4 IMAD.MOV R21, RZ, RZ, -R21 ;  /* 0x000000ffff15c224 */ /* 0x000fe200078e0a15 */
[----:B------:R-:W-:Y:S04]  /*196c0*/  STL [R1+0xf54], R125 ;  /* 0x000f547d01007387 */ /* 0x000fe80000100800 */
[----:B------:R-:W2:Y:S01]  /*196d0*/  LDL R14, [R1+0xc50] ;  /* 0x000c5000010e7983 */ /* 0x000ea20000100800 */
[----:B-1----:R-:W-:-:S02]  /*196e0*/  LEA R2, P4, R22, R6, 0x1 ;  /* 0x0000000616027211 */ /* 0x002fc400078808ff */
[-C--:B------:R-:W-:Y:S01]  /*196f0*/  LEA.HI.X.SX32 R13, R23, R5.reuse, 0x1, P0 ;  /* 0x00000005170d7211 */ /* 0x080fe200000f0eff */
[----:B------:R-:W3:Y:S01]  /*19700*/  LDL.LU R0, [R1+0x180] ;  /* 0x0001800001007983 */ /* 0x000ee20000300800 */
[----:B0-----:R-:W-:-:S03]  /*19710*/  LEA.HI.X.SX32 R3, R22, R5, 0x1, P4 ;  /* 0x0000000516037211 */ /* 0x001fc600020f0eff */
[----:B------:R-:W4:Y:S04]  /*19720*/  LDL R25, [R1+0xc54] ;  /* 0x000c540001197983 */ /* 0x000f280000100800 */
[----:B------:R-:W3:Y:S01]  /*19730*/  LDL R4, [R1+0xc60] ;  /* 0x000c600001047983 */ /* 0x000ee20000100800 */
[----:B------:R-:W-:-:S03]  /*19740*/  @P2 IMAD.MOV.U32 R23, RZ, RZ, R13 ;  /* 0x000000ffff172224 */ /* 0x000fc600078e000d */
[----:B------:R-:W-:Y:S01]  /*19750*/  STL [R1+0xb4], R9 ;  /* 0x0000b40901007387 */ /* 0x000fe20000100800 */
[----:B------:R-:W-:-:S03]  /*19760*/  @P2 IMAD.MOV.U32 R22, RZ, RZ, R9 ;  /* 0x000000ffff162224 */ /* 0x000fc600078e0009 */
[----:B------:R-:W-:Y:S04]  /*19770*/  STL [R1+0xbc], R2 ;  /* 0x0000bc0201007387 */ /* 0x000fe80000100800 */
[----:B------:R0:W-:Y:S04]  /*19780*/  STL [R1+0xb0], R13 ;  /* 0x0000b00d01007387 */ /* 0x0001e80000100800 */
[----:B------:R1:W-:Y:S04]  /*19790*/  STL [R1+0xb8], R3 ;  /* 0x0000b80301007387 */ /* 0x0003e80000100800 */
[----:B0-----:R-:W3:Y:S04]  /*197a0*/  LDL.LU R13, [R1+0x184] ;  /* 0x00018400010d7983 */ /* 0x001ee80000300800 */
[----:B------:R-:W3:Y:S01]  /*197b0*/  LDL R9, [R1+0xc64] ;  /* 0x000c640001097983 */ /* 0x000ee20000100800 */
[----:B------:R-:W-:-:S02]  /*197c0*/  ISETP.GT.U32.AND P5, PT, R7, R8, PT ;  /* 0x000000080700720c */ /* 0x000fc40003fa4070 */
[----:B------:R-:W-:Y:S02]  /*197d0*/  PRMT R123, RZ, 0x7610, R123 ;  /* 0x00007610ff7b7816 */ /* 0x000fe4000000007b */
[----:B------:R-:W-:Y:S02]  /*197e0*/  PRMT R124, RZ, 0x7610, R124 ;  /* 0x00007610ff7c7816 */ /* 0x000fe4000000007c */
[----:B------:R-:W-:Y:S02]  /*197f0*/  SEL R20, R10, R20, !P3 ;  /* 0x000000140a147207 */ /* 0x000fe40005800000 */
[----:B------:R0:W3:Y:S05]  /*19800*/  @P2 LDG.E.U16 R123, desc[UR16][R22.64] ;  /* 0x00000010167b2981 */ /* 0x0000ea000c1e1500 */
[----:B------:R-:W-:Y:S01]  /*19810*/  @!P5 IMAD.IADD R8, R8, 0x1, -R7 ;  /* 0x000000010808d824 */ /* 0x000fe200078e0a07 */
[----:B------:R-:W-:-:S04]  /*19820*/  ISETP.GT.U32.AND P5, PT, R7, R67, PT ;  /* 0x000000430700720c */ /* 0x000fc80003fa4070 */
[----:B------:R-:W-:Y:S01]  /*19830*/  ISETP.GT.U32.AND P0, PT, R7, R8, PT ;  /* 0x000000080700720c */ /* 0x000fe20003f04070 */
[----:B0-----:R-:W-:Y:S02]  /*19840*/  @P2 IMAD.MOV.U32 R22, RZ, RZ, R2 ;  /* 0x000000ffff162224 */ /* 0x001fe400078e0002 */
[----:B------:R-:W-:-:S05]  /*19850*/  @P2 IMAD.MOV.U32 R23, RZ, RZ, R3 ;  /* 0x000000ffff172224 */ /* 0x000fca00078e0003 */
[----:B------:R0:W3:Y:S01]  /*19860*/  @P2 LDG.E.U16 R124, desc[UR16][R22.64] ;  /* 0x00000010167c2981 */ /* 0x0000e2000c1e1500 */
[----:B------:R-:W-:-:S04]  /*19870*/  @!P5 IMAD.IADD R67, R67, 0x1, -R7 ;  /* 0x000000014343d824 */ /* 0x000fc800078e0a07 */
[----:B------:R-:W-:Y:S02]  /*19880*/  @!P0 IMAD.IADD R8, R8, 0x1, -R7 ;  /* 0x0000000108088824 */ /* 0x000fe400078e0a07 */
[----:B0-----:R-:W-:Y:S01]  /*19890*/  IMAD R22, R20, UR7, RZ ;  /* 0x0000000714167c24 */ /* 0x001fe2000f8e02ff */
[----:B------:R-:W-:-:S04]  /*198a0*/  SEL R20, R10, R21, !P3 ;  /* 0x000000150a147207 */ /* 0x000fc80005800000 */
[----:B------:R-:W-:Y:S01]  /*198b0*/  LEA R2, P0, R22, R6, 0x1 ;  /* 0x0000000616027211 */ /* 0x000fe200078008ff */
[----:B------:R-:W-:-:S03]  /*198c0*/  IMAD.MOV.U32 R21, RZ, RZ, R11 ;  /* 0x000000ffff157224 */ /* 0x000fc600078e000b */
[----:B-1----:R-:W-:Y:S01]  /*198d0*/  LEA.HI.X.SX32 R3, R22, R5, 0x1, P0 ;  /* 0x0000000516037211 */ /* 0x002fe200000f0eff */
[----:B------:R-:W-:Y:S01]  /*198e0*/  IMAD R24, R20, UR7, RZ ;  /* 0x0000000714187c24 */ /* 0x000fe2000f8e02ff */
[C---:B------:R-:W-:Y:S01]  /*198f0*/  ISETP.GT.U32.AND P4, PT, R7.reuse, R66, PT ;  /* 0x000000420700720c */ /* 0x040fe20003f84070 */
[----:B------:R-:W-:Y:S01]  /*19900*/  @P2 IMAD.MOV.U32 R22, RZ, RZ, R2 ;  /* 0x000000ffff162224 */ /* 0x000fe200078e0002 */
[----:B------:R-:W-:Y:S01]  /*19910*/  ISETP.GT.U32.AND P6, PT, R7, R65, PT ;  /* 0x000000410700720c */ /* 0x000fe20003fc4070 */
[----:B------:R-:W-:Y:S01]  /*19920*/  @P2 IMAD.MOV.U32 R23, RZ, RZ, R3 ;  /* 0x000000ffff172224 */ /* 0x000fe200078e0003 */
[----:B------:R-:W-:-:S06]  /*19930*/  PRMT R122, RZ, 0x7610, R122 ;  /* 0x00007610ff7a7816 */ /* 0x000fcc000000007a */
[----:B------:R0:W3:Y:S03]  /*19940*/  @P2 LDG.E.U16 R122, desc[UR16][R22.64] ;  /* 0x00000010167a2981 */ /* 0x0000e6000c1e1500 */
[--C-:B------:R-:W-:Y:S02]  /*19950*/  @!P4 IMAD.IADD R66, R66, 0x1, -R7.reuse ;  /* 0x000000014242c824 */ /* 0x100fe400078e0a07 */
[----:B------:R-:W-:Y:S01]  /*19960*/  @!P6 IMAD.IADD R65, R65, 0x1, -R7 ;  /* 0x000000014141e824 */ /* 0x000fe200078e0a07 */
[----:B------:R-:W-:Y:S01]  /*19970*/  ISETP.GT.U32.AND P6, PT, R7, R12, PT ;  /* 0x0000000c0700720c */ /* 0x000fe20003fc4070 */
[----:B0-----:R-:W-:Y:S02]  /*19980*/  IMAD.MOV.U32 R22, RZ, RZ, R67 ;  /* 0x000000ffff167224 */ /* 0x001fe400078e0043 */
[----:B------:R-:W-:-:S10]  /*19990*/  IMAD.MOV.U32 R20, RZ, RZ, R65 ;  /* 0x000000ffff147224 */ /* 0x000fd400078e0041 */
[----:B------:R-:W-:Y:S01]  /*199a0*/  @!P6 IMAD.IADD R12, R12, 0x1, -R7 ;  /* 0x000000010c0ce824 */ /* 0x000fe200078e0a07 */
[----:B--2---:R-:W-:Y:S02]  /*199b0*/  ISETP.GE.AND P5, PT, R14, RZ, PT ;  /* 0x000000ff0e00720c */ /* 0x004fe40003fa6270 */
[----:B------:R-:W2:Y:S04]  /*199c0*/  LDL.LU R14, [R1+0x188] ;  /* 0x00018800010e7983 */ /* 0x000ea80000300800 */
[----:B------:R0:W-:Y:S04]  /*199d0*/  STL [R1+0xc4], R2 ;  /* 0x0000c40201007387 */ /* 0x0001e80000100800 */
[----:B------:R1:W-:Y:S03]  /*199e0*/  STL [R1+0xc0], R3 ;  /* 0x0000c00301007387 */ /* 0x0003e60000100800 */
[----:B------:R-:W-:Y:S01]  /*199f0*/  @!P5 IMAD.MOV R21, RZ, RZ, -R21 ;  /* 0x000000ffff15d224 */ /* 0x000fe200078e0a15 */
[----:B------:R-:W2:Y:S01]  /*19a00*/  LDL.LU R11, [R1+0x18c] ;  /* 0x00018c00010b7983 */ /* 0x000ea20000300800 */
[----:B0-----:R-:W-:-:S04]  /*19a10*/  LEA R2, P5, R24, R6, 0x1 ;  /* 0x0000000618027211 */ /* 0x001fc800078a08ff */
[----:B-1----:R-:W-:Y:S01]  /*19a20*/  LEA.HI.X.SX32 R3, R24, R5, 0x1, P5 ;  /* 0x0000000518037211 */ /* 0x002fe200028f0eff */
[----:B------:R0:W-:Y:S04]  /*19a30*/  STL [R1+0xcc], R2 ;  /* 0x0000cc0201007387 */ /* 0x0001e80000100800 */
[----:B------:R1:W-:Y:S04]  /*19a40*/  STL [R1+0xc8], R3 ;  /* 0x0000c80301007387 */ /* 0x0003e80000100800 */
[----:B------:R-:W2:Y:S01]  /*19a50*/  LDL R125, [R1+0xc70] ;  /* 0x000c7000017d7983 */ /* 0x000ea20000100800 */
[----:B----4-:R-:W-:-:S02]  /*19a60*/  ISETP.GE.AND P4, PT, R25, RZ, PT ;  /* 0x000000ff1900720c */ /* 0x010fc40003f86270 */
[----:B---3--:R-:W-:Y:S02]  /*19a70*/  ISETP.GE.AND P5, PT, R9, RZ, PT ;  /* 0x000000ff0900720c */ /* 0x008fe40003fa6270 */
[----:B------:R-:W3:Y:S04]  /*19a80*/  LDL.LU R9, [R1+0x190] ;  /* 0x0001900001097983 */ /* 0x000ee80000300800 */
[----:B------:R-:W4:Y:S05]  /*19a90*/  LDL.LU R67, [R1+0x194] ;  /* 0x0001940001437983 */ /* 0x000f2a0000300800 */
[----:B------:R-:W-:Y:S01]  /*19aa0*/  @!P4 IMAD.MOV R20, RZ, RZ, -R20 ;  /* 0x000000ffff14c224 */ /* 0x000fe200078e0a14 */
[----:B------:R-:W-:-:S02]  /*19ab0*/  SEL R23, R10, R21, !P3 ;  /* 0x000000150a177207 */ /* 0x000fc40005800000 */
[----:B------:R-:W-:Y:S01]  /*19ac0*/  ISETP.GE.AND P0, PT, R4, RZ, PT ;  /* 0x000000ff0400720c */ /* 0x000fe20003f06270 */
[----:B------:R-:W3:Y:S01]  /*19ad0*/  LDL R65, [R1+0xc94] ;  /* 0x000c940001417983 */ /* 0x000ee20000100800 */
[----:B------:R-:W-:Y:S01]  /*19ae0*/  SEL R21, R10, R20, !P3 ;  /* 0x000000140a157207 */ /* 0x000fe20005800000 */
[----:B------:R-:W-:Y:S02]  /*19af0*/  IMAD.MOV.U32 R20, RZ, RZ, R12 ;  /* 0x000000ffff147224 */ /* 0x000fe400078e000c */
[----:B------:R-:W3:Y:S04]  /*19b00*/  LDL R12, [R1+0xc84] ;  /* 0x000c8400010c7983 */ /* 0x000ee80000100800 */
[----:B------:R-:W3:Y:S01]  /*19b10*/  LDL R4, [R1+0xc74] ;  /* 0x000c740001047983 */ /* 0x000ee20000100800 */
[----:B------:R-:W-:-:S03]  /*19b20*/  ISETP.GT.U32.AND P6, PT, R7, R0, PT ;  /* 0x000000000700720c */ /* 0x000fc60003fc4070 */
[----:B------:R-:W-:Y:S01]  /*19b30*/  @!P0 IMAD.MOV R22, RZ, RZ, -R22 ;  /* 0x000000ffff168224 */ /* 0x000fe200078e0a16 */
[----:B------:R-:W-:Y:S01]  /*19b40*/  PRMT R121, RZ, 0x7610, R121 ;  /* 0x00007610ff797816 */ /* 0x000fe20000000079 */
[----:B------:R-:W-:-:S08]  /*19b50*/  @P2 IMAD.MOV.U32 R24, RZ, RZ, R2 ;  /* 0x000000ffff182224 */ /* 0x000fd000078e0002 */
[----:B------:R-:W-:Y:S01]  /*19b60*/  @!P6 IMAD.IADD R0, R0, 0x1, -R7 ;  /* 0x000000010000e824 */ /* 0x000fe200078e0a07 */
[----:B------:R-:W-:Y:S01]  /*19b70*/  ISETP.GT.U32.AND P6, PT, R7, R66, PT ;  /* 0x000000420700720c */ /* 0x000fe20003fc4070 */
[----:B------:R-:W-:-:S03]  /*19b80*/  @P2 IMAD.MOV.U32 R25, RZ, RZ, R3 ;  /* 0x000000ffff192224 */ /* 0x000fc600078e0003 */
[----:B------:R-:W-:Y:S01]  /*19b90*/  ISETP.GT.U32.AND P0, PT, R7, R0, PT ;  /* 0x000000000700720c */ /* 0x000fe20003f04070 */
[----:B------:R-:W-:Y:S01]  /*19ba0*/  IMAD R23, R23, UR7, RZ ;  /* 0x0000000717177c24 */ /* 0x000fe2000f8e02ff */
[----:B------:R0:W3:Y:S01]  /*19bb0*/  @P2 LDG.E.U16 R121, desc[UR16][R24.64] ;  /* 0x0000001018792981 */ /* 0x0000e2000c1e1500 */
[----:B------:R-:W-:-:S06]  /*19bc0*/  @!P5 IMAD.MOV R20, RZ, RZ, -R20 ;  /* 0x000000ffff14d224 */ /* 0x000fcc00078e0a14 */
[--C-:B------:R-:W-:Y:S02]  /*19bd0*/  @!P6 IMAD.IADD R66, R66, 0x1, -R7.reuse ;  /* 0x000000014242e824 */ /* 0x100fe400078e0a07 */
[----:B0-----:R-:W-:Y:S01]  /*19be0*/  IMAD R24, R21, UR7, RZ ;  /* 0x0000000715187c24 */ /* 0x001fe2000f8e02ff */
[C---:B------:R-:W-:Y:S01]  /*19bf0*/  LEA R25, P5, R23.reuse, R6, 0x1 ;  /* 0x0000000617197211 */ /* 0x040fe200078a08ff */
[----:B------:R-:W-:Y:S01]  /*19c00*/  @!P0 IMAD.IADD R0, R0, 0x1, -R7 ;  /* 0x0000000100008824 */ /* 0x000fe200078e0a07 */
[----:B------:R-:W-:Y:S02]  /*19c10*/  SEL R21, R10, R22, !P3 ;  /* 0x000000160a157207 */ /* 0x000fe40005800000 */
[----:B------:R-:W-:Y:S01]  /*19c20*/  LEA R2, P0, R24, R6, 0x1 ;  /* 0x0000000618027211 */ /* 0x000fe200078008ff */
[----:B------:R-:W-:Y:S01]  /*19c30*/  @P2 IMAD.MOV.U32 R22, RZ, RZ, R25 ;  /* 0x000000ffff162224 */ /* 0x000fe200078e0019 */
[----:B------:R-:W-:Y:S02]  /*19c40*/  PRMT R120, RZ, 0x7610, R120 ;  /* 0x00007610ff787816 */ /* 0x000fe40000000078 */
[----:B------:R-:W-:-:S02]  /*19c50*/  LEA.HI.X.SX32 R23, R23, R5, 0x1, P5 ;  /* 0x0000000517177211 */ /* 0x000fc400028f0eff */
[----:B-1----:R-:W-:Y:S01]  /*19c60*/  LEA.HI.X.SX32 R3, R24, R5, 0x1, P0 ;  /* 0x0000000518037211 */ /* 0x002fe200000f0eff */
[----:B------:R-:W-:Y:S01]  /*19c70*/  IMAD R24, R21, UR7, RZ ;  /* 0x0000000715187c24 */ /* 0x000fe2000f8e02ff */
[----:B------:R-:W-:Y:S04]  /*19c80*/  STL [R1+0xd4], R25 ;  /* 0x0000d41901007387 */ /* 0x000fe80000100800 */
[----:B------:R0:W3:Y:S01]  /*19c90*/  @P2 LDG.E.U16 R120, desc[UR16][R22.64] ;  /* 0x0000001016782981 */ /* 0x0000e2000c1e1500 */
[----:B------:R-:W-:-:S03]  /*19ca0*/  PRMT R119, RZ, 0x7610, R119 ;  /* 0x00007610ff777816 */ /* 0x000fc60000000077 */
[----:B------:R-:W-:Y:S01]  /*19cb0*/  STL [R1+0xdc], R2 ;  /* 0x0000dc0201007387 */ /* 0x000fe20000100800 */
[----:B0-----:R-:W-:-:S03]  /*19cc0*/  @P2 IMAD.MOV.U32 R22, RZ, RZ, R2 ;  /* 0x000000ffff162224 */ /* 0x001fc600078e0002 */
[----:B------:R0:W-:Y:S04]  /*19cd0*/  STL [R1+0xd0], R23 ;  /* 0x0000d01701007387 */ /* 0x0001e80000100800 */
[----:B------:R1:W-:Y:S01]  /*19ce0*/  STL [R1+0xd8], R3 ;  /* 0x0000d80301007387 */ /* 0x0003e20000100800 */
[----:B------:R-:W-:Y:S01]  /*19cf0*/  PRMT R118, RZ, 0x7610, R118 ;  /* 0x00007610ff767816 */ /* 0x000fe20000000076 */
[----:B0-----:R-:W-:Y:S01]  /*19d00*/  @P2 IMAD.MOV.U32 R23, RZ, RZ, R3 ;  /* 0x000000ffff172224 */ /* 0x001fe200078e0003 */
[----:B------:R-:W-:-:S04]  /*19d10*/  ISETP.GT.U32.AND P4, PT, R7, R13, PT ;  /* 0x0000000d0700720c */ /* 0x000fc80003f84070 */
[----:B------:R0:W3:Y:S01]  /*19d20*/  @P2 LDG.E.U16 R119, desc[UR16][R22.64] ;  /* 0x0000001016772981 */ /* 0x0000e2000c1e1500 */
[----:B------:R-:W-:-:S03]  /*19d30*/  IMAD.MOV.U32 R21, RZ, RZ, R8 ;  /* 0x000000ffff157224 */ /* 0x000fc600078e0008 */
[----:B------:R-:W3:Y:S05]  /*19d40*/  LDL.LU R8, [R1+0xf70] ;  /* 0x000f700001087983 */ /* 0x000eea0000300800 */
[----:B------:R-:W-:-:S05]  /*19d50*/  @!P4 IMAD.IADD R13, R13, 0x1, -R7 ;  /* 0x000000010d0dc824 */ /* 0x000fca00078e0a07 */
[----:B------:R-:W-:Y:S02]  /*19d60*/  ISETP.GT.U32.AND P4, PT, R7, R13, PT ;  /* 0x0000000d0700720c */ /* 0x000fe40003f84070 */
[----:B------:R-:W-:-:S11]  /*19d70*/  PRMT R117, RZ, 0x7610, R117 ;  /* 0x00007610ff757816 */ /* 0x000fd60000000075 */
[----:B------:R-:W-:Y:S01]  /*19d80*/  @!P4 IMAD.IADD R13, R13, 0x1, -R7 ;  /* 0x000000010d0dc824 */ /* 0x000fe200078e0a07 */
[----:B------:R-:W-:Y:S02]  /*19d90*/  PRMT R115, RZ, 0x7610, R115 ;  /* 0x00007610ff737816 */ /* 0x000fe40000000073 */
[C---:B--2---:R-:W-:Y:S02]  /*19da0*/  ISETP.GT.U32.AND P6, PT, R7.reuse, R14, PT ;  /* 0x0000000e0700720c */ /* 0x044fe40003fc4070 */
[----:B------:R-:W-:-:S11]  /*19db0*/  ISETP.GT.U32.AND P5, PT, R7, R11, PT ;  /* 0x0000000b0700720c */ /* 0x000fd60003fa4070 */
[----:B------:R-:W-:Y:S01]  /*19dc0*/  @!P6 IMAD.IADD R14, R14, 0x1, -R7 ;  /* 0x000000010e0ee824 */ /* 0x000fe200078e0a07 */
[----:B------:R-:W-:-:S04]  /*19dd0*/  LEA R2, P6, R24, R6, 0x1 ;  /* 0x0000000618027211 */ /* 0x000fc800078c08ff */
[----:B-1----:R-:W-:Y:S01]  /*19de0*/  LEA.HI.X.SX32 R3, R24, R5, 0x1, P6 ;  /* 0x0000000518037211 */ /* 0x002fe200030f0eff */
[----:B0-----:R-:W-:-:S04]  /*19df0*/  @P2 IMAD.MOV.U32 R22, RZ, RZ, R2 ;  /* 0x000000ffff162224 */ /* 0x001fc800078e0002 */
[----:B------:R-:W-:Y:S02]  /*19e00*/  @P2 IMAD.MOV.U32 R23, RZ, RZ, R3 ;  /* 0x000000ffff172224 */ /* 0x000fe400078e0003 */
[----:B------:R-:W-:-:S03]  /*19e10*/  @!P5 IMAD.IADD R11, R11, 0x1, -R7 ;  /* 0x000000010b0bd824 */ /* 0x000fc600078e0a07 */
[----:B------:R0:W2:Y:S01]  /*19e20*/  @P2 LDG.E.U16 R118, desc[UR16][R22.64] ;  /* 0x0000001016762981 */ /* 0x0000a2000c1e1500 */
[----:B------:R-:W-:Y:S02]  /*19e30*/  ISETP.GE.AND P0, PT, R125, RZ, PT ;  /* 0x000000ff7d00720c */ /* 0x000fe40003f06270 */
[----:B0-----:R-:W-:Y:S02]  /*19e40*/  SEL R22, R10, R20, !P3 ;  /* 0x000000140a167207 */ /* 0x001fe40005800000 */
[----:B----4-:R-:W-:-:S03]  /*19e50*/  ISETP.GT.U32.AND P5, PT, R7, R67, PT ;  /* 0x000000430700720c */ /* 0x010fc60003fa4070 */
[----:B------:R-:W-:Y:S01]  /*19e60*/  IMAD R24, R22, UR7, RZ ;  /* 0x0000000716187c24 */ /* 0x000fe2000f8e02ff */
[----:B------:R0:W-:Y:S04]  /*19e70*/  STL [R1+0xe4], R2 ;  /* 0x0000e40201007387 */ /* 0x0001e80000100800 */
[----:B------:R1:W-:Y:S05]  /*19e80*/  STL [R1+0xe0], R3 ;  /* 0x0000e00301007387 */ /* 0x0003ea0000100800 */
[----:B------:R-:W-:Y:S01]  /*19e90*/  @!P5 IMAD.IADD R67, R67, 0x1, -R7 ;  /* 0x000000014343d824 */ /* 0x000fe200078e0a07 */
[----:B0-----:R-:W-:Y:S01]  /*19ea0*/  LEA R2, P5, R24, R6, 0x1 ;  /* 0x0000000618027211 */ /* 0x001fe200078a08ff */
[----:B------:R-:W-:-:S03]  /*19eb0*/  @!P0 IMAD.MOV R21, RZ, RZ, -R21 ;  /* 0x000000ffff158224 */ /* 0x000fc600078e0a15 */
[----:B-1----:R-:W-:Y:S01]  /*19ec0*/  LEA.HI.X.SX32 R3, R24, R5, 0x1, P5 ;  /* 0x0000000518037211 */ /* 0x002fe200028f0eff */
[----:B------:R-:W-:Y:S01]  /*19ed0*/  IMAD.MOV.U32 R20, RZ, RZ, R66 ;  /* 0x000000ffff147224 */ /* 0x000fe200078e0042 */
[----:B---3--:R-:W-:Y:S01]  /*19ee0*/  ISETP.GE.AND P0, PT, R12, RZ, PT ;  /* 0x000000ff0c00720c */ /* 0x008fe20003f06270 */
[----:B------:R-:W-:Y:S01]  /*19ef0*/  @P2 IMAD.MOV.U32 R24, RZ, RZ, R2 ;  /* 0x000000ffff182224 */ /* 0x000fe200078e0002 */
[----:B------:R-:W3:Y:S01]  /*19f00*/  LDL.LU R12, [R1+0x198] ;  /* 0x00019800010c7983 */ /* 0x000ee20000300800 */
[----:B------:R-:W-:Y:S02]  /*19f10*/  @P2 IMAD.MOV.U32 R25, RZ, RZ, R3 ;  /* 0x000000ffff192224 */ /* 0x000fe400078e0003 */
[----:B------:R-:W-:Y:S01]  /*19f20*/  IMAD.MOV.U32 R23, RZ, RZ, R0 ;  /* 0x000000ffff177224 */ /* 0x000fe200078e0000 */
[----:B------:R-:W4:Y:S04]  /*19f30*/  LDL.LU R66, [R1+0x19c] ;  /* 0x00019c0001427983 */ /* 0x000f280000300800 */
[----:B------:R-:W2:Y:S04]  /*19f40*/  LDL.LU R125, [R1+0x1a0] ;  /* 0x0001a000017d7983 */ /* 0x000ea80000300800 */
[----:B------:R-:W2:Y:S04]  /*19f50*/  LDL R0, [R1+0xc88] ;  /* 0x000c880001007983 */ /* 0x000ea80000100800 */
[----:B------:R0:W-:Y:S01]  /*19f60*/  STL [R1+0xec], R2 ;  /* 0x0000ec0201007387 */ /* 0x0001e20000100800 */
[----:B------:R-:W-:-:S03]  /*19f70*/  ISETP.GT.U32.AND P4, PT, R7, R9, PT ;  /* 0x000000090700720c */ /* 0x000fc60003f84070 */
[----:B------:R1:W-:Y:S01]  /*19f80*/  STL [R1+0xe8], R3 ;  /* 0x0000e80301007387 */ /* 0x0003e20000100800 */
[----:B------:R-:W-:-:S03]  /*19f90*/  ISETP.GE.AND P6, PT, R4, RZ, PT ;  /* 0x000000ff0400720c */ /* 0x000fc60003fc6270 */
[----:B------:R-:W2:Y:S04]  /*19fa0*/  @P2 LDG.E.U16 R117, desc[UR16][R24.64] ;  /* 0x0000001018752981 */ /* 0x000ea8000c1e1500 */
[----:B------:R-:W2:Y:S01]  /*19fb0*/  LDL R25, [R1+0xc90] ;  /* 0x000c900001197983 */ /* 0x000ea20000100800 */
[----:B------:R-:W-:Y:S02]  /*19fc0*/  IMAD.MOV.U32 R22, RZ, RZ, R13 ;  /* 0x000000ffff167224 */ /* 0x000fe400078e000d */
[----:B------:R-:W-:Y:S01]  /*19fd0*/  @!P4 IMAD.IADD R9, R9, 0x1, -R7 ;  /* 0x000000010909c824 */ /* 0x000fe200078e0a07 */
[----:B------:R-:W2:Y:S02]  /*19fe0*/  LDL R13, [R1+0xca4] ;  /* 0x000ca400010d7983 */ /* 0x000ea40000100800 */
[----:B------:R-:W-:Y:S01]  /*19ff0*/  @!P6 IMAD.MOV R20, RZ, RZ, -R20 ;  /* 0x000000ffff14e224 */ /* 0x000fe200078e0a14 */
[----:B------:R-:W-:-:S02]  /*1a000*/  ISETP.GT.U32.AND P6, PT, R7, R11, PT ;  /* 0x0000000b0700720c */ /* 0x000fc40003fc4070 */
[----:B------:R-:W-:Y:S02]  /*1a010*/  ISETP.GT.U32.AND P5, PT, R7, R9, PT ;  /* 0x000000090700720c */ /* 0x000fe40003fa4070 */
[C---:B------:R-:W-:Y:S02]  /*1a020*/  SEL R21, R10.reuse, R21, !P3 ;  /* 0x000000150a157207 */ /* 0x040fe40005800000 */
[----:B------:R-:W-:-:S03]  /*1a030*/  SEL R20, R10, R20, !P3 ;  /* 0x000000140a147207 */ /* 0x000fc60005800000 */
[----:B------:R-:W-:Y:S02]  /*1a040*/  IMAD R21, R21, UR7, RZ ;  /* 0x0000000715157c24 */ /* 0x000fe4000f8e02ff */
[----:B------:R-:W-:Y:S02]  /*1a050*/  IMAD R20, R20, UR7, RZ ;  /* 0x0000000714147c24 */ /* 0x000fe4000f8e02ff */
[--C-:B------:R-:W-:Y:S01]  /*1a060*/  @!P6 IMAD.IADD R11, R11, 0x1, -R7.reuse ;  /* 0x000000010b0be824 */ /* 0x100fe200078e0a07 */
[-C--:B------:R-:W-:Y:S01]  /*1a070*/  LEA R4, P6, R21, R6.reuse, 0x1 ;  /* 0x0000000615047211 */ /* 0x080fe200078c08ff */
[----:B------:R-:W-:Y:S01]  /*1a080*/  @!P5 IMAD.IADD R9, R9, 0x1, -R7 ;  /* 0x000000010909d824 */ /* 0x000fe200078e0a07 */
[----:B------:R-:W-:Y:S02]  /*1a090*/  ISETP.GE.AND P4, PT, R65, RZ, PT ;  /* 0x000000ff4100720c */ /* 0x000fe40003f86270 */
[----:B0-----:R-:W-:Y:S02]  /*1a0a0*/  LEA R2, P5, R20, R6, 0x1 ;  /* 0x0000000614027211 */ /* 0x001fe400078a08ff */
[----:B------:R-:W-:-:S02]  /*1a0b0*/  LEA.HI.X.SX32 R65, R21, R5, 0x1, P6 ;  /* 0x0000000515417211 */ /* 0x000fc400030f0eff */
[----:B-1----:R-:W-:Y:S01]  /*1a0c0*/  LEA.HI.X.SX32 R3, R20, R5, 0x1, P5 ;  /* 0x0000000514037211 */ /* 0x002fe200028f0eff */
[----:B------:R-:W-:Y:S02]  /*1a0d0*/  @P2 IMAD.MOV.U32 R20, RZ, RZ, R4 ;  /* 0x000000ffff142224 */ /* 0x000fe400078e0004 */
[----:B------:R-:W-:Y:S01]  /*1a0e0*/  @P2 IMAD.MOV.U32 R21, RZ, RZ, R65 ;  /* 0x000000ffff152224 */ /* 0x000fe200078e0041 */
[----:B------:R0:W-:Y:S04]  /*1a0f0*/  STL [R1+0xf4], R4 ;  /* 0x0000f40401007387 */ /* 0x0001e80000100800 */
[----:B------:R1:W-:Y:S04]  /*1a100*/  STL [R1+0xfc], R2 ;  /* 0x0000fc0201007387 */ /* 0x0003e80000100800 */
[----:B------:R0:W-:Y:S04]  /*1a110*/  STL [R1+0xf0], R65 ;  /* 0x0000f04101007387 */ /* 0x0001e80000100800 */
[----:B------:R1:W-:Y:S04]  /*1a120*/  STL [R1+0xf8], R3 ;  /* 0x0000f80301007387 */ /* 0x0003e80000100800 */
[----:B------:R1:W2:Y:S04]  /*1a130*/  @P2 LDG.E.U16 R115, desc[UR16][R20.64] ;  /* 0x0000001014732981 */ /* 0x0002a8000c1e1500 */
[----:B0-----:R-:W2:Y:S01]  /*1a140*/  LDL.LU R4, [R1+0x1a4] ;  /* 0x0001a40001047983 */ /* 0x001ea20000300800 */
[----:B------:R-:W-:-:S02]  /*1a150*/  @!P0 IMAD.MOV R23, RZ, RZ, -R23 ;  /* 0x000000ffff178224 */ /* 0x000fc400078e0a17 */
[----:B-1----:R-:W-:Y:S01]  /*1a160*/  @P2 IMAD.MOV.U32 R20, RZ, RZ, R2 ;  /* 0x000000ffff142224 */ /* 0x002fe200078e0002 */
[----:B------:R-:W-:Y:S01]  /*1a170*/  PRMT R116, RZ, 0x7610, R116 ;  /* 0x00007610ff747816 */ /* 0x000fe20000000074 */
[----:B------:R-:W2:Y:S01]  /*1a180*/  LDL R2, [R1+0xc8c] ;  /* 0x000c8c0001027983 */ /* 0x000ea20000100800 */
[C---:B------:R-:W-:Y:S01]  /*1a190*/  ISETP.GT.U32.AND P0, PT, R7.reuse, R14, PT ;  /* 0x0000000e0700720c */ /* 0x040fe20003f04070 */
[----:B------:R-:W-:Y:S01]  /*1a1a0*/  @!P4 IMAD.MOV R22, RZ, RZ, -R22 ;  /* 0x000000ffff16c224 */ /* 0x000fe200078e0a16 */
[----:B------:R-:W-:Y:S01]  /*1a1b0*/  ISETP.GT.U32.AND P4, PT, R7, R67, PT ;  /* 0x000000430700720c */ /* 0x000fe20003f84070 */
[----:B------:R-:W-:Y:S01]  /*1a1c0*/  @P2 IMAD.MOV.U32 R21, RZ, RZ, R3 ;  /* 0x000000ffff152224 */ /* 0x000fe200078e0003 */
[----:B------:R-:W2:Y:S04]  /*1a1d0*/  LDL R65, [R1+0xf38] ;  /* 0x000f380001417983 */ /* 0x000ea80000100800 */
[----:B------:R0:W2:Y:S05]  /*1a1e0*/  @P2 LDG.E.U16 R116, desc[UR16][R20.64] ;  /* 0x0000001014742981 */ /* 0x0000aa000c1e1500 */
[----:B------:R-:W-:-:S02]  /*1a1f0*/  @!P0 IMAD.IADD R14, R14, 0x1, -R7 ;  /* 0x000000010e0e8824 */ /* 0x000fc400078e0a07 */
[----:B------:R-:W-:Y:S02]  /*1a200*/  @!P4 IMAD.IADD R67, R67, 0x1, -R7 ;  /* 0x000000014343c824 */ /* 0x000fe400078e0a07 */
[----:B0-----:R-:W-:Y:S01]  /*1a210*/  IMAD.MOV.U32 R20, RZ, RZ, R14 ;  /* 0x000000ffff147224 */ /* 0x001fe200078e000e */
[C---:B------:R-:W-:Y:S02]  /*1a220*/  SEL R24, R10.reuse, R23, !P3 ;  /* 0x000000170a187207 */ /* 0x040fe40005800000 */
[----:B------:R-:W-:Y:S01]  /*1a230*/  SEL R23, R10, R22, !P3 ;  /* 0x000000160a177207 */ /* 0x000fe20005800000 */
[----:B------:R-:W-:Y:S02]  /*1a240*/  IMAD.MOV.U32 R21, RZ, RZ, R11 ;  /* 0x000000ffff157224 */ /* 0x000fe400078e000b */
[----:B------:R-:W-:Y:S02]  /*1a250*/  IMAD R24, R24, UR7, RZ ;  /* 0x0000000718187c24 */ /* 0x000fe4000f8e02ff */
[----:B------:R-:W-:Y:S01]  /*1a260*/  IMAD R23, R23, UR7, RZ ;  /* 0x0000000717177c24 */ /* 0x000fe2000f8e02ff */
[----:B------:R-:W-:-:S02]  /*1a270*/  PRMT R113, RZ, 0x7610, R113 ;  /* 0x00007610ff717816 */ /* 0x000fc40000000071 */
[----:B------:R-:W-:Y:S02]  /*1a280*/  PRMT R114, RZ, 0x7610, R114 ;  /* 0x00007610ff727816 */ /* 0x000fe40000000072 */
[----:B------:R-:W-:Y:S02]  /*1a290*/  PRMT R112, RZ, 0x7610, R112 ;  /* 0x00007610ff707816 */ /* 0x000fe40000000070 */
[C---:B---3--:R-:W-:Y:S02]  /*1a2a0*/  ISETP.GT.U32.AND P0, PT, R7.reuse, R12, PT ;  /* 0x0000000c0700720c */ /* 0x048fe40003f04070 */
[----:B----4-:R-:W-:-:S11]  /*1a2b0*/  ISETP.GT.U32.AND P4, PT, R7, R66, PT ;  /* 0x000000420700720c */ /* 0x010fd60003f84070 */
[--C-:B------:R-:W-:Y:S01]  /*1a2c0*/  @!P0 IMAD.IADD R12, R12, 0x1, -R7.reuse ;  /* 0x000000010c0c8824 */ /* 0x100fe200078e0a07 */
[----:B--2---:R-:W-:Y:S01]  /*1a2d0*/  ISETP.GE.AND P0, PT, R0, RZ, PT ;  /* 0x000000ff0000720c */ /* 0x004fe20003f06270 */
[----:B------:R-:W-:Y:S01]  /*1a2e0*/  @!P4 IMAD.IADD R66, R66, 0x1, -R7 ;  /* 0x000000014242c824 */ /* 0x000fe200078e0a07 */
[----:B------:R-:W-:Y:S02]  /*1a2f0*/  ISETP.GE.AND P5, PT, R25, RZ, PT ;  /* 0x000000ff1900720c */ /* 0x000fe40003fa6270 */
[----:B------:R-:W-:Y:S02]  /*1a300*/  ISETP.GE.AND P4, PT, R13, RZ, PT ;  /* 0x000000ff0d00720c */ /* 0x000fe40003f86270 */
[----:B------:R-:W-:-:S07]  /*1a310*/  ISETP.GT.U32.AND P6, PT, R7, R125, PT ;  /* 0x0000007d0700720c */ /* 0x000fce0003fc4070 */
[----:B------:R-:W-:Y:S01]  /*1a320*/  @!P0 IMAD.MOV R21, RZ, RZ, -R21 ;  /* 0x000000ffff158224 */ /* 0x000fe200078e0a15 */
[----:B------:R-:W2:Y:S04]  /*1a330*/  LDL R13, [R1+0xf3c] ;  /* 0x000f3c00010d7983 */ /* 0x000ea80000100800 */
[----:B------:R-:W3:Y:S01]  /*1a340*/  LDL.LU R11, [R1+0x1a8] ;  /* 0x0001a800010b7983 */ /* 0x000ee20000300800 */
[----:B------:R-:W-:-:S05]  /*1a350*/  @!P5 IMAD.MOV R20, RZ, RZ, -R20 ;  /* 0x000000ffff14d224 */ /* 0x000fca00078e0a14 */
[----:B------:R-:W-:Y:S01]  /*1a360*/  SEL R22, R10, R20, !P3 ;  /* 0x000000140a167207 */ /* 0x000fe20005800000 */
[----:B------:R-:W-:Y:S01]  /*1a370*/  IMAD.MOV.U32 R20, RZ, RZ, R9 ;  /* 0x000000ffff147224 */ /* 0x000fe200078e0009 */
[----:B------:R-:W-:-:S03]  /*1a380*/  LEA R9, P0, R24, R6, 0x1 ;  /* 0x0000000618097211 */ /* 0x000fc600078008ff */
[----:B------:R-:W-:Y:S01]  /*1a390*/  IMAD R22, R22, UR7, RZ ;  /* 0x0000000716167c24 */ /* 0x000fe2000f8e02ff */
[-C--:B------:R-:W-:Y:S01]  /*1a3a0*/  LEA.HI.X.SX32 R0, R24, R5.reuse, 0x1, P0 ;  /* 0x0000000518007211 */ /* 0x080fe200000f0eff */
[----:B------:R-:W-:Y:S01]  /*1a3b0*/  @!P4 IMAD.MOV R20, RZ, RZ, -R20 ;  /* 0x000000ffff14c224 */ /* 0x000fe200078e0a14 */
[-C--:B------:R-:W-:Y:S02]  /*1a3c0*/  LEA R14, P4, R23, R6.reuse, 0x1 ;  /* 0x00000006170e7211 */ /* 0x080fe400078808ff */
[C---:B------:R-:W-:Y:S01]  /*1a3d0*/  LEA R3, P5, R22.reuse, R6, 0x1 ;  /* 0x0000000616037211 */ /* 0x040fe200078a08ff */
[----:B------:R-:W-:Y:S01]  /*1a3e0*/  @!P6 IMAD.IADD R125, R125, 0x1, -R7 ;  /* 0x000000017d7de824 */ /* 0x000fe200078e0a07 */
[----:B------:R-:W-:Y:S02]  /*1a3f0*/  ISETP.GT.U32.AND P6, PT, R7, R12, PT ;  /* 0x0000000c0700720c */ /* 0x000fe40003fc4070 */
[-C--:B------:R-:W-:Y:S01]  /*1a400*/  LEA.HI.X.SX32 R24, R23, R5.reuse, 0x1, P4 ;  /* 0x0000000517187211 */ /* 0x080fe200020f0eff */
[----:B------:R-:W-:Y:S01]  /*1a410*/  @P2 IMAD.MOV.U32 R23, RZ, RZ, R0 ;  /* 0x000000ffff172224 */ /* 0x000fe200078e0000 */
[----:B------:R-:W-:Y:S01]  /*1a420*/  LEA.HI.X.SX32 R25, R22, R5, 0x1, P5 ;  /* 0x0000000516197211 */ /* 0x000fe200028f0eff */
[----:B------:R-:W-:Y:S01]  /*1a430*/  @P2 IMAD.MOV.U32 R22, RZ, RZ, R9 ;  /* 0x000000ffff162224 */ /* 0x000fe200078e0009 */
[----:B------:R-:W-:Y:S04]  /*1a440*/  STL [R1+0x104], R9 ;  /* 0x0001040901007387 */ /* 0x000fe80000100800 */
[----:B------:R0:W4:Y:S04]  /*1a450*/  @P2 LDG.E.U16 R113, desc[UR16][R22.64] ;  /* 0x0000001016712981 */ /* 0x000128000c1e1500 */
[----:B------:R-:W-:Y:S04]  /*1a460*/  STL [R1+0x10c], R14 ;  /* 0x00010c0e01007387 */ /* 0x000fe80000100800 */
[----:B------:R1:W-:Y:S01]  /*1a470*/  STL [R1+0x100], R0 ;  /* 0x0001000001007387 */ /* 0x0003e20000100800 */
[----:B0-----:R-:W-:-:S02]  /*1a480*/  @P2 IMAD.MOV.U32 R22, RZ, RZ, R14 ;  /* 0x000000ffff162224 */ /* 0x001fc400078e000e */
[----:B------:R-:W-:Y:S01]  /*1a490*/  @P2 IMAD.MOV.U32 R23, RZ, RZ, R24 ;  /* 0x000000ffff172224 */ /* 0x000fe200078e0018 */
[----:B------:R-:W-:Y:S01]  /*1a4a0*/  STL [R1+0x114], R3 ;  /* 0x0001140301007387 */ /* 0x000fe20000100800 */
[----:B------:R-:W-:-:S03]  /*1a4b0*/  @!P6 IMAD.IADD R12, R12, 0x1, -R7 ;  /* 0x000000010c0ce824 */ /* 0x000fc600078e0a07 */
[----:B------:R-:W-:Y:S01]  /*1a4c0*/  STL [R1+0x108], R24 ;  /* 0x0001081801007387 */ /* 0x000fe20000100800 */
[----:B------:R-:W-:-:S03]  /*1a4d0*/  SEL R21, R10, R21, !P3 ;  /* 0x000000150a157207 */ /* 0x000fc60005800000 */
[----:B-1----:R-:W4:Y:S01]  /*1a4e0*/  LDL.LU R0, [R1+0xf6c] ;  /* 0x000f6c0001007983 */ /* 0x002f220000300800 */
[----:B------:R-:W-:-:S03]  /*1a4f0*/  ISETP.GE.AND P6, PT, R2, RZ, PT ;  /* 0x000000ff0200720c */ /* 0x000fc60003fc6270 */
[----:B------:R-:W4:Y:S04]  /*1a500*/  LDL.LU R9, [R1+0x1ac] ;  /* 0x0001ac0001097983 */ /* 0x000f280000300800 */
[----:B------:R0:W4:Y:S04]  /*1a510*/  @P2 LDG.E.U16 R114, desc[UR16][R22.64] ;  /* 0x0000001016722981 */ /* 0x000128000c1e1500 */
[----:B------:R1:W-:Y:S04]  /*1a520*/  STL [R1+0x110], R25 ;  /* 0x0001101901007387 */ /* 0x0003e80000100800 */
[----:B------:R-:W4:Y:S01]  /*1a530*/  LDL.LU R14, [R1+0xf68] ;  /* 0x000f6800010e7983 */ /* 0x000f220000300800 */
[----:B0-----:R-:W-:-:S02]  /*1a540*/  @P2 IMAD.MOV.U32 R22, RZ, RZ, R3 ;  /* 0x000000ffff162224 */ /* 0x001fc400078e0003 */
[----:B------:R-:W-:Y:S01]  /*1a550*/  @P2 IMAD.MOV.U32 R23, RZ, RZ, R25 ;  /* 0x000000ffff172224 */ /* 0x000fe200078e0019 */
[----:B------:R-:W4:Y:S04]  /*1a560*/  LDL R2, [R1+0xf20] ;  /* 0x000f200001027983 */ /* 0x000f280000100800 */
[----:B------:R0:W4:Y:S02]  /*1a570*/  @P2 LDG.E.U16 R112, desc[UR16][R22.64] ;  /* 0x0000001016702981 */ /* 0x000124000c1e1500 */
[----:B0-----:R-:W-:Y:S02]  /*1a580*/  IMAD R23, R21, UR7, RZ ;  /* 0x0000000715177c24 */ /* 0x001fe4000f8e02ff */
[----:B------:R-:W-:Y:S02]  /*1a590*/  IMAD.MOV.U32 R21, RZ, RZ, R12 ;  /* 0x000000ffff157224 */ /* 0x000fe400078e000c */
[----:B------:R-:W4:Y:S01]  /*1a5a0*/  LDL R12, [R1+0xf28] ;  /* 0x000f2800010c7983 */ /* 0x000f220000100800 */
[----:B------:R-:W-:-:S02]  /*1a5b0*/  ISETP.GT.U32.AND P0, PT, R7, R66, PT ;  /* 0x000000420700720c */ /* 0x000fc40003f04070 */
[C---:B------:R-:W-:Y:S02]  /*1a5c0*/  ISETP.GT.U32.AND P5, PT, R7.reuse, R125, PT ;  /* 0x0000007d0700720c */ /* 0x040fe40003fa4070 */
[----:B------:R-:W-:Y:S02]  /*1a5d0*/  ISETP.GT.U32.AND P4, PT, R7, R4, PT ;  /* 0x000000040700720c */ /* 0x000fe40003f84070 */
[----:B------:R-:W-:Y:S01]  /*1a5e0*/  SEL R22, R10, R20, !P3 ;  /* 0x000000140a167207 */ /* 0x000fe20005800000 */
[----:B------:R-:W-:-:S06]  /*1a5f0*/  IMAD.MOV.U32 R20, RZ, RZ, R67 ;  /* 0x000000ffff147224 */ /* 0x000fcc00078e0043 */
[--C-:B------:R-:W-:Y:S01]  /*1a600*/  @!P0 IMAD.IADD R66, R66, 0x1, -R7.reuse ;  /* 0x0000000142428824 */ /* 0x100fe200078e0a07 */
[----:B------:R-:W-:Y:S01]  /*1a610*/  ISETP.GE.AND P0, PT, R65, RZ, PT ;  /* 0x000000ff4100720c */ /* 0x000fe20003f06270 */
[----:B------:R-:W-:Y:S02]  /*1a620*/  IMAD R22, R22, UR7, RZ ;  /* 0x0000000716167c24 */ /* 0x000fe4000f8e02ff */
[--C-:B------:R-:W-:Y:S01]  /*1a630*/  @!P5 IMAD.IADD R125, R125, 0x1, -R7.reuse ;  /* 0x000000017d7dd824 */ /* 0x100fe200078e0a07 */
[CC--:B-1----:R-:W-:Y:S01]  /*1a640*/  LEA R25, P5, R23.reuse, R6.reuse, 0x1 ;  /* 0x0000000617197211 */ /* 0x0c2fe200078a08ff */
[----:B------:R-:W-:Y:S01]  /*1a650*/  @!P6 IMAD.MOV R20, RZ, RZ, -R20 ;  /* 0x000000ffff14e224 */ /* 0x000fe200078e0a14 */
[----:B------:R-:W-:Y:S01]  /*1a660*/  LEA R3, P6, R22, R6, 0x1 ;  /* 0x0000000616037211 */ /* 0x000fe200078c08ff */
[----:B------:R-:W-:Y:S01]  /*1a670*/  @!P4 IMAD.IADD R4, R4, 0x1, -R7 ;  /* 0x000000010404c824 */ /* 0x000fe200078e0a07 */
[----:B------:R-:W-:Y:S02]  /*1a680*/  PRMT R111, RZ, 0x7610, R111 ;  /* 0x00007610ff6f7816 */ /* 0x000fe4000000006f */
[-C--:B------:R-:W-:Y:S01]  /*1a690*/  LEA.HI.X.SX32 R24, R22, R5.reuse, 0x1, P6 ;  /* 0x0000000516187211 */ /* 0x080fe200030f0eff */
[----:B------:R-:W-:Y:S01]  /*1a6a0*/  @P2 IMAD.MOV.U32 R22, RZ, RZ, R25 ;  /* 0x000000ffff162224 */ /* 0x000fe200078e0019 */
[----:B------:R-:W-:Y:S01]  /*1a6b0*/  LEA.HI.X.SX32 R23, R23, R5, 0x1, P5 ;  /* 0x0000000517177211 */ /* 0x000fe200028f0eff */
[----:B------:R-:W-:Y:S01]  /*1a6c0*/  @!P0 IMAD.MOV R21, RZ, RZ, -R21 ;  /* 0x000000ffff158224 */ /* 0x000fe200078e0a15 */
[----:B------:R-:W-:Y:S01]  /*1a6d0*/  ISETP.GT.U32.AND P4, PT, R7, R4, PT ;  /* 0x000000040700720c */ /* 0x000fe20003f84070 */
[----:B------:R-:W-:Y:S01]  /*1a6e0*/  STL [R1+0x11c], R25 ;  /* 0x00011c1901007387 */ /* 0x000fe20000100800 */
[----:B------:R-:W-:-:S03]  /*1a6f0*/  PRMT R110, RZ, 0x7610, R110 ;  /* 0x00007610ff6e7816 */ /* 0x000fc6000000006e */
[----:B------:R0:W4:Y:S01]  /*1a700*/  @P2 LDG.E.U16 R111, desc[UR16][R22.64] ;  /* 0x00000010166f2981 */ /* 0x000122000c1e1500 */
[----:B------:R-:W-:Y:S01]  /*1a710*/  SEL R20, R10, R20, !P3 ;  /* 0x000000140a147207 */ /* 0x000fe20005800000 */
[----:B0-----:R-:W-:-:S06]  /*1a720*/  @P2 IMAD.MOV.U32 R22, RZ, RZ, R3 ;  /* 0x000000ffff162224 */ /* 0x001fcc00078e0003 */
[----:B------:R-:W-:Y:S01]  /*1a730*/  @!P4 IMAD.IADD R4, R4, 0x1, -R7 ;  /* 0x000000010404c824 */ /* 0x000fe200078e0a07 */
[----:B--2---:R-:W-:Y:S02]  /*1a740*/  ISETP.GE.AND P0, PT, R13, RZ, PT ;  /* 0x000000ff0d00720c */ /* 0x004fe40003f06270 */
[----:B------:R-:W2:Y:S01]  /*1a750*/  LDL.LU R13, [R1+0x1b0] ;  /* 0x0001b000010d7983 */ /* 0x000ea20000300800 */
[----:B---3--:R-:W-:-:S03]  /*1a760*/  ISETP.GT.U32.AND P5, PT, R7, R11, PT ;  /* 0x0000000b0700720c */ /* 0x008fc60003fa4070 */
[----:B------:R-:W-:Y:S04]  /*1a770*/  STL [R1+0x124], R3 ;  /* 0x0001240301007387 */ /* 0x000fe80000100800 */
[----:B------:R0:W-:Y:S02]  /*1a780*/  STL [R1+0x118], R23 ;  /* 0x0001181701007387 */ /* 0x0001e40000100800 */
[----:B0-----:R-:W-:-:S05]  /*1a790*/  @P2 IMAD.MOV.U32 R23, RZ, RZ, R24 ;  /* 0x000000ffff172224 */ /* 0x001fca00078e0018 */
[----:B------:R0:W3:Y:S01]  /*1a7a0*/  @P2 LDG.E.U16 R110, desc[UR16][R22.64] ;  /* 0x00000010166e2981 */ /* 0x0000e2000c1e1500 */
[----:B------:R-:W-:-:S03]  /*1a7b0*/  @!P5 IMAD.IADD R11, R11, 0x1, -R7 ;  /* 0x000000010b0bd824 */ /* 0x000fc600078e0a07 */
[----:B------:R1:W-:Y:S04]  /*1a7c0*/  STL [R1+0x120], R24 ;  /* 0x0001201801007387 */ /* 0x0003e80000100800 */
[----:B------:R-:W3:Y:S01]  /*1a7d0*/  LDL.LU R65, [R1+0x1b4] ;  /* 0x0001b40001417983 */ /* 0x000ee20000300800 */
[----:B0-----:R-:W-:-:S03]  /*1a7e0*/  IMAD R22, R20, UR7, RZ ;  /* 0x0000000714167c24 */ /* 0x001fc6000f8e02ff */
[----:B------:R-:W3:Y:S01]  /*1a7f0*/  LDL.LU R67, [R1+0x1b8] ;  /* 0x0001b80001437983 */ /* 0x000ee20000300800 */
[----:B------:R-:W-:-:S03]  /*1a800*/  IMAD.MOV.U32 R20, RZ, RZ, R66 ;  /* 0x000000ffff147224 */ /* 0x000fc600078e0042 */
[----:B------:R-:W3:Y:S01]  /*1a810*/  LDL R66, [R1+0xf00] ;  /* 0x000f000001427983 */ /* 0x000ee20000100800 */
[----:B----4-:R-:W-:Y:S02]  /*1a820*/  ISETP.GE.AND P4, PT, R2, RZ, PT ;  /* 0x000000ff0200720c */ /* 0x010fe40003f86270 */
[----:B------:R-:W-:-:S04]  /*1a830*/  LEA R2, P5, R22, R6, 0x1 ;  /* 0x0000000616027211 */ /* 0x000fc800078a08ff */
[----:B------:R-:W-:Y:S01]  /*1a840*/  LEA.HI.X.SX32 R3, R22, R5, 0x1, P5 ;  /* 0x0000000516037211 */ /* 0x000fe200028f0eff */
[----:B------:R0:W-:Y:S01]  /*1a850*/  STL [R1+0x12c], R2 ;  /* 0x00012c0201007387 */ /* 0x0001e20000100800 */
[----:B------:R-:W-:-:S03]  /*1a860*/  ISETP.GE.AND P5, PT, R12, RZ, PT ;  /* 0x000000ff0c00720c */ /* 0x000fc60003fa6270 */
[----:B------:R-:W4:Y:S01]  /*1a870*/  LDL R12, [R1+0xf14] ;  /* 0x000f1400010c7983 */ /* 0x000f220000100800 */
[----:B------:R-:W-:Y:S01]  /*1a880*/  ISETP.GT.U32.AND P6, PT, R7, R9, PT ;  /* 0x000000090700720c */ /* 0x000fe20003fc4070 */
[----:B------:R-:W-:Y:S01]  /*1a890*/  @!P0 IMAD.MOV R20, RZ, RZ, -R20 ;  /* 0x000000ffff148224 */ /* 0x000fe200078e0a14 */
[----:B------:R-:W-:-:S11]  /*1a8a0*/  SEL R23, R10, R21, !P3 ;  /* 0x000000150a177207 */ /* 0x000fd60005800000 */
[----:B------:R-:W-:Y:S01]  /*1a8b0*/  @!P6 IMAD.IADD R9, R9, 0x1, -R7 ;  /* 0x000000010909e824 */ /* 0x000fe200078e0a07 */
[----:B------:R-:W-:-:S04]  /*1a8c0*/  SEL R20, R10, R20, !P3 ;  /* 0x000000140a147207 */ /* 0x000fc80005800000 */
[----:B------:R-:W-:Y:S01]  /*1a8d0*/  ISETP.GT.U32.AND P6, PT, R7, R9, PT ;  /* 0x000000090700720c */ /* 0x000fe20003fc4070 */
[----:B-1----:R-:W-:Y:S01]  /*1a8e0*/  @P2 IMAD.MOV.U32 R24, RZ, RZ, R2 ;  /* 0x000000ffff182224 */ /* 0x002fe200078e0002 */
[----:B------:R-:W-:Y:S01]  /*1a8f0*/  PRMT R109, RZ, 0x7610, R109 ;  /* 0x00007610ff6d7816 */ /* 0x000fe2000000006d */
[----:B------:R-:W-:Y:S02]  /*1a900*/  @P2 IMAD.MOV.U32 R25, RZ, RZ, R3 ;  /* 0x000000ffff192224 */ /* 0x000fe400078e0003 */
[----:B------:R-:W-:Y:S02]  /*1a910*/  IMAD.MOV.U32 R21, RZ, RZ, R4 ;  /* 0x000000ffff157224 */ /* 0x000fe400078e0004 */
[----:B------:R-:W-:Y:S01]  /*1a920*/  IMAD R23, R23, UR7, RZ ;  /* 0x0000000717177c24 */ /* 0x000fe2000f8e02ff */
[----:B------:R1:W4:Y:S01]  /*1a930*/  @P2 LDG.E.U16 R109, desc[UR16][R24.64] ;  /* 0x00000010186d2981 */ /* 0x000322000c1e1500 */
[----:B------:R-:W-:Y:S02]  /*1a940*/  IMAD R20, R20, UR7, RZ ;  /* 0x0000000714147c24 */ /* 0x000fe4000f8e02ff */
[----:B------:R-:W-:-:S02]  /*1a950*/  @!P5 IMAD.MOV R21, RZ, RZ, -R21 ;  /* 0x000000ffff15d224 */ /* 0x000fc400078e0a15 */
[----:B------:R-:W-:Y:S01]  /*1a960*/  @!P6 IMAD.IADD R9, R9, 0x1, -R7 ;  /* 0x000000010909e824 */ /* 0x000fe200078e0a07 */
[-C--:B0-----:R-:W-:Y:S02]  /*1a970*/  LEA R2, P6, R20, R6.reuse, 0x1 ;  /* 0x0000000614027211 */ /* 0x081fe400078c08ff */
[C---:B-1----:R-:W-:Y:S01]  /*1a980*/  LEA R24, P5, R23.reuse, R6, 0x1 ;  /* 0x0000000617187211 */ /* 0x042fe200078a08ff */
[----:B------:R0:W-:Y:S01]  /*1a990*/  STL [R1+0x128], R3 ;  /* 0x0001280301007387 */ /* 0x0001e20000100800 */
[----:B------:R-:W-:Y:S02]  /*1a9a0*/  IMAD.MOV.U32 R22, RZ, RZ, R125 ;  /* 0x000000ffff167224 */ /* 0x000fe400078e007d */
[----:B------:R-:W-:Y:S01]  /*1a9b0*/  LEA.HI.X.SX32 R25, R23, R5, 0x1, P5 ;  /* 0x0000000517197211 */ /* 0x000fe200028f0eff */
[----:B------:R-:W4:Y:S01]  /*1a9c0*/  LDL.LU R4, [R1+0x1bc] ;  /* 0x0001bc0001047983 */ /* 0x000f220000300800 */
[----:B------:R-:W-:-:S03]  /*1a9d0*/  @!P4 IMAD.MOV R22, RZ, RZ, -R22 ;  /* 0x000000ffff16c224 */ /* 0x000fc600078e0a16 */
[----:B------:R1:W-:Y:S01]  /*1a9e0*/  STL [R1+0x134], R24 ;  /* 0x0001341801007387 */ /* 0x0003e20000100800 */
[----:B0-----:R-:W-:-:S03]  /*1a9f0*/  LEA.HI.X.SX32 R3, R20, R5, 0x1, P6 ;  /* 0x0000000514037211 */ /* 0x001fc600030f0eff */
[----:B------:R-:W-:Y:S04]  /*1aa00*/  STL [R1+0x13c], R2 ;  /* 0x00013c0201007387 */ /* 0x000fe80000100800 */
[----:B------:R0:W-:Y:S04]  /*1aa10*/  STL [R1+0x130], R25 ;  /* 0x0001301901007387 */ /* 0x0001e80000100800 */
[----:B------:R0:W-:Y:S04]  /*1aa20*/  STL [R1+0x138], R3 ;  /* 0x0001380301007387 */ /* 0x0001e80000100800 */
[----:B------:R-:W4:Y:S01]  /*1aa30*/  LDL R125, [R1+0xec0] ;  /* 0x000ec000017d7983 */ /* 0x000f220000100800 */
[----:B------:R-:W-:-:S02]  /*1aa40*/  SEL R23, R10, R22, !P3 ;  /* 0x000000160a177207 */ /* 0x000fc40005800000 */
[----:B------:R-:W-:Y:S01]  /*1aa50*/  SEL R22, R10, R21, !P3 ;  /* 0x000000150a167207 */ /* 0x000fe20005800000 */
[----:B------:R-:W-:Y:S01]  /*1aa60*/  IMAD.MOV.U32 R21, RZ, RZ, R9 ;  /* 0x000000ffff157224 */ /* 0x000fe200078e0009 */
[----:B--2---:R-:W-:-:S13]  /*1aa70*/  ISETP.GT.U32.AND P4, PT, R7, R13, PT ;  /* 0x0000000d0700720c */ /* 0x004fda0003f84070 */
[----:B------:R-:W-:Y:S01]  /*1aa80*/  @!P4 IMAD.IADD R13, R13, 0x1, -R7 ;  /* 0x000000010d0dc824 */ /* 0x000fe200078e0a07 */
[----:B---3--:R-:W-:Y:S02]  /*1aa90*/  ISETP.GE.AND P6, PT, R66, RZ, PT ;  /* 0x000000ff4200720c */ /* 0x008fe40003fc6270 */
[----:B------:R-:W2:Y:S01]  /*1aaa0*/  LDL.LU R66, [R1+0x1c0] ;  /* 0x0001c00001427983 */ /* 0x000ea20000300800 */
[----:B----4-:R-:W-:-:S03]  /*1aab0*/  ISETP.GE.AND P4, PT, R12, RZ, PT ;  /* 0x000000ff0c00720c */ /* 0x010fc60003f86270 */
[----:B------:R-:W3:Y:S04]  /*1aac0*/  LDL.LU R12, [R1+0x1c4] ;  /* 0x0001c400010c7983 */ /* 0x000ee80000300800 */
[----:B------:R-:W4:Y:S01]  /*1aad0*/  LDL R9, [R1+0xeec] ;  /* 0x000eec0001097983 */ /* 0x000f220000100800 */
[C---:B------:R-:W-:Y:S02]  /*1aae0*/  ISETP.GT.U32.AND P0, PT, R7.reuse, R11, PT ;  /* 0x0000000b0700720c */ /* 0x040fe40003f04070 */
[----:B------:R-:W-:-:S11]  /*1aaf0*/  ISETP.GT.U32.AND P5, PT, R7, R67, PT ;  /* 0x000000430700720c */ /* 0x000fd60003fa4070 */
[----:B------:R-:W-:Y:S01]  /*1ab00*/  @!P0 IMAD.IADD R11, R11, 0x1, -R7 ;  /* 0x000000010b0b8824 */ /* 0x000fe200078e0a07 */
[----:B------:R-:W-:Y:S02]  /*1ab10*/  ISETP.GT.U32.AND P0, PT, R7, R65, PT ;  /* 0x000000410700720c */ /* 0x000fe40003f04070 */
[----:B------:R-:W-:Y:S02]  /*1ab20*/  PRMT R108, RZ, 0x7610, R108 ;  /* 0x00007610ff6c7816 */ /* 0x000fe4000000006c */
[----:B------:R-:W-:Y:S01]  /*1ab30*/  PRMT R107, RZ, 0x7610, R107 ;  /* 0x00007610ff6b7816 */ /* 0x000fe2000000006b */
[----:B------:R-:W-:-:S03]  /*1ab40*/  IMAD R23, R23, UR7, RZ ;  /* 0x0000000717177c24 */ /* 0x000fc6000f8e02ff */
[----:B------:R1:W2:Y:S05]  /*1ab50*/  @P2 LDG.E.U16 R108, desc[UR16][R24.64] ;  /* 0x00000010186c2981 */ /* 0x0002aa000c1e1500 */
[--C-:B------:R-:W-:Y:S01]  /*1ab60*/  @!P0 IMAD.IADD R65, R65, 0x1, -R7.reuse ;  /* 0x0000000141418824 */ /* 0x100fe200078e0a07 */
[----:B------:R-:W-:Y:S01]  /*1ab70*/  ISETP.GT.U32.AND P0, PT, R7, R13, PT ;  /* 0x0000000d0700720c */ /* 0x000fe20003f04070 */
[----:B------:R-:W-:Y:S02]  /*1ab80*/  @!P5 IMAD.IADD R67, R67, 0x1, -R7 ;  /* 0x000000014343d824 */ /* 0x000fe400078e0a07 */
[----:B-1----:R-:W-:Y:S02]  /*1ab90*/  @P2 IMAD.MOV.U32 R24, RZ, RZ, R2 ;  /* 0x000000ffff182224 */ /* 0x002fe400078e0002 */
[----:B0-----:R-:W-:Y:S01]  /*1aba0*/  @P2 IMAD.MOV.U32 R25, RZ, RZ, R3 ;  /* 0x000000ffff192224 */ /* 0x001fe200078e0003 */
[----:B------:R-:W-:Y:S01]  /*1abb0*/  PRMT R106, RZ, 0x7610, R106 ;  /* 0x00007610ff6a7816 */ /* 0x000fe2000000006a */
[----:B------:R-:W-:Y:S01]  /*1abc0*/  IMAD.MOV.U32 R20, RZ, RZ, R11 ;  /* 0x000000ffff147224 */ /* 0x000fe200078e000b */
[----:B------:R-:W2:Y:S01]  /*1abd0*/  LDL R2, [R1+0xf2c] ;  /* 0x000f2c0001027983 */ /* 0x000ea20000100800 */
[----:B------:R-:W-:-:S02]  /*1abe0*/  IMAD R22, R22, UR7, RZ ;  /* 0x0000000716167c24 */ /* 0x000fc4000f8e02ff */
[----:B------:R-:W-:Y:S01]  /*1abf0*/  @!P4 IMAD.MOV R21, RZ, RZ, -R21 ;  /* 0x000000ffff15c224 */ /* 0x000fe200078e0a15 */
[----:B------:R0:W2:Y:S01]  /*1ac00*/  @P2 LDG.E.U16 R107, desc[UR16][R24.64] ;  /* 0x00000010186b2981 */ /* 0x0000a2000c1e1500 */
[----:B------:R-:W-:Y:S01]  /*1ac10*/  @!P6 IMAD.MOV R20, RZ, RZ, -R20 ;  /* 0x000000ffff14e224 */ /* 0x000fe200078e0a14 */
[----:B------:R-:W-:Y:S01]  /*1ac20*/  ISETP.GT.U32.AND P6, PT, R7, R67, PT ;  /* 0x000000430700720c */ /* 0x000fe20003fc4070 */
[----:B------:R-:W-:Y:S01]  /*1ac30*/  @!P0 IMAD.IADD R13, R13, 0x1, -R7 ;  /* 0x000000010d0d8824 */ /* 0x000fe200078e0a07 */
[-C--:B------:R-:W-:Y:S02]  /*1ac40*/  LEA R3, P0, R22, R6.reuse, 0x1 ;  /* 0x0000000616037211 */ /* 0x080fe400078008ff */
[C---:B0-----:R-:W-:Y:S02]  /*1ac50*/  LEA R24, P4, R23.reuse, R6, 0x1 ;  /* 0x0000000617187211 */ /* 0x041fe400078808ff */
[----:B------:R-:W-:Y:S02]  /*1ac60*/  SEL R20, R10, R20, !P3 ;  /* 0x000000140a147207 */ /* 0x000fe40005800000 */
[----:B------:R-:W-:-:S02]  /*1ac70*/  LEA.HI.X.SX32 R25, R23, R5, 0x1, P4 ;  /* 0x0000000517197211 */ /* 0x000fc400020f0eff */
[----:B------:R-:W-:Y:S01]  /*1ac80*/  LEA.HI.X.SX32 R11, R22, R5, 0x1, P0 ;  /* 0x00000005160b7211 */ /* 0x000fe200000f0eff */
[----:B------:R-:W-:Y:S01]  /*1ac90*/  @P2 IMAD.MOV.U32 R22, RZ, RZ, R24 ;  /* 0x000000ffff162224 */ /* 0x000fe200078e0018 */
[----:B------:R0:W-:Y:S01]  /*1aca0*/  STL [R1+0x144], R24 ;  /* 0x0001441801007387 */ /* 0x0001e20000100800 */
[----:B------:R-:W-:Y:S01]  /*1acb0*/  @P2 IMAD.MOV.U32 R23, RZ, RZ, R25 ;  /* 0x000000ffff172224 */ /* 0x000fe200078e0019 */
[----:B------:R-:W-:Y:S01]  /*1acc0*/  ISETP.GE.AND P0, PT, R125, RZ, PT ;  /* 0x000000ff7d00720c */ /* 0x000fe20003f06270 */
[----:B------:R-:W-:Y:S01]  /*1acd0*/  @!P6 IMAD.IADD R67, R67, 0x1, -R7 ;  /* 0x000000014343e824 */ /* 0x000fe200078e0a07 */
[----:B------:R1:W-:Y:S04]  /*1ace0*/  STL [R1+0x14c], R3 ;  /* 0x00014c0301007387 */ /* 0x0003e80000100800 */
[----:B------:R1:W2:Y:S01]  /*1acf0*/  @P2 LDG.E.U16 R106, desc[UR16][R22.64] ;  /* 0x00000010166a2981 */ /* 0x0002a2000c1e1500 */
[----:B0-----:R-:W-:-:S02]  /*1ad00*/  IMAD R24, R20, UR7, RZ ;  /* 0x0000000714187c24 */ /* 0x001fc4000f8e02ff */
[----:B------:R-:W-:Y:S02]  /*1ad10*/  IMAD.MOV.U32 R20, RZ, RZ, R13 ;  /* 0x000000ffff147224 */ /* 0x000fe400078e000d */
[----:B-1----:R-:W-:Y:S01]  /*1ad20*/  @P2 IMAD.MOV.U32 R22, RZ, RZ, R3 ;  /* 0x000000ffff162224 */ /* 0x002fe200078e0003 */
[C---:B------:R-:W-:Y:S01]  /*1ad30*/  LEA R3, P6, R24.reuse, R6, 0x1 ;  /* 0x0000000618037211 */ /* 0x040fe200078c08ff */
[----:B------:R-:W-:Y:S01]  /*1ad40*/  STL [R1+0x140], R25 ;  /* 0x0001401901007387 */ /* 0x000fe20000100800 */
[----:B------:R-:W-:Y:S02]  /*1ad50*/  @P2 IMAD.MOV.U32 R23, RZ, RZ, R11 ;  /* 0x000000ffff172224 */ /* 0x000fe400078e000b */
[----:B------:R-:W-:Y:S01]  /*1ad60*/  LEA.HI.X.SX32 R13, R24, R5, 0x1, P6 ;  /* 0x00000005180d7211 */ /* 0x000fe200030f0eff */
[----:B------:R0:W-:Y:S01]  /*1ad70*/  STL [R1+0x148], R11 ;  /* 0x0001480b01007387 */ /* 0x0001e20000100800 */
[----:B------:R-:W-:-:S03]  /*1ad80*/  @!P0 IMAD.MOV R20, RZ, RZ, -R20 ;  /* 0x000000ffff148224 */ /* 0x000fc600078e0a14 */
[----:B0-----:R-:W2:Y:S04]  /*1ad90*/  LDL.LU R11, [R1+0x1c8] ;  /* 0x0001c800010b7983 */ /* 0x001ea80000300800 */
[----:B------:R-:W-:Y:S04]  /*1ada0*/  STL [R1+0x154], R3 ;  /* 0x0001540301007387 */ /* 0x000fe80000100800 */
[----:B------:R0:W-:Y:S01]  /*1adb0*/  STL [R1+0x150], R13 ;  /* 0x0001500d01007387 */ /* 0x0001e20000100800 */
[----:B----4-:R-:W-:-:S03]  /*1adc0*/  ISETP.GE.AND P0, PT, R9, RZ, PT ;  /* 0x000000ff0900720c */ /* 0x010fc60003f06270 */
[----:B------:R-:W4:Y:S01]  /*1add0*/  LDL R9, [R1+0xeb0] ;  /* 0x000eb00001097983 */ /* 0x000f220000100800 */
[C---:B------:R-:W-:Y:S02]  /*1ade0*/  ISETP.GT.U32.AND P4, PT, R7.reuse, R4, PT ;  /* 0x000000040700720c */ /* 0x040fe40003f84070 */
[----:B------:R-:W-:Y:S02]  /*1adf0*/  ISETP.GT.U32.AND P5, PT, R7, R65, PT ;  /* 0x000000410700720c */ /* 0x000fe40003fa4070 */
[----:B------:R-:W-:-:S06]  /*1ae00*/  PRMT R105, RZ, 0x7610, R105 ;  /* 0x00007610ff697816 */ /* 0x000fcc0000000069 */
[----:B------:R1:W4:Y:S03]  /*1ae10*/  @P2 LDG.E.U16 R105, desc[UR16][R22.64] ;  /* 0x0000001016692981 */ /* 0x000326000c1e1500 */
[----:B------:R-:W-:Y:S01]  /*1ae20*/  @!P4 IMAD.IADD R4, R4, 0x1, -R7 ;  /* 0x000000010404c824 */ /* 0x000fe200078e0a07 */
[----:B---3--:R-:W-:Y:S01]  /*1ae30*/  ISETP.GT.U32.AND P4, PT, R7, R12, PT ;  /* 0x0000000c0700720c */ /* 0x008fe20003f84070 */
[----:B-1----:R-:W-:Y:S02]  /*1ae40*/  @P2 IMAD.MOV.U32 R23, RZ, RZ, R13 ;  /* 0x000000ffff172224 */ /* 0x002fe400078e000d */
[----:B0-----:R-:W3:Y:S01]  /*1ae50*/  LDL R13, [R1+0xf08] ;  /* 0x000f0800010d7983 */ /* 0x001ee20000100800 */
[----:B------:R-:W-:Y:S01]  /*1ae60*/  @!P5 IMAD.IADD R65, R65, 0x1, -R7 ;  /* 0x000000014141d824 */ /* 0x000fe200078e0a07 */
[----:B--2---:R-:W-:Y:S01]  /*1ae70*/  ISETP.GT.U32.AND P5, PT, R7, R66, PT ;  /* 0x000000420700720c */ /* 0x004fe20003fa4070 */
[----:B------:R-:W-:Y:S01]  /*1ae80*/  @P2 IMAD.MOV.U32 R22, RZ, RZ, R3 ;  /* 0x000000ffff162224 */ /* 0x000fe200078e0003 */
[----:B------:R-:W-:-:S02]  /*1ae90*/  PRMT R104, RZ, 0x7610, R104 ;  /* 0x00007610ff687816 */ /* 0x000fc40000000068 */
[----:B------:R-:W-:Y:S02]  /*1aea0*/  ISETP.GT.U32.AND P6, PT, R7, R4, PT ;  /* 0x000000040700720c */ /* 0x000fe40003fc4070 */
[C---:B------:R-:W-:Y:S02]  /*1aeb0*/  SEL R21, R10.reuse, R21, !P3 ;  /* 0x000000150a157207 */ /* 0x040fe40005800000 */
[----:B------:R-:W-:Y:S01]  /*1aec0*/  SEL R20, R10, R20, !P3 ;  /* 0x000000140a147207 */ /* 0x000fe20005800000 */
[----:B------:R0:W2:Y:S01]  /*1aed0*/  @P2 LDG.E.U16 R104, desc[UR16][R22.64] ;  /* 0x0000001016682981 */ /* 0x0000a2000c1e1500 */
[----:B------:R-:W-:-:S03]  /*1aee0*/  @!P4 IMAD.IADD R12, R12, 0x1, -R7 ;  /* 0x000000010c0cc824 */ /* 0x000fc600078e0a07 */
[--C-:B------:R-:W-:Y:S01]  /*1aef0*/  @!P5 IMAD.IADD R66, R66, 0x1, -R7.reuse ;  /* 0x000000014242d824 */ /* 0x100fe200078e0a07 */
[----:B------:R-:W2:Y:S01]  /*1af00*/  LDL.LU R125, [R1+0x1cc] ;  /* 0x0001cc00017d7983 */ /* 0x000ea20000300800 */
[----:B0-----:R-:W-:Y:S02]  /*1af10*/  IMAD R23, R21, UR7, RZ ;  /* 0x0000000715177c24 */ /* 0x001fe4000f8e02ff */
[----:B------:R-:W-:Y:S01]  /*1af20*/  IMAD R22, R20, UR7, RZ ;  /* 0x0000000714167c24 */ /* 0x000fe2000f8e02ff */
[----:B------:R-:W-:Y:S01]  /*1af30*/  ISETP.GE.AND P5, PT, R2, RZ, PT ;  /* 0x000000ff0200720c */ /* 0x000fe20003fa6270 */
[----:B------:R-:W-:Y:S01]  /*1af40*/  @!P6 IMAD.IADD R4, R4, 0x1, -R7 ;  /* 0x000000010404e824 */ /* 0x000fe200078e0a07 */
[CC--:B------:R-:W-:Y:S02]  /*1af50*/  LEA R24, P4, R23.reuse, R6.reuse, 0x1 ;  /* 0x0000000617187211 */ /* 0x0c0fe400078808ff */
[C---:B------:R-:W-:Y:S01]  /*1af60*/  LEA R2, P6, R22.reuse, R6, 0x1 ;  /* 0x0000000616027211 */ /* 0x040fe200078c08ff */
[----:B------:R-:W-:Y:S01]  /*1af70*/  IMAD.MOV.U32 R21, RZ, RZ, R65 ;  /* 0x000000ffff157224 */ /* 0x000fe200078e0041 */
[-C--:B------:R-:W-:Y:S01]  /*1af80*/  LEA.HI.X.SX32 R25, R23, R5.reuse, 0x1, P4 ;  /* 0x0000000517197211 */ /* 0x080fe200020f0eff */
[----:B------:R-:W2:Y:S01]  /*1af90*/  LDL.LU R65, [R1+0x1d0] ;  /* 0x0001d00001417983 */ /* 0x000ea20000300800 */
[----:B------:R-:W-:Y:S01]  /*1afa0*/  LEA.HI.X.SX32 R3, R22, R5, 0x1, P6 ;  /* 0x0000000516037211 */ /* 0x000fe200030f0eff */
[----:B------:R-:W-:-:S02]  /*1afb0*/  IMAD.MOV.U32 R20, RZ, RZ, R67 ;  /* 0x000000ffff147224 */ /* 0x000fc400078e0043 */
[----:B------:R-:W-:Y:S04]  /*1afc0*/  STL [R1+0x15c], R24 ;  /* 0x00015c1801007387 */ /* 0x000fe80000100800 */
[----:B------:R0:W-:Y:S04]  /*1afd0*/  STL [R1+0x164], R2 ;  /* 0x0001640201007387 */ /* 0x0001e80000100800 */
[----:B------:R-:W-:Y:S04]  /*1afe0*/  STL [R1+0x158], R25 ;  /* 0x0001581901007387 */ /* 0x000fe80000100800 */
[----:B------:R-:W2:Y:S04]  /*1aff0*/  LDL.LU R67, [R1+0x1d4] ;  /* 0x0001d40001437983 */ /* 0x000ea80000300800 */
[----:B------:R1:W-:Y:S01]  /*1b000*/  STL [R1+0x160], R3 ;  /* 0x0001600301007387 */ /* 0x0003e20000100800 */
[----:B----4-:R-:W-:-:S03]  /*1b010*/  ISETP.GE.AND P6, PT, R9, RZ, PT ;  /* 0x000000ff0900720c */ /* 0x010fc60003fc6270 */
[----:B------:R-:W4:Y:S01]  /*1b020*/  LDL R9, [R1+0xf1c] ;  /* 0x000f1c0001097983 */ /* 0x000f220000100800 */
[----:B------:R-:W-:Y:S01]  /*1b030*/  @!P0 IMAD.MOV R21, RZ, RZ, -R21 ;  /* 0x000000ffff158224 */ /* 0x000fe200078e0a15 */
[----:B------:R-:W-:Y:S01]  /*1b040*/  PRMT R103, RZ, 0x7610, R103 ;  /* 0x00007610ff677816 */ /* 0x000fe20000000067 */
[----:B------:R-:W-:Y:S01]  /*1b050*/  @P2 IMAD.MOV.U32 R22, RZ, RZ, R24 ;  /* 0x000000ffff162224 */ /* 0x000fe200078e0018 */
[----:B------:R-:W-:Y:S01]  /*1b060*/  ISETP.GT.U32.AND P0, PT, R7, R66, PT ;  /* 0x000000420700720c */ /* 0x000fe20003f04070 */
[----:B------:R-:W-:Y:S01]  /*1b070*/  @P2 IMAD.MOV.U32 R23, RZ, RZ, R25 ;  /* 0x000000ffff172224 */ /* 0x000fe200078e0019 */
[----:B------:R-:W-:-:S04]  /*1b080*/  PRMT R102, RZ, 0x7610, R102 ;  /* 0x00007610ff667816 */ /* 0x000fc80000000066 */
[----:B------:R0:W2:Y:S01]  /*1b090*/  @P2 LDG.E.U16 R103, desc[UR16][R22.64] ;  /* 0x0000001016672981 */ /* 0x0000a2000c1e1500 */
[----:B------:R-:W-:Y:S01]  /*1b0a0*/  @!P5 IMAD.MOV R20, RZ, RZ, -R20 ;  /* 0x000000ffff14d224 */ /* 0x000fe200078e0a14 */
[C---:B------:R-:W-:Y:S02]  /*1b0b0*/  ISETP.GT.U32.AND P5, PT, R7.reuse, R12, PT ;  /* 0x0000000c0700720c */ /* 0x040fe40003fa4070 */
[----:B------:R-:W-:Y:S01]  /*1b0c0*/  ISETP.GT.U32.AND P4, PT, R7, R11, PT ;  /* 0x0000000b0700720c */ /* 0x000fe20003f84070 */
[----:B0-----:R-:W-:Y:S02]  /*1b0d0*/  @P2 IMAD.MOV.U32 R22, RZ, RZ, R2 ;  /* 0x000000ffff162224 */ /* 0x001fe400078e0002 */
[----:B------:R-:W-:Y:S02]  /*1b0e0*/  @P2 IMAD.MOV.U32 R23, RZ, RZ, R3 ;  /* 0x000000ffff172224 */ /* 0x000fe400078e0003 */
[----:B------:R-:W-:Y:S01]  /*1b0f0*/  @!P0 IMAD.IADD R66, R66, 0x1, -R7 ;  /* 0x0000000142428824 */ /* 0x000fe200078e0a07 */
[----:B---3--:R-:W-:-:S02]  /*1b100*/  ISETP.GE.AND P0, PT, R13, RZ, PT ;  /* 0x000000ff0d00720c */ /* 0x008fc40003f06270 */
[----:B------:R0:W3:Y:S01]  /*1b110*/  @P2 LDG.E.U16 R102, desc[UR16][R22.64] ;  /* 0x0000001016662981 */ /* 0x0000e2000c1e1500 */
[----:B------:R-:W-:-:S03]  /*1b120*/  SEL R20, R10, R20, !P3 ;  /* 0x000000140a147207 */ /* 0x000fc60005800000 */
[----:B------:R-:W3:Y:S01]  /*1b130*/  LDL R13, [R1+0xedc] ;  /* 0x000edc00010d7983 */ /* 0x000ee20000100800 */
[----:B0-----:R-:W-:Y:S01]  /*1b140*/  SEL R22, R10, R21, !P3 ;  /* 0x000000150a167207 */ /* 0x001fe20005800000 */
[----:B------:R-:W-:-:S04]  /*1b150*/  IMAD.MOV.U32 R21, RZ, RZ, R4 ;  /* 0x000000ffff157224 */ /* 0x000fc800078e0004 */
[----:B------:R-:W-:Y:S02]  /*1b160*/  IMAD R23, R22, UR7, RZ ;  /* 0x0000000716177c24 */ /* 0x000fe4000f8e02ff */
[----:B------:R-:W-:Y:S02]  /*1b170*/  IMAD R22, R20, UR7, RZ ;  /* 0x0000000714167c24 */ /* 0x000fe4000f8e02ff */
[----:B------:R-:W-:Y:S01]  /*1b180*/  @!P6 IMAD.MOV R21, RZ, RZ, -R21 ;  /* 0x000000ffff15e224 */ /* 0x000fe200078e0a15 */
[-C--:B------:R-:W-:Y:S01]  /*1b190*/  LEA R2, P6, R23, R6.reuse, 0x1 ;  /* 0x0000000617027211 */ /* 0x080fe200078c08ff */
[--C-:B------:R-:W-:Y:S01]  /*1b1a0*/  @!P5 IMAD.IADD R12, R12, 0x1, -R7.reuse ;  /* 0x000000010c0cd824 */ /* 0x100fe200078e0a07 */
[C---:B-1----:R-:W-:Y:S01]  /*1b1b0*/  LEA R3, P5, R22.reuse, R6, 0x1 ;  /* 0x0000000616037211 */ /* 0x042fe200078a08ff */
[--C-:B------:R-:W-:Y:S01]  /*1b1c0*/  @!P4 IMAD.IADD R11, R11, 0x1, -R7.reuse ;  /* 0x000000010b0bc824 */ /* 0x100fe200078e0a07 */
[-C--:B------:R-:W-:Y:S01]  /*1b1d0*/  LEA.HI.X.SX32 R23, R23, R5.reuse, 0x1, P6 ;  /* 0x0000000517177211 */ /* 0x080fe200030f0eff */
[----:B------:R0:W-:Y:S01]  /*1b1e0*/  STL [R1+0x16c], R2 ;  /* 0x00016c0201007387 */ /* 0x0001e20000100800 */
[----:B------:R-:W-:Y:S01]  /*1b1f0*/  LEA.HI.X.SX32 R4, R22, R5, 0x1, P5 ;  /* 0x0000000516047211 */ /* 0x000fe200028f0eff */
[----:B------:R-:W-:Y:S01]  /*1b200*/  @P2 IMAD.MOV.U32 R22, RZ, RZ, R2 ;  /* 0x000000ffff162224 */ /* 0x000fe200078e0002 */
[----:B------:R-:W-:Y:S01]  /*1b210*/  ISETP.GT.U32.AND P4, PT, R7, R11, PT ;  /* 0x0000000b0700720c */ /* 0x000fe20003f84070 */
[----:B------:R-:W-:Y:S04]  /*1b220*/  STL [R1+0x174], R3 ;  /* 0x0001740301007387 */ /* 0x000fe80000100800 */
[----:B------:R1:W-:Y:S04]  /*1b230*/  STL [R1+0x168], R23 ;  /* 0x0001681701007387 */ /* 0x0003e80000100800 */
[----:B0-----:R-:W3:Y:S04]  /*1b240*/  LDL.LU R2, [R1+0x1d8] ;  /* 0x0001d80001027983 */ /* 0x001ee80000300800 */
[----:B------:R-:W-:Y:S01]  /*1b250*/  @!P4 IMAD.IADD R11, R11, 0x1, -R7 ;  /* 0x000000010b0bc824 */ /* 0x000fe200078e0a07 */
[----:B------:R0:W-:Y:S01]  /*1b260*/  STL [R1+0x170], R4 ;  /* 0x0001700401007387 */ /* 0x0001e20000100800 */
[----:B----4-:R-:W-:-:S03]  /*1b270*/  ISETP.GE.AND P4, PT, R9, RZ, PT ;  /* 0x000000ff0900720c */ /* 0x010fc60003f86270 */
[----:B------:R-:W4:Y:S01]  /*1b280*/  LDL R9, [R1+0xef4] ;  /* 0x000ef40001097983 */ /* 0x000f220000100800 */
[----:B------:R-:W-:-:S04]  /*1b290*/  IMAD.MOV.U32 R20, RZ, RZ, R66 ;  /* 0x000000ffff147224 */ /* 0x000fc800078e0042 */
[----:B------:R-:W-:Y:S01]  /*1b2a0*/  @!P0 IMAD.MOV R20, RZ, RZ, -R20 ;  /* 0x000000ffff148224 */ /* 0x000fe200078e0a14 */
[C---:B--2---:R-:W-:Y:S02]  /*1b2b0*/  ISETP.GT.U32.AND P0, PT, R7.reuse, R125, PT ;  /* 0x0000007d0700720c */ /* 0x044fe40003f04070 */
[----:B------:R-:W-:Y:S02]  /*1b2c0*/  PRMT R101, RZ, 0x7610, R101 ;  /* 0x00007610ff657816 */ /* 0x000fe40000000065 */
[C---:B------:R-:W-:Y:S02]  /*1b2d0*/  ISETP.GT.U32.AND P5, PT, R7.reuse, R65, PT ;  /* 0x000000410700720c */ /* 0x040fe40003fa4070 */
[----:B------:R-:W-:Y:S02]  /*1b2e0*/  PRMT R100, RZ, 0x7610, R100 ;  /* 0x00007610ff647816 */ /* 0x000fe40000000064 */
[----:B------:R2:W4:Y:S01]  /*1b2f0*/  @P2 LDG.E.U16 R101, desc[UR16][R22.64] ;  /* 0x0000001016652981 */ /* 0x000522000c1e1500 */
[----:B------:R-:W-:-:S02]  /*1b300*/  ISETP.GT.U32.AND P6, PT, R7, R67, PT ;  /* 0x000000430700720c */ /* 0x000fc40003fc4070 */
[C---:B------:R-:W-:Y:S02]  /*1b310*/  SEL R21, R10.reuse, R21, !P3 ;  /* 0x000000150a157207 */ /* 0x040fe40005800000 */
[----:B------:R-:W-:Y:S01]  /*1b320*/  @!P0 IMAD.IADD R125, R125, 0x1, -R7 ;  /* 0x000000017d7d8824 */ /* 0x000fe200078e0a07 */
[----:B------:R-:W-:Y:S01]  /*1b330*/  SEL R20, R10, R20, !P3 ;  /* 0x000000140a147207 */ /* 0x000fe20005800000 */
[----:B--2---:R-:W-:Y:S02]  /*1b340*/  @P2 IMAD.MOV.U32 R22, RZ, RZ, R3 ;  /* 0x000000ffff162224 */ /* 0x004fe400078e0003 */
[----:B-1----:R-:W-:Y:S01]  /*1b350*/  @P2 IMAD.MOV.U32 R23, RZ, RZ, R4 ;  /* 0x000000ffff172224 */ /* 0x002fe200078e0004 */
[----:B---3--:R-:W-:Y:S02]  /*1b360*/  ISETP.GE.AND P0, PT, R13, RZ, PT ;  /* 0x000000ff0d00720c */ /* 0x008fe40003f06270 */
[----:B------:R-:W2:Y:S04]  /*1b370*/  LDL.LU R13, [R1+0x1dc] ;  /* 0x0001dc00010d7983 */ /* 0x000ea80000300800 */
[----:B------:R1:W3:Y:S01]  /*1b380*/  @P2 LDG.E.U16 R100, desc[UR16][R22.64] ;  /* 0x0000001016642981 */ /* 0x0002e2000c1e1500 */
[----:B------:R-:W-:-:S03]  /*1b390*/  @!P5 IMAD.IADD R65, R65, 0x1, -R7 ;  /* 0x000000014141d824 */ /* 0x000fc600078e0a07 */
[----:B------:R-:W2:Y:S01]  /*1b3a0*/  LDL R24, [R1+0xeb8] ;  /* 0x000eb80001187983 */ /* 0x000ea20000100800 */
[----:B-1----:R-:W-:Y:S02]  /*1b3b0*/  IMAD R23, R21, UR7, RZ ;  /* 0x0000000715177c24 */ /* 0x002fe4000f8e02ff */
[----:B------:R-:W-:Y:S02]  /*1b3c0*/  IMAD.MOV.U32 R21, RZ, RZ, R12 ;  /* 0x000000ffff157224 */ /* 0x000fe400078e000c */
[----:B------:R-:W-:Y:S02]  /*1b3d0*/  IMAD R22, R20, UR7, RZ ;  /* 0x0000000714167c24 */ /* 0x000fe4000f8e02ff */
[----:B------:R-:W-:Y:S01]  /*1b3e0*/  IMAD.MOV.U32 R20, RZ, RZ, R11 ;  /* 0x000000ffff147224 */ /* 0x000fe200078e000b */
[-C--:B------:R-:W-:Y:S01]  /*1b3f0*/  LEA R11, P5, R23, R6.reuse, 0x1 ;  /* 0x00000006170b7211 */ /* 0x080fe200078a08ff */
[----:B------:R-:W-:Y:S02]  /*1b400*/  @!P6 IMAD.IADD R67, R67, 0x1, -R7 ;  /* 0x000000014343e824 */ /* 0x000fe400078e0a07 */
[----:B------:R-:W-:Y:S01]  /*1b410*/  @!P4 IMAD.MOV R21, RZ, RZ, -R21 ;  /* 0x000000ffff15c224 */ /* 0x000fe200078e0a15 */
[----:B------:R-:W-:-:S02]  /*1b420*/  LEA R3, P4, R22, R6, 0x1 ;  /* 0x0000000616037211 */ /* 0x000fc400078808ff */
[----:B------:R-:W-:Y:S01]  /*1b430*/  LEA.HI.X.SX32 R12, R23, R5, 0x1, P5 ;  /* 0x00000005170c7211 */ /* 0x000fe200028f0eff */
[----:B------:R1:W-:Y:S01]  /*1b440*/  STL [R1+0x17c], R11 ;  /* 0x00017c0b01007387 */ /* 0x0003e20000100800 */
[C---:B------:R-:W-:Y:S02]  /*1b450*/  ISETP.GT.U32.AND P5, PT, R7.reuse, R67, PT ;  /* 0x000000430700720c */ /* 0x040fe40003fa4070 */
[----:B0-----:R-:W-:Y:S01]  /*1b460*/  LEA.HI.X.SX32 R4, R22, R5, 0x1, P4 ;  /* 0x0000000516047211 */ /* 0x001fe200020f0eff */
[----:B------:R-:W-:Y:S01]  /*1b470*/  STL [R1+0x184], R3 ;  /* 0x0001840301007387 */ /* 0x000fe20000100800 */
[C---:B------:R-:W-:Y:S01]  /*1b480*/  ISETP.GT.U32.AND P6, PT, R7.reuse, R125, PT ;  /* 0x0000007d0700720c */ /* 0x040fe20003fc4070 */
[----:B------:R-:W-:Y:S01]  /*1b490*/  @!P0 IMAD.MOV R20, RZ, RZ, -R20 ;  /* 0x000000ffff148224 */ /* 0x000fe200078e0a14 */
[----:B------:R-:W-:Y:S01]  /*1b4a0*/  ISETP.GT.U32.AND P4, PT, R7, R2, PT ;  /* 0x000000020700720c */ /* 0x000fe20003f84070 */
[----:B------:R0:W-:Y:S01]  /*1b4b0*/  STL [R1+0x178], R12 ;  /* 0x0001780c01007387 */ /* 0x0001e20000100800 */
[----:B------:R-:W-:-:S03]  /*1b4c0*/  SEL R21, R10, R21, !P3 ;  /* 0x000000150a157207 */ /* 0x000fc60005800000 */
[----:B------:R-:W3:Y:S01]  /*1b4d0*/  LDL R25, [R1+0xec4] ;  /* 0x000ec40001197983 */ /* 0x000ee20000100800 */
[----:B------:R-:W-:-:S03]  /*1b4e0*/  SEL R20, R10, R20, !P3 ;  /* 0x000000140a147207 */ /* 0x000fc60005800000 */
[----:B------:R0:W-:Y:S01]  /*1b4f0*/  STL [R1+0x180], R4 ;  /* 0x0001800401007387 */ /* 0x0001e20000100800 */
[----:B------:R-:W-:-:S03]  /*1b500*/  PRMT R99, RZ, 0x7610, R99 ;  /* 0x00007610ff637816 */ /* 0x000fc60000000063 */
[----:B------:R-:W3:Y:S01]  /*1b510*/  LDL.LU R66, [R1+0x1e0] ;  /* 0x0001e00001427983 */ /* 0x000ee20000300800 */
[----:B------:R-:W-:Y:S02]  /*1b520*/  IMAD R21, R21, UR7, RZ ;  /* 0x0000000715157c24 */ /* 0x000fe4000f8e02ff */
[----:B------:R-:W-:Y:S02]  /*1b530*/  @P2 IMAD.MOV.U32 R22, RZ, RZ, R11 ;  /* 0x000000ffff162224 */ /* 0x000fe400078e000b */
[----:B------:R-:W-:Y:S02]  /*1b540*/  @P2 IMAD.MOV.U32 R23, RZ, RZ, R12 ;  /* 0x000000ffff172224 */ /* 0x000fe400078e000c */
[----:B------:R-:W-:Y:S02]  /*1b550*/  IMAD R20, R20, UR7, RZ ;  /* 0x0000000714147c24 */ /* 0x000fe4000f8e02ff */
[--C-:B------:R-:W-:Y:S01]  /*1b560*/  @!P5 IMAD.IADD R67, R67, 0x1, -R7.reuse ;  /* 0x000000014343d824 */ /* 0x100fe200078e0a07 */
[----:B-1----:R-:W-:Y:S01]  /*1b570*/  LEA R11, P5, R21, R6, 0x1 ;  /* 0x00000006150b7211 */ /* 0x002fe200078a08ff */
[----:B------:R1:W3:Y:S01]  /*1b580*/  @P2 LDG.E.U16 R99, desc[UR16][R22.64] ;  /* 0x0000001016632981 */ /* 0x0002e2000c1e1500 */
[----:B------:R-:W-:-:S02]  /*1b590*/  @!P6 IMAD.IADD R125, R125, 0x1, -R7 ;  /* 0x000000017d7de824 */ /* 0x000fc400078e0a07 */
[----:B------:R-:W-:Y:S01]  /*1b5a0*/  @!P4 IMAD.IADD R2, R2, 0x1, -R7 ;  /* 0x000000010202c824 */ /* 0x000fe200078e0a07 */
[----:B0-----:R-:W-:Y:S01]  /*1b5b0*/  LEA.HI.X.SX32 R12, R21, R5, 0x1, P5 ;  /* 0x00000005150c7211 */ /* 0x001fe200028f0eff */
[----:B-1----:R-:W-:Y:S01]  /*1b5c0*/  @P2 IMAD.MOV.U32 R22, RZ, RZ, R3 ;  /* 0x000000ffff162224 */ /* 0x002fe200078e0003 */
[----:B------:R-:W-:Y:S01]  /*1b5d0*/  LEA R3, P4, R20, R6, 0x1 ;  /* 0x0000000614037211 */ /* 0x000fe200078808ff */
[----:B------:R-:W-:Y:S01]  /*1b5e0*/  @P2 IMAD.MOV.U32 R23, RZ, RZ, R4 ;  /* 0x000000ffff172224 */ /* 0x000fe200078e0004 */
[----:B------:R-:W-:Y:S01]  /*1b5f0*/  PRMT R98, RZ, 0x7610, R98 ;  /* 0x00007610ff627816 */ /* 0x000fe20000000062 */
[----:B------:R-:W-:-:S05]  /*1b600*/  @P2 IMAD.MOV.U32 R21, RZ, RZ, R12 ;  /* 0x000000ffff152224 */ /* 0x000fca00078e000c */
[----:B------:R0:W3:Y:S01]  /*1b610*/  @P2 LDG.E.U16 R98, desc[UR16][R22.64] ;  /* 0x0000001016622981 */ /* 0x0000e2000c1e1500 */
[----:B------:R-:W-:Y:S02]  /*1b620*/  PRMT R96, RZ, 0x7610, R96 ;  /* 0x00007610ff607816 */ /* 0x000fe40000000060 */
[----:B0-----:R-:W-:Y:S01]  /*1b630*/  LEA.HI.X.SX32 R22, R20, R5, 0x1, P4 ;  /* 0x0000000514167211 */ /* 0x001fe200020f0eff */
[----:B------:R-:W-:-:S04]  /*1b640*/  @P2 IMAD.MOV.U32 R20, RZ, RZ, R11 ;  /* 0x000000ffff142224 */ /* 0x000fc800078e000b */
[----:B------:R-:W-:Y:S01]  /*1b650*/  @P2 IMAD.MOV.U32 R23, RZ, RZ, R22 ;  /* 0x000000ffff172224 */ /* 0x000fe200078e0016 */
[----:B------:R-:W-:Y:S02]  /*1b660*/  ISETP.GT.U32.AND P0, PT, R7, R65, PT ;  /* 0x000000410700720c */ /* 0x000fe40003f04070 */
[----:B------:R-:W-:-:S06]  /*1b670*/  PRMT R97, RZ, 0x7610, R97 ;  /* 0x00007610ff617816 */ /* 0x000fcc0000000061 */
[----:B------:R0:W3:Y:S05]  /*1b680*/  @P2 LDG.E.U16 R97, desc[UR16][R20.64] ;  /* 0x0000001014612981 */ /* 0x0000ea000c1e1500 */
[----:B------:R-:W-:-:S04]  /*1b690*/  @!P0 IMAD.IADD R65, R65, 0x1, -R7 ;  /* 0x0000000141418824 */ /* 0x000fc800078e0a07 */
[----:B0-----:R-:W-:Y:S01]  /*1b6a0*/  IMAD.MOV.U32 R20, RZ, RZ, R65 ;  /* 0x000000ffff147224 */ /* 0x001fe200078e0041 */
[----:B----4-:R-:W-:Y:S02]  /*1b6b0*/  ISETP.GE.AND P6, PT, R9, RZ, PT ;  /* 0x000000ff0900720c */ /* 0x010fe40003fc6270 */
[----:B------:R-:W4:Y:S04]  /*1b6c0*/  LDL R9, [R1+0xe6c] ;  /* 0x000e6c0001097983 */ /* 0x000f280000100800 */
[----:B------:R-:W4:Y:S04]  /*1b6d0*/  LDL.LU R4, [R1+0x1e4] ;  /* 0x0001e40001047983 */ /* 0x000f280000300800 */
[----:B------:R-:W-:Y:S04]  /*1b6e0*/  STL [R1+0x18c], R11 ;  /* 0x00018c0b01007387 */ /* 0x000fe80000100800 */
[----:B------:R-:W-:Y:S04]  /*1b6f0*/  STL [R1+0x194], R3 ;  /* 0x0001940301007387 */ /* 0x000fe80000100800 */
[----:B------:R0:W-:Y:S04]  /*1b700*/  STL [R1+0x188], R12 ;  /* 0x0001880c01007387 */ /* 0x0001e80000100800 */
[----:B0-----:R-:W4:Y:S04]  /*1b710*/  LDL.LU R12, [R1+0x1ec] ;  /* 0x0001ec00010c7983 */ /* 0x001f280000300800 */
[----:B------:R-:W4:Y:S04]  /*1b720*/  LDL.LU R11, [R1+0x1fc] ;  /* 0x0001fc00010b7983 */ /* 0x000f280000300800 */
[----:B------:R0:W-:Y:S04]  /*1b730*/  STL [R1+0x190], R22 ;  /* 0x0001901601007387 */ /* 0x0001e80000100800 */
[----:B------:R-:W4:Y:S01]  /*1b740*/  LDL R65, [R1+0xee8] ;  /* 0x000ee80001417983 */ /* 0x000f220000100800 */
[----:B0-----:R-:W-:-:S05]  /*1b750*/  @P2 IMAD.MOV.U32 R22, RZ, RZ, R3 ;  /* 0x000000ffff162224 */ /* 0x001fca00078e0003 */
[----:B------:R0:W4:Y:S02]  /*1b760*/  @P2 LDG.E.U16 R96, desc[UR16][R22.64] ;  /* 0x0000001016602981 */ /* 0x000124000c1e1500 */
[----:B0-----:R-:W-:Y:S02]  /*1b770*/  IMAD.MOV.U32 R22, RZ, RZ, R67 ;  /* 0x000000ffff167224 */ /* 0x001fe400078e0043 */
[----:B------:R-:W4:Y:S01]  /*1b780*/  LDL R67, [R1+0xe7c] ;  /* 0x000e7c0001437983 */ /* 0x000f220000100800 */
[----:B--2---:R-:W-:Y:S02]  /*1b790*/  ISETP.GT.U32.AND P0, PT, R7, R13, PT ;  /* 0x0000000d0700720c */ /* 0x004fe40003f04070 */
[----:B------:R-:W-:Y:S01]  /*1b7a0*/  ISETP.GE.AND P5, PT, R24, RZ, PT ;  /* 0x000000ff1800720c */ /* 0x000fe20003fa6270 */
[----:B------:R-:W-:Y:S01]  /*1b7b0*/  IMAD.MOV.U32 R21, RZ, RZ, R125 ;  /* 0x000000ffff157224 */ /* 0x000fe200078e007d */
[----:B---3--:R-:W-:-:S03]  /*1b7c0*/  ISETP.GE.AND P4, PT, R25, RZ, PT ;  /* 0x000000ff1900720c */ /* 0x008fc60003f86270 */
[----:B------:R-:W-:-:S06]  /*1b7d0*/  @!P6 IMAD.MOV R21, RZ, RZ, -R21 ;  /* 0x000000ffff15e224 */ /* 0x000fcc00078e0a15 */
[----:B------:R-:W-:Y:S01]  /*1b7e0*/  @!P0 IMAD.IADD R13, R13, 0x1, -R7 ;  /* 0x000000010d0d8824 */ /* 0x000fe200078e0a07 */
[C---:B------:R-:W-:Y:S01]  /*1b7f0*/  ISETP.GT.U32.AND P0, PT, R7.reuse, R2, PT ;  /* 0x000000020700720c */ /* 0x040fe20003f04070 */
[----:B------:R-:W-:Y:S01]  /*1b800*/  @!P5 IMAD.MOV R20, RZ, RZ, -R20 ;  /* 0x000000ffff14d224 */ /* 0x000fe200078e0a14 */
[C---:B------:R-:W-:Y:S02]  /*1b810*/  ISETP.GT.U32.AND P5, PT, R7.reuse, R66, PT ;  /* 0x000000420700720c */ /* 0x040fe40003fa4070 */
[----:B------:R-:W-:Y:S02]  /*1b820*/  ISETP.GT.U32.AND P6, PT, R7, R13, PT ;  /* 0x0000000d0700720c */ /* 0x000fe40003fc4070 */
[C---:B------:R-:W-:Y:S02]  /*1b830*/  SEL R21, R10.reuse, R21, !P3 ;  /* 0x000000150a157207 */ /* 0x040fe40005800000 */
[----:B------:R-:W-:-:S03]  /*1b840*/  SEL R20, R10, R20, !P3 ;  /* 0x000000140a147207 */ /* 0x000fc60005800000 */
[----:B------:R-:W-:Y:S02]  /*1b850*/  IMAD R23, R21, UR7, RZ ;  /* 0x0000000715177c24 */ /* 0x000fe4000f8e02ff */
[--C-:B------:R-:W-:Y:S02]  /*1b860*/  @!P0 IMAD.IADD R2, R2, 0x1, -R7.reuse ;  /* 0x0000000102028824 */ /* 0x100fe400078e0a07 */
[----:B------:R-:W-:Y:S02]  /*1b870*/  IMAD R21, R20, UR7, RZ ;  /* 0x0000000714157c24 */ /* 0x000fe4000f8e02ff */
[----:B------:R-:W-:Y:S02]  /*1b880*/  @!P4 IMAD.MOV R22, RZ, RZ, -R22 ;  /* 0x000000ffff16c224 */ /* 0x000fe400078e0a16 */
[----:B------:R-:W-:Y:S02]  /*1b890*/  @!P6 IMAD.IADD R13, R13, 0x1, -R7 ;  /* 0x000000010d0de824 */ /* 0x000fe400078e0a07 */
[----:B------:R-:W-:-:S02]  /*1b8a0*/  IMAD.MOV.U32 R20, RZ, RZ, R2 ;  /* 0x000000ffff147224 */ /* 0x000fc400078e0002 */
[----:B------:R-:W-:Y:S01]  /*1b8b0*/  @!P5 IMAD.IADD R66, R66, 0x1, -R7 ;  /* 0x000000014242d824 */ /* 0x000fe200078e0a07 */
[----:B------:R-:W-:-:S04]  /*1b8c0*/  LEA R2, P5, R21, R6, 0x1 ;  /* 0x0000000615027211 */ /* 0x000fc800078a08ff */
[----:B------:R-:W-:Y:S02]  /*1b8d0*/  LEA.HI.X.SX32 R3, R21, R5, 0x1, P5 ;  /* 0x0000000515037211 */ /* 0x000fe400028f0eff */
[----:B------:R-:W-:Y:S01]  /*1b8e0*/  SEL R21, R10, R22, !P3 ;  /* 0x000000160a157207 */ /* 0x000fe20005800000 */
[----:B------:R-:W-:Y:S01]  /*1b8f0*/  @P2 IMAD.MOV.U32 R22, RZ, RZ, R2 ;  /* 0x000000ffff162224 */ /* 0x000fe200078e0002 */
[----:B------:R-:W-:-:S03]  /*1b900*/  PRMT R94, RZ, 0x7610, R94 ;  /* 0x00007610ff5e7816 */ /* 0x000fc6000000005e */
[----:B------:R-:W-:Y:S01]  /*1b910*/  IMAD R21, R21, UR7, RZ ;  /* 0x0000000715157c24 */ /* 0x000fe2000f8e02ff */
[----:B------:R-:W-:-:S13]  /*1b920*/  ISETP.GT.U32.AND P5, PT, R7, R66, PT ;  /* 0x000000420700720c */ /* 0x000fda0003fa4070 */
[----:B------:R-:W-:Y:S01]  /*1b930*/  @!P5 IMAD.IADD R66, R66, 0x1, -R7 ;  /* 0x000000014242d824 */ /* 0x000fe200078e0a07 */
[----:B----4-:R-:W-:Y:S02]  /*1b940*/  ISETP.GE.AND P4, PT, R9, RZ, PT ;  /* 0x000000ff0900720c */ /* 0x010fe40003f86270 */
[----:B------:R-:W-:-:S04]  /*1b950*/  LEA R9, P6, R23, R6, 0x1 ;  /* 0x0000000617097211 */ /* 0x000fc800078c08ff */
[----:B------:R-:W-:Y:S01]  /*1b960*/  LEA.HI.X.SX32 R23, R23, R5, 0x1, P6 ;  /* 0x0000000517177211 */ /* 0x000fe200030f0eff */
[----:B------:R0:W-:Y:S01]  /*1b970*/  STL [R1+0x19c], R9 ;  /* 0x00019c0901007387 */ /* 0x0001e20000100800 */
[----:B------:R-:W-:-:S03]  /*1b980*/  @P2 IMAD.MOV.U32 R24, RZ, RZ, R9 ;  /* 0x000000ffff182224 */ /* 0x000fc600078e0009 */
[----:B------:R-:W-:Y:S01]  /*1b990*/  STL [R1+0x1a4], R2 ;  /* 0x0001a40201007387 */ /* 0x000fe20000100800 */
[----:B------:R-:W-:-:S03]  /*1b9a0*/  ISETP.GT.U32.AND P0, PT, R7, R4, PT ;  /* 0x000000040700720c */ /* 0x000fc60003f04070 */
[----:B------:R1:W-:Y:S04]  /*1b9b0*/  STL [R1+0x198], R23 ;  /* 0x0001981701007387 */ /* 0x0003e80000100800 */
[----:B------:R-:W2:Y:S01]  /*1b9c0*/  LDL.LU R125, [R1+0x1f4] ;  /* 0x0001f400017d7983 */ /* 0x000ea20000300800 */
[----:B------:R-:W-:-:S03]  /*1b9d0*/  ISETP.GT.U32.AND P6, PT, R7, R12, PT ;  /* 0x0000000c0700720c */ /* 0x000fc60003fc4070 */
[----:B------:R3:W-:Y:S04]  /*1b9e0*/  STL [R1+0x1a0], R3 ;  /* 0x0001a00301007387 */ /* 0x0007e80000100800 */
[----:B0-----:R-:W4:Y:S01]  /*1b9f0*/  LDL R9, [R1+0xe4c] ;  /* 0x000e4c0001097983 */ /* 0x001f220000100800 */
[----:B------:R-:W-:Y:S02]  /*1ba00*/  @P2 IMAD.MOV.U32 R25, RZ, RZ, R23 ;  /* 0x000000ffff192224 */ /* 0x000fe400078e0017 */
[----:B-1----:R-:W-:-:S03]  /*1ba10*/  @P2 IMAD.MOV.U32 R23, RZ, RZ, R3 ;  /* 0x000000ffff172224 */ /* 0x002fc600078e0003 */
[--C-:B------:R-:W-:Y:S01]  /*1ba20*/  @!P6 IMAD.IADD R12, R12, 0x1, -R7.reuse ;  /* 0x000000010c0ce824 */ /* 0x100fe200078e0a07 */
[C---:B---3--:R-:W-:Y:S01]  /*1ba30*/  LEA R3, P6, R21.reuse, R6, 0x1 ;  /* 0x0000000615037211 */ /* 0x048fe200078c08ff */
[----:B------:R0:W3:Y:S01]  /*1ba40*/  @P2 LDG.E.U16 R94, desc[UR16][R22.64] ;  /* 0x00000010165e2981 */ /* 0x0000e2000c1e1500 */
[----:B------:R-:W-:Y:S02]  /*1ba50*/  @!P0 IMAD.IADD R4, R4, 0x1, -R7 ;  /* 0x0000000104048824 */ /* 0x000fe400078e0a07 */
[----:B0-----:R-:W-:Y:S01]  /*1ba60*/  LEA.HI.X.SX32 R22, R21, R5, 0x1, P6 ;  /* 0x0000000515167211 */ /* 0x001fe200030f0eff */
[----:B------:R-:W-:Y:S02]  /*1ba70*/  IMAD.MOV.U32 R21, RZ, RZ, R13 ;  /* 0x000000ffff157224 */ /* 0x000fe400078e000d */
[----:B------:R-:W-:Y:S01]  /*1ba80*/  @!P4 IMAD.MOV R20, RZ, RZ, -R20 ;  /* 0x000000ffff14c224 */ /* 0x000fe200078e0a14 */
[----:B------:R-:W-:Y:S02]  /*1ba90*/  ISETP.GE.AND P0, PT, R67, RZ, PT ;  /* 0x000000ff4300720c */ /* 0x000fe40003f06270 */
[----:B------:R-:W3:Y:S04]  /*1baa0*/  LDL.LU R67, [R1+0x1f8] ;  /* 0x0001f80001437983 */ /* 0x000ee80000300800 */
[----:B------:R-:W-:Y:S04]  /*1bab0*/  STL [R1+0x1ac], R3 ;  /* 0x0001ac0301007387 */ /* 0x000fe80000100800 */
[----:B------:R0:W-:Y:S04]  /*1bac0*/  STL [R1+0x1a8], R22 ;  /* 0x0001a81601007387 */ /* 0x0001e80000100800 */
[----:B------:R-:W3:Y:S01]  /*1bad0*/  LDL.LU R13, [R1+0x1f0] ;  /* 0x0001f000010d7983 */ /* 0x000ee20000300800 */
[----:B------:R-:W-:-:S02]  /*1bae0*/  SEL R20, R10, R20, !P3 ;  /* 0x000000140a147207 */ /* 0x000fc40005800000 */
[----:B------:R-:W-:-:S03]  /*1baf0*/  ISETP.GT.U32.AND P4, PT, R7, R11, PT ;  /* 0x0000000b0700720c */ /* 0x000fc60003f84070 */
[----:B------:R-:W-:Y:S02]  /*1bb00*/  IMAD R20, R20, UR7, RZ ;  /* 0x0000000714147c24 */ /* 0x000fe4000f8e02ff */
[----:B------:R-:W-:-:S03]  /*1bb10*/  @P2 IMAD.MOV.U32 R23, RZ, RZ, R22 ;  /* 0x000000ffff172224 */ /* 0x000fc600078e0016 */
[----:B------:R-:W-:Y:S01]  /*1bb20*/  LEA R2, P5, R20, R6, 0x1 ;  /* 0x0000000614027211 */ /* 0x000fe200078a08ff */
[----:B0-----:R-:W-:-:S03]  /*1bb30*/  @P2 IMAD.MOV.U32 R22, RZ, RZ, R3 ;  /* 0x000000ffff162224 */ /* 0x001fc600078e0003 */
[----:B------:R-:W-:Y:S01]  /*1bb40*/  LEA.HI.X.SX32 R3, R20, R5, 0x1, P5 ;  /* 0x0000000514037211 */ /* 0x000fe200028f0eff */
[----:B------:R-:W-:Y:S01]  /*1bb50*/  @!P4 IMAD.IADD R11, R11, 0x1, -R7 ;  /* 0x000000010b0bc824 */ /* 0x000fe200078e0a07 */
[----:B------:R-:W-:Y:S01]  /*1bb60*/  ISETP.GE.AND P4, PT, R65, RZ, PT ;  /* 0x000000ff4100720c */ /* 0x000fe20003f86270 */
[----:B------:R0:W-:Y:S01]  /*1bb70*/  STL [R1+0x1b4], R2 ;  /* 0x0001b40201007387 */ /* 0x0001e20000100800 */
[----:B------:R-:W-:-:S03]  /*1bb80*/  IMAD.MOV.U32 R20, RZ, RZ, R66 ;  /* 0x000000ffff147224 */ /* 0x000fc600078e0042 */
[----:B------:R-:W3:Y:S04]  /*1bb90*/  LDL R65, [R1+0xed0] ;  /* 0x000ed00001417983 */ /* 0x000ee80000100800 */
[----:B------:R1:W-:Y:S04]  /*1bba0*/  STL [R1+0x1b0], R3 ;  /* 0x0001b00301007387 */ /* 0x0003e80000100800 */
[----:B------:R-:W3:Y:S01]  /*1bbb0*/  LDL R66, [R1+0xecc] ;  /* 0x000ecc0001427983 */ /* 0x000ee20000100800 */
[----:B------:R-:W-:Y:S02]  /*1bbc0*/  ISETP.GT.U32.AND P6, PT, R7, R4, PT ;  /* 0x000000040700720c */ /* 0x000fe40003fc4070 */
[----:B------:R-:W-:-:S02]  /*1bbd0*/  PRMT R93, RZ, 0x7610, R93 ;  /* 0x00007610ff5d7816 */ /* 0x000fc4000000005d */
[----:B------:R-:W-:Y:S01]  /*1bbe0*/  PRMT R92, RZ, 0x7610, R92 ;  /* 0x00007610ff5c7816 */ /* 0x000fe2000000005c */
[----:B------:R-:W-:-:S03]  /*1bbf0*/  @!P0 IMAD.MOV R21, RZ, RZ, -R21 ;  /* 0x000000ffff158224 */ /* 0x000fc600078e0a15 */
[----:B------:R0:W3:Y:S01]  /*1bc00*/  @P2 LDG.E.U16 R93, desc[UR16][R22.64] ;  /* 0x00000010165d2981 */ /* 0x0000e2000c1e1500 */
[----:B------:R-:W-:Y:S01]  /*1bc10*/  ISETP.GT.U32.AND P5, PT, R7, R11, PT ;  /* 0x0000000b0700720c */ /* 0x000fe20003fa4070 */
[----:B------:R-:W-:-:S03]  /*1bc20*/  @!P4 IMAD.MOV R20, RZ, RZ, -R20 ;  /* 0x000000ffff14c224 */ /* 0x000fc600078e0a14 */
[----:B------:R-:W-:Y:S02]  /*1bc30*/  @!P6 IMAD.IADD R4, R4, 0x1, -R7 ;  /* 0x000000010404e824 */ /* 0x000fe400078e0a07 */
[----:B0-----:R-:W-:Y:S02]  /*1bc40*/  @P2 IMAD.MOV.U32 R22, RZ, RZ, R2 ;  /* 0x000000ffff162224 */ /* 0x001fe400078e0002 */
[----:B------:R-:W-:-:S05]  /*1bc50*/  @P2 IMAD.MOV.U32 R23, RZ, RZ, R3 ;  /* 0x000000ffff172224 */ /* 0x000fca00078e0003 */
[----:B------:R0:W3:Y:S01]  /*1bc60*/  @P2 LDG.E.U16 R92, desc[UR16][R22.64] ;  /* 0x00000010165c2981 */ /* 0x0000e2000c1e1500 */
[----:B------:R-:W-:Y:S01]  /*1bc70*/  @!P5 IMAD.IADD R11, R11, 0x1, -R7 ;  /* 0x000000010b0bd824 */ /* 0x000fe200078e0a07 */
[C---:B0-----:R-:W-:Y:S02]  /*1bc80*/  SEL R22, R10.reuse, R21, !P3 ;  /* 0x000000150a167207 */ /* 0x041fe40005800000 */
[----:B------:R-:W-:-:S03]  /*1bc90*/  SEL R21, R10, R20, !P3 ;  /* 0x000000140a157207 */ /* 0x000fc60005800000 */
[----:B------:R-:W-:Y:S02]  /*1bca0*/  IMAD R22, R22, UR7, RZ ;  /* 0x0000000716167c24 */ /* 0x000fe4000f8e02ff */
[----:B------:R-:W-:Y:S02]  /*1bcb0*/  IMAD.MOV.U32 R20, RZ, RZ, R4 ;  /* 0x000000ffff147224 */ /* 0x000fe400078e0004 */
[----:B------:R-:W-:Y:S01]  /*1bcc0*/  IMAD R21, R21, UR7, RZ ;  /* 0x0000000715157c24 */ /* 0x000fe2000f8e02ff */
[----:B------:R-:W-:-:S04]  /*1bcd0*/  LEA R4, P5, R22, R6, 0x1 ;  /* 0x0000000616047211 */ /* 0x000fc800078a08ff */
[----:B------:R-:W-:Y:S02]  /*1bce0*/  LEA.HI.X.SX32 R23, R22, R5, 0x1, P5 ;  /* 0x0000000516177211 */ /* 0x000fe400028f0eff */
[----:B------:R-:W-:Y:S02]  /*1bcf0*/  PRMT R91, RZ, 0x7610, R91 ;  /* 0x00007610ff5b7816 */ /* 0x000fe4000000005b */
[----:B------:R-:W-:Y:S02]  /*1bd00*/  ISETP.GT.U32.AND P0, PT, R7, R12, PT ;  /* 0x0000000c0700720c */ /* 0x000fe40003f04070 */
[----:B------:R-:W-:Y:S02]  /*1bd10*/  PRMT R95, RZ, 0x7610, R95 ;  /* 0x00007610ff5f7816 */ /* 0x000fe4000000005f */
[----:B------:R-:W-:-:S04]  /*1bd20*/  PRMT R90, RZ, 0x7610, R90 ;  /* 0x00007610ff5a7816 */ /* 0x000fc8000000005a */
[----:B------:R-:W3:Y:S05]  /*1bd30*/  @P2 LDG.E.U16 R95, desc[UR16][R24.64] ;  /* 0x00000010185f2981 */ /* 0x000eea000c1e1500 */
[----:B------:R-:W-:Y:S01]  /*1bd40*/  @!P0 IMAD.IADD R12, R12, 0x1, -R7 ;  /* 0x000000010c0c8824 */ /* 0x000fe200078e0a07 */
[----:B--2---:R-:W-:Y:S02]  /*1bd50*/  ISETP.GT.U32.AND P4, PT, R7, R125, PT ;  /* 0x0000007d0700720c */ /* 0x004fe40003f84070 */
[----:B----4-:R-:W-:-:S11]  /*1bd60*/  ISETP.GE.AND P6, PT, R9, RZ, PT ;  /* 0x000000ff0900720c */ /* 0x010fd60003fc6270 */
[----:B------:R-:W-:Y:S01]  /*1bd70*/  @!P4 IMAD.IADD R125, R125, 0x1, -R7 ;  /* 0x000000017d7dc824 */ /* 0x000fe200078e0a07 */
[----:B------:R-:W2:Y:S01]  /*1bd80*/  LDL.LU R9, [R1+0x1e8] ;  /* 0x0001e80001097983 */ /* 0x000ea20000300800 */
[----:B------:R-:W-:-:S04]  /*1bd90*/  LEA R2, P4, R21, R6, 0x1 ;  /* 0x0000000615027211 */ /* 0x000fc800078808ff */
[----:B-1----:R-:W-:Y:S01]  /*1bda0*/  LEA.HI.X.SX32 R3, R21, R5, 0x1, P4 ;  /* 0x0000000515037211 */ /* 0x002fe200020f0eff */
[----:B------:R-:W-:Y:S02]  /*1bdb0*/  @!P6 IMAD.MOV R20, RZ, RZ, -R20 ;  /* 0x000000ffff14e224 */ /* 0x000fe400078e0a14 */
[----:B------:R-:W-:-:S03]  /*1bdc0*/  @P2 IMAD.MOV.U32 R21, RZ, RZ, R23 ;  /* 0x000000ffff152224 */ /* 0x000fc600078e0017 */
[----:B------:R-:W-:Y:S01]  /*1bdd0*/  SEL R22, R10, R20, !P3 ;  /* 0x000000140a167207 */ /* 0x000fe20005800000 */
[----:B------:R-:W-:Y:S01]  /*1bde0*/  @P2 IMAD.MOV.U32 R20, RZ, RZ, R4 ;  /* 0x000000ffff142224 */ /* 0x000fe200078e0004 */
[----:B------:R-:W-:Y:S04]  /*1bdf0*/  STL [R1+0x1bc], R4 ;  /* 0x0001bc0401007387 */ /* 0x000fe80000100800 */
[----:B------:R0:W-:Y:S01]  /*1be00*/  STL [R1+0x1c4], R2 ;  /* 0x0001c40201007387 */ /* 0x0001e20000100800 */
[----:B------:R-:W-:-:S03]  /*1be10*/  IMAD R22, R22, UR7, RZ ;  /* 0x0000000716167c24 */ /* 0x000fc6000f8e02ff */
[----:B------:R-:W-:Y:S04]  /*1be20*/  STL [R1+0x1b8], R23 ;  /* 0x0001b81701007387 */ /* 0x000fe80000100800 */
[----:B------:R1:W4:Y:S04]  /*1be30*/  @P2 LDG.E.U16 R91, desc[UR16][R20.64] ;  /* 0x00000010145b2981 */ /* 0x000328000c1e1500 */
[----:B------:R3:W-:Y:S04]  /*1be40*/  STL [R1+0x1c0], R3 ;  /* 0x0001c00301007387 */ /* 0x0007e80000100800 */
[----:B------:R-:W4:Y:S01]  /*1be50*/  LDL R24, [R1+0xe88] ;  /* 0x000e880001187983 */ /* 0x000f220000100800 */
[----:B---3--:R-:W-:Y:S01]  /*1be60*/  ISETP.GT.U32.AND P5, PT, R7, R13, PT ;  /* 0x0000000d0700720c */ /* 0x008fe20003fa4070 */
[----:B-1----:R-:W-:-:S02]  /*1be70*/  @P2 IMAD.MOV.U32 R20, RZ, RZ, R2 ;  /* 0x000000ffff142224 */ /* 0x002fc400078e0002 */
[----:B0-----:R-:W3:Y:S01]  /*1be80*/  LDL R2, [R1+0xe8c] ;  /* 0x000e8c0001027983 */ /* 0x001ee20000100800 */
[----:B------:R-:W-:-:S03]  /*1be90*/  @P2 IMAD.MOV.U32 R21, RZ, RZ, R3 ;  /* 0x000000ffff152224 */ /* 0x000fc600078e0003 */
[----:B------:R-:W3:Y:S04]  /*1bea0*/  LDL R3, [R1+0xe58] ;  /* 0x000e580001037983 */ /* 0x000ee80000100800 */
[----:B------:R0:W3:Y:S02]  /*1beb0*/  @P2 LDG.E.U16 R90, desc[UR16][R20.64] ;  /* 0x00000010145a2981 */ /* 0x0000e4000c1e1500 */
[----:B------:R-:W-:Y:S01]  /*1bec0*/  @!P5 IMAD.IADD R13, R13, 0x1, -R7 ;  /* 0x000000010d0dd824 */ /* 0x000fe200078e0a07 */
[----:B------:R-:W-:Y:S01]  /*1bed0*/  LEA R4, P5, R22, R6, 0x1 ;  /* 0x0000000616047211 */ /* 0x000fe200078a08ff */
[----:B0-----:R-:W-:-:S03]  /*1bee0*/  IMAD.MOV.U32 R20, RZ, RZ, R11 ;  /* 0x000000ffff147224 */ /* 0x001fc600078e000b */
[----:B------:R-:W-:Y:S01]  /*1bef0*/  LEA.HI.X.SX32 R11, R22, R5, 0x1, P5 ;  /* 0x00000005160b7211 */ /* 0x000fe200028f0eff */
[----:B------:R0:W-:Y:S01]  /*1bf00*/  STL [R1+0x1cc], R4 ;  /* 0x0001cc0401007387 */ /* 0x0001e20000100800 */
[----:B------:R-:W-:Y:S01]  /*1bf10*/  IMAD.MOV.U32 R21, RZ, RZ, R12 ;  /* 0x000000ffff157224 */ /* 0x000fe200078e000c */
[----:B------:R-:W-:Y:S02]  /*1bf20*/  ISETP.GE.AND P6, PT, R65, RZ, PT ;  /* 0x000000ff4100720c */ /* 0x000fe40003fc6270 */
[----:B------:R1:W-:Y:S04]  /*1bf30*/  STL [R1+0x1c8], R11 ;  /* 0x0001c80b01007387 */ /* 0x0003e80000100800 */
[----:B------:R-:W3:Y:S01]  /*1bf40*/  LDL R12, [R1+0xe64] ;  /* 0x000e6400010c7983 */ /* 0x000ee20000100800 */
[----:B------:R-:W-:-:S03]  /*1bf50*/  ISETP.GE.AND P4, PT, R66, RZ, PT ;  /* 0x000000ff4200720c */ /* 0x000fc60003f86270 */
[----:B------:R-:W3:Y:S04]  /*1bf60*/  LDL.LU R65, [R1+0x208] ;  /* 0x0002080001417983 */ /* 0x000ee80000300800 */
[----:B------:R-:W3:Y:S01]  /*1bf70*/  LDL.LU R66, [R1+0x204] ;  /* 0x0002040001427983 */ /* 0x000ee20000300800 */
[----:B------:R-:W-:Y:S01]  /*1bf80*/  ISETP.GT.U32.AND P0, PT, R7, R67, PT ;  /* 0x000000430700720c */ /* 0x000fe20003f04070 */
[----:B------:R-:W-:-:S04]  /*1bf90*/  @!P6 IMAD.MOV R21, RZ, RZ, -R21 ;  /* 0x000000ffff15e224 */ /* 0x000fc800078e0a15 */
[----:B------:R-:W-:-:S08]  /*1bfa0*/  @!P4 IMAD.MOV R20, RZ, RZ, -R20 ;  /* 0x000000ffff14c224 */ /* 0x000fd000078e0a14 */
[----:B------:R-:W-:Y:S01]  /*1bfb0*/  @!P0 IMAD.IADD R67, R67, 0x1, -R7 ;  /* 0x0000000143438824 */ /* 0x000fe200078e0a07 */
[----:B------:R-:W-:-:S04]  /*1bfc0*/  ISETP.GT.U32.AND P0, PT, R7, R125, PT ;  /* 0x0000007d0700720c */ /* 0x000fc80003f04070 */
[C---:B------:R-:W-:Y:S02]  /*1bfd0*/  ISETP.GT.U32.AND P5, PT, R7.reuse, R67, PT ;  /* 0x000000430700720c */ /* 0x040fe40003fa4070 */
[C---:B------:R-:W-:Y:S02]  /*1bfe0*/  SEL R21, R10.reuse, R21, !P3 ;  /* 0x000000150a157207 */ /* 0x040fe40005800000 */
[----:B------:R-:W-:Y:S02]  /*1bff0*/  SEL R20, R10, R20, !P3 ;  /* 0x000000140a147207 */ /* 0x000fe40005800000 */
[----:B------:R-:W-:Y:S01]  /*1c000*/  ISETP.GT.U32.AND P4, PT, R7, R13, PT ;  /* 0x0000000d0700720c */ /* 0x000fe20003f84070 */
[----:B------:R-:W-:Y:S02]  /*1c010*/  IMAD R21, R21, UR7, RZ ;  /* 0x0000000715157c24 */ /* 0x000fe4000f8e02ff */
[----:B------:R-:W-:Y:S02]  /*1c020*/  IMAD R20, R20, UR7, RZ ;  /* 0x0000000714147c24 */ /* 0x000fe4000f8e02ff */
[----:B------:R-:W-:-:S02]  /*1c030*/  @P2 IMAD.MOV.U32 R22, RZ, RZ, R4 ;  /* 0x000000ffff162224 */ /* 0x000fc400078e0004 */
[--C-:B------:R-:W-:Y:S01]  /*1c040*/  @!P5 IMAD.IADD R67, R67, 0x1, -R7.reuse ;  /* 0x000000014343d824 */ /* 0x100fe200078e0a07 */
[----:B0-----:R-:W-:Y:S01]  /*1c050*/  LEA R4, P5, R21, R6, 0x1 ;  /* 0x0000000615047211 */ /* 0x001fe200078a08ff */
[--C-:B------:R-:W-:Y:S01]  /*1c060*/  @!P0 IMAD.IADD R125, R125, 0x1, -R7.reuse ;  /* 0x000000017d7d8824 */ /* 0x100fe200078e0a07 */
[----:B------:R-:W-:Y:S02]  /*1c070*/  PRMT R88, RZ, 0x7610, R88 ;  /* 0x00007610ff587816 */ /* 0x000fe40000000058 */
[----:B------:R-:W-:Y:S01]  /*1c080*/  LEA.HI.X.SX32 R21, R21, R5, 0x1, P5 ;  /* 0x0000000515157211 */ /* 0x000fe200028f0eff */
[----:B------:R-:W-:Y:S02]  /*1c090*/  @!P4 IMAD.IADD R13, R13, 0x1, -R7 ;  /* 0x000000010d0dc824 */ /* 0x000fe400078e0a07 */
[----:B------:R-:W-:Y:S01]  /*1c0a0*/  @P2 IMAD.MOV.U32 R23, RZ, RZ, R11 ;  /* 0x000000ffff172224 */ /* 0x000fe200078e000b */
[----:B------:R-:W-:Y:S01]  /*1c0b0*/  PRMT R89, RZ, 0x7610, R89 ;  /* 0x00007610ff597816 */ /* 0x000fe20000000059 */
[----:B-1----:R-:W3:Y:S04]  /*1c0c0*/  LDL.LU R11, [R1+0x200] ;  /* 0x00020000010b7983 */ /* 0x002ee80000300800 */
[----:B------:R0:W-:Y:S01]  /*1c0d0*/  STL [R1+0x1d4], R4 ;  /* 0x0001d40401007387 */ /* 0x0001e20000100800 */
[----:B------:R-:W-:-:S03]  /*1c0e0*/  PRMT R87, RZ, 0x7610, R87 ;  /* 0x00007610ff577816 */ /* 0x000fc60000000057 */
[----:B------:R1:W3:Y:S01]  /*1c0f0*/  @P2 LDG.E.U16 R89, desc[UR16][R22.64] ;  /* 0x0000001016592981 */ /* 0x0002e2000c1e1500 */
[----:B------:R-:W-:Y:S02]  /*1c100*/  PRMT R86, RZ, 0x7610, R86 ;  /* 0x00007610ff567816 */ /* 0x000fe40000000056 */
[----:B--2---:R-:W-:-:S13]  /*1c110*/  ISETP.GT.U32.AND P6, PT, R7, R9, PT ;  /* 0x000000090700720c */ /* 0x004fda0003fc4070 */
[----:B------:R-:W-:Y:S01]  /*1c120*/  @!P6 IMAD.IADD R9, R9, 0x1, -R7 ;  /* 0x000000010909e824 */ /* 0x000fe200078e0a07 */
[----:B----4-:R-:W-:Y:S02]  /*1c130*/  ISETP.GE.AND P4, PT, R24, RZ, PT ;  /* 0x000000ff1800720c */ /* 0x010fe40003f86270 */
[----:B---3--:R-:W-:Y:S02]  /*1c140*/  ISETP.GE.AND P0, PT, R2, RZ, PT ;  /* 0x000000ff0200720c */ /* 0x008fe40003f06270 */
[C---:B------:R-:W-:Y:S02]  /*1c150*/  LEA R2, P6, R20.reuse, R6, 0x1 ;  /* 0x0000000614027211 */ /* 0x040fe400078c08ff */
[----:B------:R-:W-:Y:S02]  /*1c160*/  ISETP.GE.AND P5, PT, R3, RZ, PT ;  /* 0x000000ff0300720c */ /* 0x000fe40003fa6270 */
[----:B------:R-:W-:Y:S01]  /*1c170*/  LEA.HI.X.SX32 R3, R20, R5, 0x1, P6 ;  /* 0x0000000514037211 */ /* 0x000fe200030f0eff */
[----:B------:R-:W-:Y:S01]  /*1c180*/  @P2 IMAD.MOV.U32 R20, RZ, RZ, R4 ;  /* 0x000000ffff142224 */ /* 0x000fe200078e0004 */
[----:B------:R2:W-:Y:S01]  /*1c190*/  STL [R1+0x1dc], R2 ;  /* 0x0001dc0201007387 */ /* 0x0005e20000100800 */
[----:B------:R-:W-:-:S03]  /*1c1a0*/  ISETP.GT.U32.AND P6, PT, R7, R9, PT ;  /* 0x000000090700720c */ /* 0x000fc60003fc4070 */
[----:B------:R3:W-:Y:S04]  /*1c1b0*/  STL [R1+0x1d0], R21 ;  /* 0x0001d01501007387 */ /* 0x0007e80000100800 */
[----:B0-----:R-:W4:Y:S04]  /*1c1c0*/  LDL.LU R4, [R1+0x210] ;  /* 0x0002100001047983 */ /* 0x001f280000300800 */
[----:B------:R3:W4:Y:S01]  /*1c1d0*/  @P2 LDG.E.U16 R88, desc[UR16][R20.64] ;  /* 0x0000001014582981 */ /* 0x000722000c1e1500 */
[----:B-1----:R-:W-:-:S03]  /*1c1e0*/  @P2 IMAD.MOV.U32 R22, RZ, RZ, R2 ;  /* 0x000000ffff162224 */ /* 0x002fc600078e0002 */
[----:B------:R0:W-:Y:S01]  /*1c1f0*/  STL [R1+0x1d8], R3 ;  /* 0x0001d80301007387 */ /* 0x0001e20000100800 */
[----:B------:R-:W-:Y:S02]  /*1c200*/  @P2 IMAD.MOV.U32 R23, RZ, RZ, R3 ;  /* 0x000000ffff172224 */ /* 0x000fe400078e0003 */
[----:B------:R-:W-:Y:S01]  /*1c210*/  @!P6 IMAD.IADD R9, R9, 0x1, -R7 ;  /* 0x000000010909e824 */ /* 0x000fe200078e0a07 */
[----:B--2---:R-:W2:Y:S01]  /*1c220*/  LDL R2, [R1+0xe48] ;  /* 0x000e480001027983 */ /* 0x004ea20000100800 */
[----:B---3--:R-:W-:Y:S02]  /*1c230*/  IMAD.MOV.U32 R21, RZ, RZ, R125 ;  /* 0x000000ffff157224 */ /* 0x008fe400078e007d */
[----:B------:R-:W-:Y:S01]  /*1c240*/  IMAD.MOV.U32 R20, RZ, RZ, R67 ;  /* 0x000000ffff147224 */ /* 0x000fe200078e0043 */
[----:B------:R1:W3:Y:S01]  /*1c250*/  @P2 LDG.E.U16 R87, desc[UR16][R22.64] ;  /* 0x0000001016572981 */ /* 0x0002e2000c1e1500 */
[----:B------:R-:W-:-:S03]  /*1c260*/  @!P0 IMAD.MOV R21, RZ, RZ, -R21 ;  /* 0x000000ffff158224 */ /* 0x000fc600078e0a15 */
[----:B------:R-:W2:Y:S01]  /*1c270*/  LDL R67, [R1+0xe18] ;  /* 0x000e180001437983 */ /* 0x000ea20000100800 */
[C---:B------:R-:W-:Y:S01]  /*1c280*/  ISETP.GT.U32.AND P0, PT, R7.reuse, R65, PT ;  /* 0x000000410700720c */ /* 0x040fe20003f04070 */
[----:B------:R-:W-:Y:S01]  /*1c290*/  @!P4 IMAD.MOV R20, RZ, RZ, -R20 ;  /* 0x000000ffff14c224 */ /* 0x000fe200078e0a14 */
[----:B------:R-:W-:Y:S02]  /*1c2a0*/  ISETP.GT.U32.AND P4, PT, R7, R66, PT ;  /* 0x000000420700720c */ /* 0x000fe40003f84070 */
[C---:B-1----:R-:W-:Y:S02]  /*1c2b0*/  SEL R23, R10.reuse, R21, !P3 ;  /* 0x000000150a177207 */ /* 0x042fe40005800000 */
[----:B------:R-:W-:-:S03]  /*1c2c0*/  SEL R21, R10, R20, !P3 ;  /* 0x000000140a157207 */ /* 0x000fc60005800000 */
[----:B------:R-:W-:Y:S02]  /*1c2d0*/  IMAD R23, R23, UR7, RZ ;  /* 0x0000000717177c24 */ /* 0x000fe4000f8e02ff */
[----:B------:R-:W-:Y:S02]  /*1c2e0*/  IMAD R21, R21, UR7, RZ ;  /* 0x0000000715157c24 */ /* 0x000fe4000f8e02ff */
[----:B------:R-:W-:Y:S02]  /*1c2f0*/  IMAD.MOV.U32 R22, RZ, RZ, R13 ;  /* 0x000000ffff167224 */ /* 0x000fe400078e000d */
[----:B------:R-:W-:Y:S02]  /*1c300*/  IMAD.MOV.U32 R20, RZ, RZ, R9 ;  /* 0x000000ffff147224 */ /* 0x000fe400078e0009 */
[--C-:B------:R-:W-:Y:S01]  /*1c310*/  @!P0 IMAD.IADD R65, R65, 0x1, -R7.reuse ;  /* 0x0000000141418824 */ /* 0x100fe200078e0a07 */
[-C--:B------:R-:W-:Y:S01]  /*1c320*/  LEA R9, P0, R23, R6.reuse, 0x1 ;  /* 0x0000000617097211 */ /* 0x080fe200078008ff */
[----:B------:R-:W-:Y:S01]  /*1c330*/  @!P4 IMAD.IADD R66, R66, 0x1, -R7 ;  /* 0x000000014242c824 */ /* 0x000fe200078e0a07 */
[----:B0-----:R-:W-:Y:S01]  /*1c340*/  LEA R3, P4, R21, R6, 0x1 ;  /* 0x0000000615037211 */ /* 0x001fe200078808ff */
[----:B------:R-:W-:Y:S01]  /*1c350*/  @!P5 IMAD.MOV R22, RZ, RZ, -R22 ;  /* 0x000000ffff16d224 */ /* 0x000fe200078e0a16 */
[----:B------:R-:W-:-:S02]  /*1c360*/  LEA.HI.X.SX32 R24, R23, R5, 0x1, P0 ;  /* 0x0000000517187211 */ /* 0x000fc400000f0eff */
[----:B------:R-:W-:Y:S02]  /*1c370*/  LEA.HI.X.SX32 R13, R21, R5, 0x1, P4 ;  /* 0x00000005150d7211 */ /* 0x000fe400020f0eff */
[----:B------:R-:W-:Y:S01]  /*1c380*/  SEL R21, R10, R22, !P3 ;  /* 0x000000160a157207 */ /* 0x000fe20005800000 */
[----:B------:R-:W-:Y:S01]  /*1c390*/  @P2 IMAD.MOV.U32 R22, RZ, RZ, R9 ;  /* 0x000000ffff162224 */ /* 0x000fe200078e0009 */
[----:B------:R-:W-:Y:S01]  /*1c3a0*/  ISETP.GE.AND P5, PT, R12, RZ, PT ;  /* 0x000000ff0c00720c */ /* 0x000fe20003fa6270 */
[----:B------:R-:W-:Y:S01]  /*1c3b0*/  @P2 IMAD.MOV.U32 R23, RZ, RZ, R24 ;  /* 0x000000ffff172224 */ /* 0x000fe200078e0018 */
[----:B------:R-:W3:Y:S04]  /*1c3c0*/  LDL.LU R12, [R1+0x21c] ;  /* 0x00021c00010c7983 */ /* 0x000ee80000300800 */
[----:B------:R0:W-:Y:S04]  /*1c3d0*/  STL [R1+0x1e4], R9 ;  /* 0x0001e40901007387 */ /* 0x0001e80000100800 */
[----:B------:R-:W-:Y:S04]  /*1c3e0*/  STL [R1+0x1ec], R3 ;  /* 0x0001ec0301007387 */ /* 0x000fe80000100800 */
[----:B------:R-:W-:Y:S04]  /*1c3f0*/  STL [R1+0x1e0], R24 ;  /* 0x0001e01801007387 */ /* 0x000fe80000100800 */
[----:B0-----:R-:W3:Y:S04]  /*1c400*/  LDL.LU R9, [R1+0x218] ;  /* 0x0002180001097983 */ /* 0x001ee80000300800 */
[----:B------:R0:W3:Y:S04]  /*1c410*/  @P2 LDG.E.U16 R86, desc[UR16][R22.64] ;  /* 0x0000001016562981 */ /* 0x0000e8000c1e1500 */
[----:B------:R1:W-:Y:S01]  /*1c420*/  STL [R1+0x1e8], R13 ;  /* 0x0001e80d01007387 */ /* 0x0003e20000100800 */
[----:B0-----:R-:W-:-:S03]  /*1c430*/  @P2 IMAD.MOV.U32 R23, RZ, RZ, R13 ;  /* 0x000000ffff172224 */ /* 0x001fc600078e000d */
[----:B-1----:R-:W3:Y:S01]  /*1c440*/  LDL R13, [R1+0xe9c] ;  /* 0x000e9c00010d7983 */ /* 0x002ee20000100800 */
[----:B------:R-:W-:Y:S01]  /*1c450*/  @!P5 IMAD.MOV R20, RZ, RZ, -R20 ;  /* 0x000000ffff14d224 */ /* 0x000fe200078e0a14 */
[C---:B------:R-:W-:Y:S02]  /*1c460*/  ISETP.GT.U32.AND P5, PT, R7.reuse, R65, PT ;  /* 0x000000410700720c */ /* 0x040fe40003fa4070 */
[C---:B------:R-:W-:Y:S02]  /*1c470*/  ISETP.GT.U32.AND P6, PT, R7.reuse, R11, PT ;  /* 0x0000000b0700720c */ /* 0x040fe40003fc4070 */
[----:B------:R-:W-:-:S09]  /*1c480*/  ISETP.GT.U32.AND P4, PT, R7, R66, PT ;  /* 0x000000420700720c */ /* 0x000fd20003f84070 */
[----:B------:R-:W-:Y:S01]  /*1c490*/  @!P5 IMAD.IADD R65, R65, 0x1, -R7 ;  /* 0x000000014141d824 */ /* 0x000fe200078e0a07 */
[----:B------:R-:W-:Y:S01]  /*1c4a0*/  PRMT R85, RZ, 0x7610, R85 ;  /* 0x00007610ff557816 */ /* 0x000fe20000000055 */
[----:B------:R-:W-:Y:S01]  /*1c4b0*/  @P2 IMAD.MOV.U32 R22, RZ, RZ, R3 ;  /* 0x000000ffff162224 */ /* 0x000fe200078e0003 */
[----:B------:R-:W-:Y:S01]  /*1c4c0*/  SEL R20, R10, R20, !P3 ;  /* 0x000000140a147207 */ /* 0x000fe20005800000 */
[----:B------:R-:W-:Y:S02]  /*1c4d0*/  IMAD R21, R21, UR7, RZ ;  /* 0x0000000715157c24 */ /* 0x000fe4000f8e02ff */
[--C-:B------:R-:W-:Y:S01]  /*1c4e0*/  @!P6 IMAD.IADD R11, R11, 0x1, -R7.reuse ;  /* 0x000000010b0be824 */ /* 0x100fe200078e0a07 */
[----:B------:R0:W3:Y:S01]  /*1c4f0*/  @P2 LDG.E.U16 R85, desc[UR16][R22.64] ;  /* 0x0000001016552981 */ /* 0x0000e2000c1e1500 */
[----:B------:R-:W-:Y:S01]  /*1c500*/  @!P4 IMAD.IADD R66, R66, 0x1, -R7 ;  /* 0x000000014242c824 */ /* 0x000fe200078e0a07 */
[----:B------:R-:W-:Y:S02]  /*1c510*/  LEA R3, P6, R21, R6, 0x1 ;  /* 0x0000000615037211 */ /* 0x000fe400078c08ff */
[----:B------:R-:W-:-:S02]  /*1c520*/  ISETP.GT.U32.AND P4, PT, R7, R11, PT ;  /* 0x0000000b0700720c */ /* 0x000fc40003f84070 */
[----:B------:R-:W-:Y:S01]  /*1c530*/  LEA.HI.X.SX32 R21, R21, R5, 0x1, P6 ;  /* 0x0000000515157211 */ /* 0x000fe200030f0eff */
[----:B0-----:R-:W-:Y:S01]  /*1c540*/  IMAD R22, R20, UR7, RZ ;  /* 0x0000000714167c24 */ /* 0x001fe2000f8e02ff */
[----:B------:R-:W-:Y:S01]  /*1c550*/  PRMT R84, RZ, 0x7610, R84 ;  /* 0x00007610ff547816 */ /* 0x000fe20000000054 */
[----:B------:R-:W-:-:S05]  /*1c560*/  @P2 IMAD.MOV.U32 R20, RZ, RZ, R3 ;  /* 0x000000ffff142224 */ /* 0x000fca00078e0003 */
[----:B------:R0:W3:Y:S03]  /*1c570*/  @P2 LDG.E.U16 R84, desc[UR16][R20.64] ;  /* 0x0000001014542981 */ /* 0x0000e6000c1e1500 */
[--C-:B------:R-:W-:Y:S01]  /*1c580*/  @!P4 IMAD.IADD R11, R11, 0x1, -R7.reuse ;  /* 0x000000010b0bc824 */ /* 0x100fe200078e0a07 */
[----:B----4-:R-:W-:Y:S02]  /*1c590*/  ISETP.GT.U32.AND P0, PT, R7, R4, PT ;  /* 0x000000040700720c */ /* 0x010fe40003f04070 */
[----:B--2---:R-:W-:Y:S02]  /*1c5a0*/  ISETP.GE.AND P5, PT, R67, RZ, PT ;  /* 0x000000ff4300720c */ /* 0x004fe40003fa6270 */
[----:B------:R-:W2:Y:S09]  /*1c5b0*/  LDL R67, [R1+0xe20] ;  /* 0x000e200001437983 */ /* 0x000eb20000100800 */
[----:B------:R-:W-:Y:S01]  /*1c5c0*/  @!P0 IMAD.IADD R4, R4, 0x1, -R7 ;  /* 0x0000000104048824 */ /* 0x000fe200078e0a07 */
[----:B------:R-:W-:-:S02]  /*1c5d0*/  ISETP.GE.AND P0, PT, R2, RZ, PT ;  /* 0x000000ff0200720c */ /* 0x000fc40003f06270 */
[C---:B------:R-:W-:Y:S01]  /*1c5e0*/  LEA R2, P6, R22.reuse, R6, 0x1 ;  /* 0x0000000616027211 */ /* 0x040fe200078c08ff */
[----:B------:R1:W-:Y:S04]  /*1c5f0*/  STL [R1+0x1f4], R3 ;  /* 0x0001f40301007387 */ /* 0x0003e80000100800 */
[----:B------:R0:W-:Y:S01]  /*1c600*/  STL [R1+0x1f0], R21 ;  /* 0x0001f01501007387 */ /* 0x0001e20000100800 */
[----:B-1----:R-:W-:-:S03]  /*1c610*/  LEA.HI.X.SX32 R3, R22, R5, 0x1, P6 ;  /* 0x0000000516037211 */ /* 0x002fc600030f0eff */
[----:B------:R1:W-:Y:S01]  /*1c620*/  STL [R1+0x1fc], R2 ;  /* 0x0001fc0201007387 */ /* 0x0003e20000100800 */
[----:B0-----:R-:W-:-:S03]  /*1c630*/  IMAD.MOV.U32 R21, RZ, RZ, R65 ;  /* 0x000000ffff157224 */ /* 0x001fc600078e0041 */
[----:B------:R0:W-:Y:S04]  /*1c640*/  STL [R1+0x1f8], R3 ;  /* 0x0001f80301007387 */ /* 0x0001e80000100800 */
[----:B------:R-:W4:Y:S01]  /*1c650*/  LDL R65, [R1+0xe80] ;  /* 0x000e800001417983 */ /* 0x000f220000100800 */
[----:B---3--:R-:W-:-:S03]  /*1c660*/  ISETP.GE.AND P4, PT, R13, RZ, PT ;  /* 0x000000ff0d00720c */ /* 0x008fc60003f86270 */
[----:B------:R-:W3:Y:S01]  /*1c670*/  LDL.LU R13, [R1+0x238] ;  /* 0x00023800010d7983 */ /* 0x000ee20000300800 */
[----:B------:R-:W-:Y:S01]  /*1c680*/  PRMT R83, RZ, 0x7610, R83 ;  /* 0x00007610ff537816 */ /* 0x000fe20000000053 */
[----:B------:R-:W-:Y:S02]  /*1c690*/  @P2 IMAD.MOV.U32 R22, RZ, RZ, R2 ;  /* 0x000000ffff162224 */ /* 0x000fe400078e0002 */
[----:B------:R-:W-:Y:S02]  /*1c6a0*/  @P2 IMAD.MOV.U32 R23, RZ, RZ, R3 ;  /* 0x000000ffff172224 */ /* 0x000fe400078e0003 */
[----:B------:R-:W-:Y:S01]  /*1c6b0*/  @!P5 IMAD.MOV R21, RZ, RZ, -R21 ;  /* 0x000000ffff15d224 */ /* 0x000fe200078e0a15 */
[C---:B------:R-:W-:Y:S02]  /*1c6c0*/  ISETP.GT.U32.AND P5, PT, R7.reuse, R12, PT ;  /* 0x0000000c0700720c */ /* 0x040fe40003fa4070 */
[----:B------:R-:W-:Y:S01]  /*1c6d0*/  ISETP.GT.U32.AND P6, PT, R7, R4, PT ;  /* 0x000000040700720c */ /* 0x000fe20003fc4070 */
[----:B------:R0:W3:Y:S01]  /*1c6e0*/  @P2 LDG.E.U16 R83, desc[UR16][R22.64] ;  /* 0x0000001016532981 */ /* 0x0000e2000c1e1500 */
[----:B------:R-:W-:-:S03]  /*1c6f0*/  IMAD.MOV.U32 R20, RZ, RZ, R66 ;  /* 0x000000ffff147224 */ /* 0x000fc600078e0042 */
[----:B------:R-:W3:Y:S01]  /*1c700*/  LDL.LU R66, [R1+0x234] ;  /* 0x0002340001427983 */ /* 0x000ee20000300800 */
[----:B------:R-:W-:Y:S01]  /*1c710*/  @!P0 IMAD.MOV R20, RZ, RZ, -R20 ;  /* 0x000000ffff148224 */ /* 0x000fe200078e0a14 */
[----:B0-----:R-:W-:Y:S02]  /*1c720*/  SEL R22, R10, R21, !P3 ;  /* 0x000000150a167207 */ /* 0x001fe40005800000 */
[----:B------:R-:W-:-:S03]  /*1c730*/  ISETP.GT.U32.AND P0, PT, R7, R9, PT ;  /* 0x000000090700720c */ /* 0x000fc60003f04070 */
[----:B------:R-:W-:Y:S01]  /*1c740*/  IMAD R22, R22, UR7, RZ ;  /* 0x0000000716167c24 */ /* 0x000fe2000f8e02ff */
[----:B------:R-:W-:Y:S01]  /*1c750*/  SEL R21, R10, R20, !P3 ;  /* 0x000000140a157207 */ /* 0x000fe20005800000 */
[--C-:B------:R-:W-:Y:S02]  /*1c760*/  @!P5 IMAD.IADD R12, R12, 0x1, -R7.reuse ;  /* 0x000000010c0cd824 */ /* 0x100fe400078e0a07 */
[----:B------:R-:W-:Y:S01]  /*1c770*/  @!P6 IMAD.IADD R4, R4, 0x1, -R7 ;  /* 0x000000010404e824 */ /* 0x000fe200078e0a07 */
[C---:B------:R-:W-:Y:S01]  /*1c780*/  LEA R23, P5, R22.reuse, R6, 0x1 ;  /* 0x0000000616177211 */ /* 0x040fe200078a08ff */
[----:B------:R-:W-:Y:S02]  /*1c790*/  IMAD.MOV.U32 R20, RZ, RZ, R11 ;  /* 0x000000ffff147224 */ /* 0x000fe400078e000b */
[----:B------:R-:W-:Y:S01]  /*1c7a0*/  IMAD R21, R21, UR7, RZ ;  /* 0x0000000715157c24 */ /* 0x000fe2000f8e02ff */
[----:B------:R-:W-:Y:S01]  /*1c7b0*/  LEA.HI.X.SX32 R125, R22, R5, 0x1, P5 ;  /* 0x00000005167d7211 */ /* 0x000fe200028f0eff */
[----:B------:R-:W-:Y:S01]  /*1c7c0*/  @!P4 IMAD.MOV R20, RZ, RZ, -R20 ;  /* 0x000000ffff14c224 */ /* 0x000fe200078e0a14 */
[----:B------:R-:W-:Y:S01]  /*1c7d0*/  ISETP.GT.U32.AND P5, PT, R7, R12, PT ;  /* 0x0000000c0700720c */ /* 0x000fe20003fa4070 */
[----:B------:R-:W-:Y:S01]  /*1c7e0*/  @!P0 IMAD.IADD R9, R9, 0x1, -R7 ;  /* 0x0000000109098824 */ /* 0x000fe200078e0a07 */
[----:B-1----:R-:W-:-:S02]  /*1c7f0*/  LEA R2, P0, R21, R6, 0x1 ;  /* 0x0000000615027211 */ /* 0x002fc400078008ff */
[----:B------:R-:W-:Y:S02]  /*1c800*/  SEL R24, R10, R20, !P3 ;  /* 0x000000140a187207 */ /* 0x000fe40005800000 */
[----:B------:R-:W-:Y:S01]  /*1c810*/  LEA.HI.X.SX32 R3, R21, R5, 0x1, P0 ;  /* 0x0000000515037211 */ /* 0x000fe200000f0eff */
[----:B------:R-:W-:Y:S01]  /*1c820*/  @P2 IMAD.MOV.U32 R21, RZ, RZ, R125 ;  /* 0x000000ffff152224 */ /* 0x000fe200078e007d */
[----:B------:R-:W-:Y:S01]  /*1c830*/  PRMT R81, RZ, 0x7610, R81 ;  /* 0x00007610ff517816 */ /* 0x000fe20000000051 */
[----:B------:R-:W-:Y:S02]  /*1c840*/  IMAD R24, R24, UR7, RZ ;  /* 0x0000000718187c24 */ /* 0x000fe4000f8e02ff */
[----:B------:R-:W-:Y:S02]  /*1c850*/  @P2 IMAD.MOV.U32 R20, RZ, RZ, R23 ;  /* 0x000000ffff142224 */ /* 0x000fe400078e0017 */
[----:B------:R-:W-:-:S03]  /*1c860*/  @!P5 IMAD.IADD R12, R12, 0x1, -R7 ;  /* 0x000000010c0cd824 */ /* 0x000fc600078e0a07 */
[----:B------:R0:W3:Y:S01]  /*1c870*/  @P2 LDG.E.U16 R81, desc[UR16][R20.64] ;  /* 0x0000001014512981 */ /* 0x0000e2000c1e1500 */
[----:B------:R-:W-:Y:S02]  /*1c880*/  @P2 IMAD.MOV.U32 R22, RZ, RZ, R2 ;  /* 0x000000ffff162224 */ /* 0x000fe400078e0002 */
[----:B0-----:R-:W-:Y:S01]  /*1c890*/  IMAD.MOV.U32 R20, RZ, RZ, R4 ;  /* 0x000000ffff147224 */ /* 0x001fe200078e0004 */
[----:B------:R-:W-:Y:S02]  /*1c8a0*/  ISETP.GT.U32.AND P4, PT, R7, R9, PT ;  /* 0x000000090700720c */ /* 0x000fe40003f84070 */
[----:B------:R-:W-:Y:S01]  /*1c8b0*/  PRMT R82, RZ, 0x7610, R82 ;  /* 0x00007610ff527816 */ /* 0x000fe20000000052 */
[----:B------:R-:W-:-:S10]  /*1c8c0*/  IMAD.MOV.U32 R21, RZ, RZ, R12 ;  /* 0x000000ffff157224 */ /* 0x000fd400078e000c */
[----:B------:R-:W-:Y:S01]  /*1c8d0*/  @!P4 IMAD.IADD R9, R9, 0x1, -R7 ;  /* 0x000000010909c824 */ /* 0x000fe200078e0a07 */
[----:B--2---:R-:W-:Y:S02]  /*1c8e0*/  ISETP.GE.AND P6, PT, R67, RZ, PT ;  /* 0x000000ff4300720c */ /* 0x004fe40003fc6270 */
[----:B------:R-:W2:Y:S04]  /*1c8f0*/  LDL R67, [R1+0xe98] ;  /* 0x000e980001437983 */ /* 0x000ea80000100800 */
[----:B------:R-:W2:Y:S04]  /*1c900*/  LDL.LU R11, [R1+0x230] ;  /* 0x00023000010b7983 */ /* 0x000ea80000300800 */
[----:B------:R0:W-:Y:S04]  /*1c910*/  STL [R1+0x204], R23 ;  /* 0x0002041701007387 */ /* 0x0001e80000100800 */
[----:B------:R-:W-:Y:S04]  /*1c920*/  STL [R1+0x20c], R2 ;  /* 0x00020c0201007387 */ /* 0x000fe80000100800 */
[----:B------:R1:W-:Y:S01]  /*1c930*/  STL [R1+0x200], R125 ;  /* 0x0002007d01007387 */ /* 0x0003e20000100800 */
[----:B0-----:R-:W-:-:S02]  /*1c940*/  @P2 IMAD.MOV.U32 R23, RZ, RZ, R3 ;  /* 0x000000ffff172224 */ /* 0x001fc400078e0003 */
[----:B------:R-:W-:Y:S01]  /*1c950*/  @!P6 IMAD.MOV R20, RZ, RZ, -R20 ;  /* 0x000000ffff14e224 */ /* 0x000fe200078e0a14 */
[----:B----4-:R-:W-:Y:S02]  /*1c960*/  ISETP.GE.AND P0, PT, R65, RZ, PT ;  /* 0x000000ff4100720c */ /* 0x010fe40003f06270 */
[----:B------:R0:W4:Y:S04]  /*1c970*/  @P2 LDG.E.U16 R82, desc[UR16][R22.64] ;  /* 0x0000001016522981 */ /* 0x000128000c1e1500 */
[----:B-1----:R-:W4:Y:S04]  /*1c980*/  LDL.LU R125, [R1+0x244] ;  /* 0x00024400017d7983 */ /* 0x002f280000300800 */
[----:B------:R1:W-:Y:S02]  /*1c990*/  STL [R1+0x208], R3 ;  /* 0x0002080301007387 */ /* 0x0003e40000100800 */
[----:B-1----:R-:W-:-:S04]  /*1c9a0*/  LEA R3, P5, R24, R6, 0x1 ;  /* 0x0000000618037211 */ /* 0x002fc800078a08ff */
[----:B------:R-:W-:Y:S01]  /*1c9b0*/  LEA.HI.X.SX32 R4, R24, R5, 0x1, P5 ;  /* 0x0000000518047211 */ /* 0x000fe200028f0eff */
[----:B------:R1:W-:Y:S04]  /*1c9c0*/  STL [R1+0x214], R3 ;  /* 0x0002140301007387 */ /* 0x0003e80000100800 */
[----:B------:R0:W-:Y:S04]  /*1c9d0*/  STL [R1+0x210], R4 ;  /* 0x0002100401007387 */ /* 0x0001e80000100800 */
[----:B------:R-:W4:Y:S01]  /*1c9e0*/  LDL R2, [R1+0xe40] ;  /* 0x000e400001027983 */ /* 0x000f220000100800 */
[----:B------:R-:W-:-:S03]  /*1c9f0*/  SEL R20, R10, R20, !P3 ;  /* 0x000000140a147207 */ /* 0x000fc60005800000 */
[----:B------:R-:W4:Y:S01]  /*1ca00*/  LDL R65, [R1+0xe60] ;  /* 0x000e600001417983 */ /* 0x000f220000100800 */
[----:B---3--:R-:W-:Y:S01]  /*1ca10*/  ISETP.GT.U32.AND P6, PT, R7, R13, PT ;  /* 0x0000000d0700720c */ /* 0x008fe20003fc4070 */
[----:B------:R-:W-:Y:S02]  /*1ca20*/  IMAD R24, R20, UR7, RZ ;  /* 0x0000000714187c24 */ /* 0x000fe4000f8e02ff */
[----:B0-----:R-:W-:Y:S02]  /*1ca30*/  @P2 IMAD.MOV.U32 R22, RZ, RZ, R3 ;  /* 0x000000ffff162224 */ /* 0x001fe400078e0003 */
[----:B------:R-:W-:-:S08]  /*1ca40*/  @P2 IMAD.MOV.U32 R23, RZ, RZ, R4 ;  /* 0x000000ffff172224 */ /* 0x000fd000078e0004 */
[----:B------:R-:W-:Y:S01]  /*1ca50*/  @!P6 IMAD.IADD R13, R13, 0x1, -R7 ;  /* 0x000000010d0de824 */ /* 0x000fe200078e0a07 */
[C---:B-1----:R-:W-:Y:S01]  /*1ca60*/  LEA R3, P6, R24.reuse, R6, 0x1 ;  /* 0x0000000618037211 */ /* 0x042fe200078c08ff */
[----:B------:R-:W-:Y:S02]  /*1ca70*/  IMAD.MOV.U32 R20, RZ, RZ, R9 ;  /* 0x000000ffff147224 */ /* 0x000fe400078e0009 */
[----:B------:R-:W3:Y:S01]  /*1ca80*/  LDL.LU R9, [R1+0x240] ;  /* 0x0002400001097983 */ /* 0x000ee20000300800 */
[----:B------:R-:W-:-:S03]  /*1ca90*/  LEA.HI.X.SX32 R4, R24, R5, 0x1, P6 ;  /* 0x0000000518047211 */ /* 0x000fc600030f0eff */
[----:B------:R-:W-:Y:S04]  /*1caa0*/  STL [R1+0x21c], R3 ;  /* 0x00021c0301007387 */ /* 0x000fe80000100800 */
[----:B------:R0:W-:Y:S04]  /*1cab0*/  STL [R1+0x218], R4 ;  /* 0x0002180401007387 */ /* 0x0001e80000100800 */
[----:B------:R-:W3:Y:S01]  /*1cac0*/  LDL R12, [R1+0xdfc] ;  /* 0x000dfc00010c7983 */ /* 0x000ee20000100800 */
[----:B------:R-:W-:Y:S02]  /*1cad0*/  ISETP.GT.U32.AND P4, PT, R7, R66, PT ;  /* 0x000000420700720c */ /* 0x000fe40003f84070 */
[----:B------:R-:W-:Y:S01]  /*1cae0*/  PRMT R80, RZ, 0x7610, R80 ;  /* 0x00007610ff507816 */ /* 0x000fe20000000050 */
[----:B------:R-:W-:-:S05]  /*1caf0*/  @!P0 IMAD.MOV R21, RZ, RZ, -R21 ;  /* 0x000000ffff158224 */ /* 0x000fca00078e0a15 */
[----:B------:R1:W3:Y:S05]  /*1cb00*/  @P2 LDG.E.U16 R80, desc[UR16][R22.64] ;  /* 0x0000001016502981 */ /* 0x0002ea000c1e1500 */
[----:B------:R-:W-:Y:S02]  /*1cb10*/  @!P4 IMAD.IADD R66, R66, 0x1, -R7 ;  /* 0x000000014242c824 */ /* 0x000fe400078e0a07 */
[----:B-1----:R-:W-:Y:S01]  /*1cb20*/  @P2 IMAD.MOV.U32 R23, RZ, RZ, R4 ;  /* 0x000000ffff172224 */ /* 0x002fe200078e0004 */
[----:B------:R-:W-:Y:S02]  /*1cb30*/  ISETP.GT.U32.AND P4, PT, R7, R13, PT ;  /* 0x0000000d0700720c */ /* 0x000fe40003f84070 */
[----:B------:R-:W-:Y:S01]  /*1cb40*/  SEL R21, R10, R21, !P3 ;  /* 0x000000150a157207 */ /* 0x000fe20005800000 */
[----:B------:R-:W-:Y:S01]  /*1cb50*/  @P2 IMAD.MOV.U32 R22, RZ, RZ, R3 ;  /* 0x000000ffff162224 */ /* 0x000fe200078e0003 */
[----:B------:R-:W-:-:S03]  /*1cb60*/  PRMT R79, RZ, 0x7610, R79 ;  /* 0x00007610ff4f7816 */ /* 0x000fc6000000004f */
[----:B------:R-:W-:-:S03]  /*1cb70*/  IMAD R21, R21, UR7, RZ ;  /* 0x0000000715157c24 */ /* 0x000fc6000f8e02ff */
[----:B------:R1:W3:Y:S03]  /*1cb80*/  @P2 LDG.E.U16 R79, desc[UR16][R22.64] ;  /* 0x00000010164f2981 */ /* 0x0002e6000c1e1500 */
[----:B------:R-:W-:Y:S01]  /*1cb90*/  @!P4 IMAD.IADD R13, R13, 0x1, -R7 ;  /* 0x000000010d0dc824 */ /* 0x000fe200078e0a07 */
[----:B-1----:R-:W-:-:S04]  /*1cba0*/  LEA R23, P4, R21, R6, 0x1 ;  /* 0x0000000615177211 */ /* 0x002fc800078808ff */
[----:B------:R-:W-:Y:S02]  /*1cbb0*/  LEA.HI.X.SX32 R21, R21, R5, 0x1, P4 ;  /* 0x0000000515157211 */ /* 0x000fe400020f0eff */
[----:B------:R-:W-:Y:S02]  /*1cbc0*/  PRMT R78, RZ, 0x7610, R78 ;  /* 0x00007610ff4e7816 */ /* 0x000fe4000000004e */
[----:B--2---:R-:W-:Y:S02]  /*1cbd0*/  ISETP.GE.AND P5, PT, R67, RZ, PT ;  /* 0x000000ff4300720c */ /* 0x004fe40003fa6270 */
[----:B------:R-:W2:Y:S04]  /*1cbe0*/  LDL R67, [R1+0xe2c] ;  /* 0x000e2c0001437983 */ /* 0x000ea80000100800 */
[----:B0-----:R-:W2:Y:S01]  /*1cbf0*/  LDL.LU R4, [R1+0x254] ;  /* 0x0002540001047983 */ /* 0x001ea20000300800 */
[----:B------:R-:W-:-:S06]  /*1cc00*/  ISETP.GT.U32.AND P0, PT, R7, R11, PT ;  /* 0x0000000b0700720c */ /* 0x000fcc0003f04070 */
[----:B------:R-:W-:-:S05]  /*1cc10*/  @!P5 IMAD.MOV R20, RZ, RZ, -R20 ;  /* 0x000000ffff14d224 */ /* 0x000fca00078e0a14 */
[----:B------:R-:W-:Y:S02]  /*1cc20*/  SEL R20, R10, R20, !P3 ;  /* 0x000000140a147207 */ /* 0x000fe40005800000 */
[----:B----4-:R-:W-:-:S03]  /*1cc30*/  ISETP.GT.U32.AND P6, PT, R7, R125, PT ;  /* 0x0000007d0700720c */ /* 0x010fc60003fc4070 */
[----:B------:R-:W-:Y:S02]  /*1cc40*/  IMAD R20, R20, UR7, RZ ;  /* 0x0000000714147c24 */ /* 0x000fe4000f8e02ff */
[--C-:B------:R-:W-:Y:S01]  /*1cc50*/  @!P0 IMAD.IADD R11, R11, 0x1, -R7.reuse ;  /* 0x000000010b0b8824 */ /* 0x100fe200078e0a07 */
[----:B------:R-:W-:Y:S01]  /*1cc60*/  ISETP.GT.U32.AND P5, PT, R7, R66, PT ;  /* 0x000000420700720c */ /* 0x000fe20003fa4070 */
[----:B------:R-:W-:Y:S06]  /*1cc70*/  STL [R1+0x224], R23 ;  /* 0x0002241701007387 */ /* 0x000fec0000100800 */
[----:B------:R-:W-:Y:S01]  /*1cc80*/  @!P6 IMAD.IADD R125, R125, 0x1, -R7 ;  /* 0x000000017d7de824 */ /* 0x000fe200078e0a07 */
[----:B------:R-:W-:-:S02]  /*1cc90*/  ISETP.GE.AND P0, PT, R2, RZ, PT ;  /* 0x000000ff0200720c */ /* 0x000fc40003f06270 */
[----:B------:R-:W-:Y:S02]  /*1cca0*/  LEA R2, P6, R20, R6, 0x1 ;  /* 0x0000000614027211 */ /* 0x000fe400078c08ff */
[----:B------:R-:W-:-:S03]  /*1ccb0*/  ISETP.GE.AND P4, PT, R65, RZ, PT ;  /* 0x000000ff4100720c */ /* 0x000fc60003f86270 */
[----:B------:R-:W-:Y:S04]  /*1ccc0*/  STL [R1+0x22c], R2 ;  /* 0x00022c0201007387 */ /* 0x000fe80000100800 */
[----:B------:R0:W-:Y:S04]  /*1ccd0*/  STL [R1+0x220], R21 ;  /* 0x0002201501007387 */ /* 0x0001e80000100800 */
[----:B------:R-:W4:Y:S01]  /*1cce0*/  LDL.LU R65, [R1+0x250] ;  /* 0x0002500001417983 */ /* 0x000f220000300800 */
[----:B------:R-:W-:Y:S01]  /*1ccf0*/  @!P5 IMAD.IADD R66, R66, 0x1, -R7 ;  /* 0x000000014242d824 */ /* 0x000fe200078e0a07 */
[----:B------:R-:W-:-:S02]  /*1cd00*/  ISETP.GT.U32.AND P5, PT, R7, R11, PT ;  /* 0x0000000b0700720c */ /* 0x000fc40003fa4070 */
[----:B------:R-:W-:Y:S01]  /*1cd10*/  LEA.HI.X.SX32 R3, R20, R5, 0x1, P6 ;  /* 0x0000000514037211 */ /* 0x000fe200030f0eff */
[----:B------:R-:W-:-:S04]  /*1cd20*/  @P2 IMAD.MOV.U32 R20, RZ, RZ, R23 ;  /* 0x000000ffff142224 */ /* 0x000fc800078e0017 */
[----:B------:R1:W-:Y:S04]  /*1cd30*/  STL [R1+0x228], R3 ;  /* 0x0002280301007387 */ /* 0x0003e80000100800 */
[----:B------:R0:W4:Y:S02]  /*1cd40*/  @P2 LDG.E.U16 R78, desc[UR16][R20.64] ;  /* 0x00000010144e2981 */ /* 0x000124000c1e1500 */
[----:B------:R-:W-:Y:S02]  /*1cd50*/  @!P5 IMAD.IADD R11, R11, 0x1, -R7 ;  /* 0x000000010b0bd824 */ /* 0x000fe400078e0a07 */
[----:B0-----:R-:W-:Y:S01]  /*1cd60*/  IMAD.MOV.U32 R21, RZ, RZ, R13 ;  /* 0x000000ffff157224 */ /* 0x001fe200078e000d */
[----:B---3--:R-:W-:Y:S01]  /*1cd70*/  ISETP.GE.AND P5, PT, R12, RZ, PT ;  /* 0x000000ff0c00720c */ /* 0x008fe20003fa6270 */
[----:B------:R-:W3:Y:S04]  /*1cd80*/  LDL.LU R13, [R1+0xf64] ;  /* 0x000f6400010d7983 */ /* 0x000ee80000300800 */
[----:B------:R-:W3:Y:S01]  /*1cd90*/  LDL R12, [R1+0xdec] ;  /* 0x000dec00010c7983 */ /* 0x000ee20000100800 */
[----:B------:R-:W-:Y:S01]  /*1cda0*/  @!P0 IMAD.MOV R21, RZ, RZ, -R21 ;  /* 0x000000ffff158224 */ /* 0x000fe200078e0a15 */
[C---:B------:R-:W-:Y:S01]  /*1cdb0*/  ISETP.GT.U32.AND P0, PT, R7.reuse, R9, PT ;  /* 0x000000090700720c */ /* 0x040fe20003f04070 */
[----:B------:R-:W-:Y:S01]  /*1cdc0*/  IMAD.MOV.U32 R20, RZ, RZ, R66 ;  /* 0x000000ffff147224 */ /* 0x000fe200078e0042 */
[----:B------:R-:W-:Y:S01]  /*1cdd0*/  PRMT R77, RZ, 0x7610, R77 ;  /* 0x00007610ff4d7816 */ /* 0x000fe2000000004d */
[----:B------:R-:W-:Y:S01]  /*1cde0*/  @P2 IMAD.MOV.U32 R22, RZ, RZ, R2 ;  /* 0x000000ffff162224 */ /* 0x000fe200078e0002 */
[C---:B------:R-:W-:Y:S01]  /*1cdf0*/  SEL R21, R10.reuse, R21, !P3 ;  /* 0x000000150a157207 */ /* 0x040fe20005800000 */
[----:B------:R-:W-:Y:S01]  /*1ce00*/  @P2 IMAD.MOV.U32 R23, RZ, RZ, R3 ;  /* 0x000000ffff172224 */ /* 0x000fe200078e0003 */
[----:B------:R-:W-:Y:S01]  /*1ce10*/  ISETP.GT.U32.AND P6, PT, R7, R125, PT ;  /* 0x0000007d0700720c */ /* 0x000fe20003fc4070 */
[----:B------:R-:W-:Y:S01]  /*1ce20*/  @!P4 IMAD.MOV R20, RZ, RZ, -R20 ;  /* 0x000000ffff14c224 */ /* 0x000fe200078e0a14 */
[----:B------:R-:W3:Y:S04]  /*1ce30*/  LDL R2, [R1+0xde0] ;  /* 0x000de00001027983 */ /* 0x000ee80000100800 */
[----:B------:R0:W3:Y:S01]  /*1ce40*/  @P2 LDG.E.U16 R77, desc[UR16][R22.64] ;  /* 0x00000010164d2981 */ /* 0x0000e2000c1e1500 */
[----:B------:R-:W-:Y:S01]  /*1ce50*/  SEL R20, R10, R20, !P3 ;  /* 0x000000140a147207 */ /* 0x000fe20005800000 */
[----:B------:R-:W-:-:S02]  /*1ce60*/  @!P0 IMAD.IADD R9, R9, 0x1, -R7 ;  /* 0x0000000109098824 */ /* 0x000fc400078e0a07 */
[----:B------:R-:W3:Y:S01]  /*1ce70*/  LDL.LU R66, [R1+0x260] ;  /* 0x0002600001427983 */ /* 0x000ee20000300800 */
[----:B0-----:R-:W-:Y:S02]  /*1ce80*/  IMAD R22, R21, UR7, RZ ;  /* 0x0000000715167c24 */ /* 0x001fe4000f8e02ff */
[----:B------:R-:W-:-:S03]  /*1ce90*/  IMAD R20, R20, UR7, RZ ;  /* 0x0000000714147c24 */ /* 0x000fc6000f8e02ff */
[----:B------:R-:W-:Y:S01]  /*1cea0*/  LEA R23, P0, R22, R6, 0x1 ;  /* 0x0000000616177211 */ /* 0x000fe200078008ff */
[----:B------:R-:W-:-:S03]  /*1ceb0*/  @!P6 IMAD.IADD R125, R125, 0x1, -R7 ;  /* 0x000000017d7de824 */ /* 0x000fc600078e0a07 */
[----:B------:R-:W-:Y:S01]  /*1cec0*/  LEA.HI.X.SX32 R22, R22, R5, 0x1, P0 ;  /* 0x0000000516167211 */ /* 0x000fe200000f0eff */
[----:B------:R-:W-:Y:S01]  /*1ced0*/  IMAD.MOV.U32 R21, RZ, RZ, R11 ;  /* 0x000000ffff157224 */ /* 0x000fe200078e000b */
[----:B------:R-:W-:Y:S02]  /*1cee0*/  PRMT R76, RZ, 0x7610, R76 ;  /* 0x00007610ff4c7816 */ /* 0x000fe4000000004c */
[----:B------:R-:W-:Y:S01]  /*1cef0*/  ISETP.GT.U32.AND P0, PT, R7, R9, PT ;  /* 0x000000090700720c */ /* 0x000fe20003f04070 */
[----:B------:R-:W-:Y:S01]  /*1cf00*/  @!P5 IMAD.MOV R21, RZ, RZ, -R21 ;  /* 0x000000ffff15d224 */ /* 0x000fe200078e0a15 */
[----:B------:R-:W-:-:S04]  /*1cf10*/  PRMT R75, RZ, 0x7610, R75 ;  /* 0x00007610ff4b7816 */ /* 0x000fc8000000004b */
[----:B------:R-:W-:-:S07]  /*1cf20*/  SEL R21, R10, R21, !P3 ;  /* 0x000000150a157207 */ /* 0x000fce0005800000 */
[--C-:B------:R-:W-:Y:S01]  /*1cf30*/  @!P0 IMAD.IADD R9, R9, 0x1, -R7.reuse ;  /* 0x0000000109098824 */ /* 0x100fe200078e0a07 */
[----:B--2---:R-:W-:Y:S02]  /*1cf40*/  ISETP.GT.U32.AND P4, PT, R7, R4, PT ;  /* 0x000000040700720c */ /* 0x004fe40003f84070 */
[----:B------:R-:W-:Y:S02]  /*1cf50*/  ISETP.GE.AND P6, PT, R67, RZ, PT ;  /* 0x000000ff4300720c */ /* 0x000fe40003fc6270 */
[----:B------:R-:W2:Y:S04]  /*1cf60*/  LDL.LU R67, [R1+0x268] ;  /* 0x0002680001437983 */ /* 0x000ea80000300800 */
[----:B------:R0:W-:Y:S05]  /*1cf70*/  STL [R1+0x234], R23 ;  /* 0x0002341701007387 */ /* 0x0001ea0000100800 */
[----:B------:R-:W-:Y:S01]  /*1cf80*/  @!P4 IMAD.IADD R4, R4, 0x1, -R7 ;  /* 0x000000010404c824 */ /* 0x000fe200078e0a07 */
[----:B-1----:R-:W-:-:S02]  /*1cf90*/  LEA R3, P4, R20, R6, 0x1 ;  /* 0x0000000614037211 */ /* 0x002fc400078808ff */
[----:B0-----:R-:W-:-:S03]  /*1cfa0*/  @P2 LOP3.LUT R23, R23, R22, RZ, 0x3c, !PT ;  /* 0x0000001617172212 */ /* 0x001fc600078e3cff */
[----:B------:R-:W-:Y:S04]  /*1cfb0*/  STL [R1+0x23c], R3 ;  /* 0x00023c0301007387 */ /* 0x000fe80000100800 */
[----:B------:R0:W-:Y:S01]  /*1cfc0*/  STL [R1+0x230], R22 ;  /* 0x0002301601007387 */ /* 0x0001e20000100800 */
[----:B------:R-:W-:Y:S02]  /*1cfd0*/  LEA.HI.X.SX32 R11, R20, R5, 0x1, P4 ;  /* 0x00000005140b7211 */ /* 0x000fe400020f0eff */
[----:B0-----:R-:W-:-:S04]  /*1cfe0*/  @P2 LOP3.LUT R22, R23, R22, RZ, 0x3c, !PT ;  /* 0x0000001617162212 */ /* 0x001fc800078e3cff */
[----:B------:R-:W-:Y:S01]  /*1cff0*/  @P2 LOP3.LUT R23, R23, R22, RZ, 0x3c, !PT ;  /* 0x0000001617172212 */ /* 0x000fe200078e3cff */
[----:B------:R0:W-:Y:S04]  /*1d000*/  STL [R1+0x238], R11 ;  /* 0x0002380b01007387 */ /* 0x0001e80000100800 */
[----:B------:R1:W2:Y:S02]  /*1d010*/  @P2 LDG.E.U16 R76, desc[UR16][R22.64] ;  /* 0x00000010164c2981 */ /* 0x0002a4000c1e1500 */
[----:B-1----:R-:W-:Y:S02]  /*1d020*/  @P2 IMAD.MOV.U32 R22, RZ, RZ, R3 ;  /* 0x000000ffff162224 */ /* 0x002fe400078e0003 */
[----:B------:R-:W-:Y:S02]  /*1d030*/  @P2 IMAD.MOV.U32 R23, RZ, RZ, R11 ;  /* 0x000000ffff172224 */ /* 0x000fe400078e000b */
[----:B0-----:R-:W2:Y:S04]  /*1d040*/  LDL R11, [R1+0xe50] ;  /* 0x000e5000010b7983 */ /* 0x001ea80000100800 */
[----:B------:R0:W2:Y:S01]  /*1d050*/  @P2 LDG.E.U16 R75, desc[UR16][R22.64] ;  /* 0x00000010164b2981 */ /* 0x0000a2000c1e1500 */
[----:B----4-:R-:W-:Y:S01]  /*1d060*/  ISETP.GT.U32.AND P5, PT, R7, R65, PT ;  /* 0x000000410700720c */ /* 0x010fe20003fa4070 */
[----:B0-----:R-:W-:-:S02]  /*1d070*/  IMAD R22, R21, UR7, RZ ;  /* 0x0000000715167c24 */ /* 0x001fc4000f8e02ff */
[----:B------:R-:W-:-:S10]  /*1d080*/  IMAD.MOV.U32 R21, RZ, RZ, R9 ;  /* 0x000000ffff157224 */ /* 0x000fd400078e0009 */
[----:B------:R-:W-:Y:S01]  /*1d090*/  @!P5 IMAD.IADD R65, R65, 0x1, -R7 ;  /* 0x000000014141d824 */ /* 0x000fe200078e0a07 */
[----:B------:R-:W-:-:S04]  /*1d0a0*/  LEA R3, P5, R22, R6, 0x1 ;  /* 0x0000000616037211 */ /* 0x000fc800078a08ff */
[----:B------:R-:W-:Y:S01]  /*1d0b0*/  LEA.HI.X.SX32 R9, R22, R5, 0x1, P5 ;  /* 0x0000000516097211 */ /* 0x000fe200028f0eff */
[----:B------:R0:W-:Y:S04]  /*1d0c0*/  STL [R1+0x244], R3 ;  /* 0x0002440301007387 */ /* 0x0001e80000100800 */
[----:B------:R1:W-:Y:S01]  /*1d0d0*/  STL [R1+0x240], R9 ;  /* 0x0002400901007387 */ /* 0x0003e20000100800 */
[----:B---3--:R-:W-:-:S03]  /*1d0e0*/  ISETP.GE.AND P0, PT, R12, RZ, PT ;  /* 0x000000ff0c00720c */ /* 0x008fc60003f06270 */
[----:B------:R-:W3:Y:S01]  /*1d0f0*/  LDL R12, [R1+0xdc4] ;  /* 0x000dc400010c7983 */ /* 0x000ee20000100800 */
[----:B------:R-:W-:Y:S01]  /*1d100*/  IMAD.MOV.U32 R20, RZ, RZ, R125 ;  /* 0x000000ffff147224 */ /* 0x000fe200078e007d */
[----:B------:R-:W-:-:S03]  /*1d110*/  ISETP.GT.U32.AND P4, PT, R7, R4, PT ;  /* 0x000000040700720c */ /* 0x000fc60003f84070 */
[----:B------:R-:W-:Y:S01]  /*1d120*/  @!P6 IMAD.MOV R20, RZ, RZ, -R20 ;  /* 0x000000ffff14e224 */ /* 0x000fe200078e0a14 */
[----:B------:R-:W-:-:S04]  /*1d130*/  ISETP.GE.AND P6, PT, R2, RZ, PT ;  /* 0x000000ff0200720c */ /* 0x000fc80003fc6270 */
[----:B------:R-:W-:-:S05]  /*1d140*/  SEL R20, R10, R20, !P3 ;  /* 0x000000140a147207 */ /* 0x000fca0005800000 */
[----:B------:R-:W-:Y:S02]  /*1d150*/  IMAD R20, R20, UR7, RZ ;  /* 0x0000000714147c24 */ /* 0x000fe4000f8e02ff */
[----:B------:R-:W-:Y:S01]  /*1d160*/  @!P4 IMAD.IADD R4, R4, 0x1, -R7 ;  /* 0x000000010404c824 */ /* 0x000fe200078e0a07 */
[C---:B------:R-:W-:Y:S02]  /*1d170*/  ISETP.GT.U32.AND P4, PT, R7.reuse, R66, PT ;  /* 0x000000420700720c */ /* 0x040fe40003f84070 */
[C---:B------:R-:W-:Y:S01]  /*1d180*/  LEA R2, P5, R20.reuse, R6, 0x1 ;  /* 0x0000000614027211 */ /* 0x040fe200078a08ff */
[----:B------:R-:W-:Y:S01]  /*1d190*/  @!P6 IMAD.MOV R21, RZ, RZ, -R21 ;  /* 0x000000ffff15e224 */ /* 0x000fe200078e0a15 */
[----:B------:R-:W-:Y:S01]  /*1d1a0*/  PRMT R74, RZ, 0x7610, R74 ;  /* 0x00007610ff4a7816 */ /* 0x000fe2000000004a */
[----:B------:R-:W-:Y:S01]  /*1d1b0*/  @P2 IMAD.MOV.U32 R22, RZ, RZ, R3 ;  /* 0x000000ffff162224 */ /* 0x000fe200078e0003 */
[----:B------:R-:W-:Y:S01]  /*1d1c0*/  ISETP.GT.U32.AND P6, PT, R7, R65, PT ;  /* 0x000000410700720c */ /* 0x000fe20003fc4070 */
[----:B------:R-:W-:Y:S01]  /*1d1d0*/  @P2 IMAD.MOV.U32 R23, RZ, RZ, R9 ;  /* 0x000000ffff172224 */ /* 0x000fe200078e0009 */
[----:B0-----:R-:W-:Y:S01]  /*1d1e0*/  LEA.HI.X.SX32 R3, R20, R5, 0x1, P5 ;  /* 0x0000000514037211 */ /* 0x001fe200028f0eff */
[----:B------:R-:W-:Y:S01]  /*1d1f0*/  IMAD.MOV.U32 R20, RZ, RZ, R4 ;  /* 0x000000ffff147224 */ /* 0x000fe200078e0004 */
[----:B-1----:R-:W4:Y:S01]  /*1d200*/  LDL.LU R9, [R1+0x270] ;  /* 0x0002700001097983 */ /* 0x002f220000300800 */
[----:B------:R-:W-:-:S03]  /*1d210*/  PRMT R73, RZ, 0x7610, R73 ;  /* 0x00007610ff497816 */ /* 0x000fc60000000049 */
[----:B------:R0:W4:Y:S01]  /*1d220*/  @P2 LDG.E.U16 R74, desc[UR16][R22.64] ;  /* 0x00000010164a2981 */ /* 0x000122000c1e1500 */
[----:B------:R-:W-:Y:S02]  /*1d230*/  @!P4 IMAD.IADD R66, R66, 0x1, -R7 ;  /* 0x000000014242c824 */ /* 0x000fe400078e0a07 */
[----:B------:R-:W-:Y:S01]  /*1d240*/  @!P0 IMAD.MOV R20, RZ, RZ, -R20 ;  /* 0x000000ffff148224 */ /* 0x000fe200078e0a14 */
[----:B------:R1:W-:Y:S01]  /*1d250*/  STL [R1+0x24c], R2 ;  /* 0x00024c0201007387 */ /* 0x0003e20000100800 */
[----:B0-----:R-:W-:Y:S02]  /*1d260*/  @P2 IMAD.MOV.U32 R22, RZ, RZ, R2 ;  /* 0x000000ffff162224 */ /* 0x001fe400078e0002 */
[----:B------:R-:W-:Y:S01]  /*1d270*/  @P2 IMAD.MOV.U32 R23, RZ, RZ, R3 ;  /* 0x000000ffff172224 */ /* 0x000fe200078e0003 */
[----:B------:R0:W-:Y:S01]  /*1d280*/  STL [R1+0x248], R3 ;  /* 0x0002480301007387 */ /* 0x0001e20000100800 */
[----:B------:R-:W-:-:S03]  /*1d290*/  ISETP.GT.U32.AND P0, PT, R7, R66, PT ;  /* 0x000000420700720c */ /* 0x000fc60003f04070 */
[----:B------:R0:W4:Y:S01]  /*1d2a0*/  @P2 LDG.E.U16 R73, desc[UR16][R22.64] ;  /* 0x0000001016492981 */ /* 0x000122000c1e1500 */
[----:B------:R-:W-:Y:S01]  /*1d2b0*/  @!P6 IMAD.IADD R65, R65, 0x1, -R7 ;  /* 0x000000014141e824 */ /* 0x000fe200078e0a07 */
[C---:B0-----:R-:W-:Y:S02]  /*1d2c0*/  SEL R22, R10.reuse, R21, !P3 ;  /* 0x000000150a167207 */ /* 0x041fe40005800000 */
[----:B------:R-:W-:Y:S01]  /*1d2d0*/  SEL R21, R10, R20, !P3 ;  /* 0x000000140a157207 */ /* 0x000fe20005800000 */
[----:B------:R-:W-:Y:S02]  /*1d2e0*/  IMAD.MOV.U32 R20, RZ, RZ, R65 ;  /* 0x000000ffff147224 */ /* 0x000fe400078e0041 */
[----:B------:R-:W-:Y:S02]  /*1d2f0*/  IMAD R22, R22, UR7, RZ ;  /* 0x0000000716167c24 */ /* 0x000fe4000f8e02ff */
[----:B------:R-:W-:Y:S01]  /*1d300*/  IMAD R21, R21, UR7, RZ ;  /* 0x0000000715157c24 */ /* 0x000fe2000f8e02ff */
[----:B------:R-:W-:Y:S01]  /*1d310*/  PRMT R72, RZ, 0x7610, R72 ;  /* 0x00007610ff487816 */ /* 0x000fe20000000048 */
[----:B------:R-:W-:Y:S01]  /*1d320*/  @!P0 IMAD.IADD R66, R66, 0x1, -R7 ;  /* 0x0000000142428824 */ /* 0x000fe200078e0a07 */
[----:B------:R-:W-:Y:S01]  /*1d330*/  LEA R23, P6, R22, R6, 0x1 ;  /* 0x0000000616177211 */ /* 0x000fe200078c08ff */
[----:B------:R-:W0:Y:S01]  /*1d340*/  LDCU UR7, c[0x0][0x3b0] ;  /* 0x00007600ff0777ac */ /* 0x000e220008000800 */
[----:B--2---:R-:W-:-:S02]  /*1d350*/  ISETP.GE.AND P4, PT, R11, RZ, PT ;  /* 0x000000ff0b00720c */ /* 0x004fc40003f86270 */
[----:B------:R-:W2:Y:S04]  /*1d360*/  LDL R11, [R1+0xe14] ;  /* 0x000e1400010b7983 */ /* 0x000ea80000100800 */
[----:B------:R-:W2:Y:S04]  /*1d370*/  LDL.LU R125, [R1+0x278] ;  /* 0x00027800017d7983 */ /* 0x000ea80000300800 */
[----:B-1----:R-:W2:Y:S03]  /*1d380*/  LDL.LU R2, [R1+0x284] ;  /* 0x0002840001027983 */ /* 0x002ea60000300800 */
[----:B------:R-:W-:Y:S01]  /*1d390*/  @!P4 IMAD.MOV R20, RZ, RZ, -R20 ;  /* 0x000000ffff14c224 */ /* 0x000fe200078e0a14 */
[----:B------:R-:W-:Y:S01]  /*1d3a0*/  LEA R3, P4, R21, R6, 0x1 ;  /* 0x0000000615037211 */ /* 0x000fe200078808ff */
[----:B------:R-:W-:Y:S04]  /*1d3b0*/  STL [R1+0x254], R23 ;  /* 0x0002541701007387 */ /* 0x000fe80000100800 */
[----:B------:R1:W-:Y:S01]  /*1d3c0*/  STL [R1+0x25c], R3 ;  /* 0x00025c0301007387 */ /* 0x0003e20000100800 */
[----:B---3--:R-:W-:-:S03]  /*1d3d0*/  ISETP.GE.AND P0, PT, R12, RZ, PT ;  /* 0x000000ff0c00720c */ /* 0x008fc60003f06270 */
[----:B------:R-:W3:Y:S01]  /*1d3e0*/  LDL R12, [R1+0xe38] ;  /* 0x000e3800010c7983 */ /* 0x000ee20000100800 */
[----:B------:R-:W-:Y:S02]  /*1d3f0*/  ISETP.GT.U32.AND P5, PT, R7, R67, PT ;  /* 0x000000430700720c */ /* 0x000fe40003fa4070 */
[-C--:B------:R-:W-:Y:S02]  /*1d400*/  LEA.HI.X.SX32 R65, R22, R5.reuse, 0x1, P6 ;  /* 0x0000000516417211 */ /* 0x080fe400030f0eff */
[----:B------:R-:W-:Y:S02]  /*1d410*/  LEA.HI.X.SX32 R4, R21, R5, 0x1, P4 ;  /* 0x0000000515047211 */ /* 0x000fe400020f0eff */
[----:B------:R-:W-:Y:S01]  /*1d420*/  SEL R22, R10, R20, !P3 ;  /* 0x000000140a167207 */ /* 0x000fe20005800000 */
[----:B------:R-:W-:Y:S02]  /*1d430*/  @P2 IMAD.MOV.U32 R20, RZ, RZ, R23 ;  /* 0x000000ffff142224 */ /* 0x000fe400078e0017 */
[----:B------:R-:W-:Y:S01]  /*1d440*/  @P2 IMAD.MOV.U32 R21, RZ, RZ, R65 ;  /* 0x000000ffff152224 */ /* 0x000fe200078e0041 */
[----:B------:R-:W-:-:S03]  /*1d450*/  PRMT R71, RZ, 0x7610, R71 ;  /* 0x00007610ff477816 */ /* 0x000fc60000000047 */
[----:B------:R-:W-:Y:S01]  /*1d460*/  @!P5 IMAD.IADD R67, R67, 0x1, -R7 ;  /* 0x000000014343d824 */ /* 0x000fe200078e0a07 */
[----:B------:R0:W3:Y:S04]  /*1d470*/  @P2 LDG.E.U16 R72, desc[UR16][R20.64] ;  /* 0x0000001014482981 */ /* 0x0000e8000c1e1500 */
[C---:B------:R-:W-:Y:S01]  /*1d480*/  ISETP.GT.U32.AND P5, PT, R7.reuse, R67, PT ;  /* 0x000000430700720c */ /* 0x040fe20003fa4070 */
[----:B0-----:R-:W-:Y:S02]  /*1d490*/  @P2 IMAD.MOV.U32 R20, RZ, RZ, R3 ;  /* 0x000000ffff142224 */ /* 0x001fe400078e0003 */
[----:B------:R-:W-:Y:S01]  /*1d4a0*/  @P2 IMAD.MOV.U32 R21, RZ, RZ, R4 ;  /* 0x000000ffff152224 */ /* 0x000fe200078e0004 */
[----:B----4-:R-:W-:-:S04]  /*1d4b0*/  ISETP.GT.U32.AND P6, PT, R7, R9, PT ;  /* 0x000000090700720c */ /* 0x010fc80003fc4070 */
[----:B------:R0:W4:Y:S01]  /*1d4c0*/  @P2 LDG.E.U16 R71, desc[UR16][R20.64] ;  /* 0x0000001014472981 */ /* 0x000122000c1e1500 */
[----:B------:R-:W-:Y:S01]  /*1d4d0*/  IMAD R22, R22, UR10, RZ ;  /* 0x0000000a16167c24 */ /* 0x000fe2000f8e02ff */
[----:B------:R-:W-:Y:S02]  /*1d4e0*/  PRMT R70, RZ, 0x7610, R70 ;  /* 0x00007610ff467816 */ /* 0x000fe40000000046 */
[----:B------:R-:W-:Y:S01]  /*1d4f0*/  STL [R1+0x250], R65 ;  /* 0x0002504101007387 */ /* 0x000fe20000100800 */
[----:B------:R-:W-:Y:S01]  /*1d500*/  @!P5 IMAD.IADD R67, R67, 0x1, -R7 ;  /* 0x000000014343d824 */ /* 0x000fe200078e0a07 */
[----:B------:R-:W-:Y:S01]  /*1d510*/  PRMT R69, RZ, 0x7610, R69 ;  /* 0x00007610ff457816 */ /* 0x000fe20000000045 */
[----:B------:R-:W2:Y:S01]  /*1d520*/  LDCU UR10, c[0x0][0x3b0] ;  /* 0x00007600ff0a77ac */ /* 0x000ea20008000800 */
[----:B0-----:R-:W-:Y:S01]  /*1d530*/  IMAD.MOV.U32 R20, RZ, RZ, R66 ;  /* 0x000000ffff147224 */ /* 0x001fe200078e0042 */
[----:B------:R0:W-:Y:S03]  /*1d540*/  STL [R1+0x258], R4 ;  /* 0x0002580401007387 */ /* 0x0001e60000100800 */
[----:B------:R-:W-:Y:S01]  /*1d550*/  @!P0 IMAD.MOV R20, RZ, RZ, -R20 ;  /* 0x000000ffff148224 */ /* 0x000fe200078e0a14 */
[----:B-1----:R-:W-:Y:S01]  /*1d560*/  LEA R3, P5, R22, R6, 0x1 ;  /* 0x0000000616037211 */ /* 0x002fe200078a08ff */
[----:B------:R-:W-:-:S03]  /*1d570*/  @!P6 IMAD.IADD R9, R9, 0x1, -R7 ;  /* 0x000000010909e824 */ /* 0x000fc600078e0a07 */
[----:B------:R-:W-:Y:S01]  /*1d580*/  SEL R21, R10, R20, !P3 ;  /* 0x000000140a157207 */ /* 0x000fe20005800000 */
[----:B------:R-:W-:Y:S01]  /*1d590*/  IMAD.MOV.U32 R20, RZ, RZ, R67 ;  /* 0x000000ffff147224 */ /* 0x000fe200078e0043 */
[----:B0-----:R-:W-:-:S03]  /*1d5a0*/  LEA.HI.X.SX32 R4, R22, R5, 0x1, P5 ;  /* 0x0000000516047211 */ /* 0x001fc600028f0eff */
[----:B------:R-:W-:Y:S01]  /*1d5b0*/  IMAD R21, R21, UR11, RZ ;  /* 0x0000000b15157c24 */ /* 0x000fe2000f8e02ff */
[----:B------:R-:W-:Y:S01]  /*1d5c0*/  ISETP.GT.U32.AND P6, PT, R7, R9, PT ;  /* 0x000000090700720c */ /* 0x000fe20003fc4070 */
[----:B------:R-:W-:Y:S01]  /*1d5d0*/  @P2 IMAD.MOV.U32 R22, RZ, RZ, R3 ;  /* 0x000000ffff162224 */ /* 0x000fe200078e0003 */
[----:B------:R-:W-:Y:S01]  /*1d5e0*/  PRMT R68, RZ, 0x7610, R68 ;  /* 0x00007610ff447816 */ /* 0x000fe20000000044 */
[----:B------:R-:W-:Y:S01]  /*1d5f0*/  @P2 IMAD.MOV.U32 R23, RZ, RZ, R4 ;  /* 0x000000ffff172224 */ /* 0x000fe200078e0004 */
[----:B------:R-:W-:Y:S01]  /*1d600*/  PRMT R64, RZ, 0x7610, R64 ;  /* 0x00007610ff407816 */ /* 0x000fe20000000040 */
[----:B------:R-:W0:Y:S03]  /*1d610*/  LDCU UR11, c[0x0][0x3b0] ;  /* 0x00007600ff0b77ac */ /* 0x000e260008000800 */
[----:B------:R1:W4:Y:S05]  /*1d620*/  @P2 LDG.E.U16 R70, desc[UR16][R22.64] ;  /* 0x0000001016462981 */ /* 0x00032a000c1e1500 */
[----:B------:R-:W-:Y:S01]  /*1d630*/  @!P6 IMAD.IADD R9, R9, 0x1, -R7 ;  /* 0x000000010909e824 */ /* 0x000fe200078e0a07 */
[----:B--2---:R-:W-:-:S02]  /*1d640*/  ISETP.GE.AND P4, PT, R11, RZ, PT ;  /* 0x000000ff0b00720c */ /* 0x004fc40003f86270 */
[----:B------:R-:W2:Y:S01]  /*1d650*/  LDL.LU R11, [R1+0x280] ;  /* 0x00028000010b7983 */ /* 0x000ea20000300800 */
[----:B------:R-:W-:-:S03]  /*1d660*/  ISETP.GT.U32.AND P0, PT, R7, R125, PT ;  /* 0x0000007d0700720c */ /* 0x000fc60003f04070 */
[----:B------:R0:W-:Y:S04]  /*1d670*/  STL [R1+0x264], R3 ;  /* 0x0002640301007387 */ /* 0x0001e80000100800 */
[----:B------:R1:W-:Y:S03]  /*1d680*/  STL [R1+0x260], R4 ;  /* 0x0002600401007387 */ /* 0x0003e60000100800 */
[----:B------:R-:W-:Y:S01]  /*1d690*/  @!P4 IMAD.MOV R20, RZ, RZ, -R20 ;  /* 0x000000ffff14c224 */ /* 0x000fe200078e0a14 */
[----:B------:R-:W4:Y:S01]  /*1d6a0*/  LDL R66, [R1+0xdf4] ;  /* 0x000df40001427983 */ /* 0x000f220000100800 */
[----:B0-----:R-:W-:Y:S01]  /*1d6b0*/  LEA R3, P4, R21, R6, 0x1 ;  /* 0x0000000615037211 */ /* 0x001fe200078808ff */
[----:B------:R-:W-:-:S02]  /*1d6c0*/  @!P0 IMAD.IADD R125, R125, 0x1, -R7 ;  /* 0x000000017d7d8824 */ /* 0x000fc400078e0a07 */
[----:B------:R-:W-:Y:S01]  /*1d6d0*/  SEL R20, R10, R20, !P3 ;  /* 0x000000140a147207 */ /* 0x000fe20005800000 */
[----:B-1----:R-:W4:Y:S04]  /*1d6e0*/  LDL.LU R4, [R1+0x294] ;  /* 0x0002940001047983 */ /* 0x002f280000300800 */
[----:B------:R-:W4:Y:S01]  /*1d6f0*/  LDL R67, [R1+0xe04] ;  /* 0x000e040001437983 */ /* 0x000f220000100800 */
[----:B------:R-:W-:Y:S01]  /*1d700*/  IMAD R22, R20, UR7, RZ ;  /* 0x0000000714167c24 */ /* 0x000fe2000f8e02ff */
[----:B------:R-:W-:Y:S01]  /*1d710*/  ISETP.GT.U32.AND P5, PT, R7, R2, PT ;  /* 0x000000020700720c */ /* 0x000fe20003fa4070 */
[----:B------:R-:W-:Y:S01]  /*1d720*/  @P2 IMAD.MOV.U32 R20, RZ, RZ, R3 ;  /* 0x000000ffff142224 */ /* 0x000fe200078e0003 */
[----:B------:R0:W-:Y:S01]  /*1d730*/  STL [R1+0x26c], R3 ;  /* 0x00026c0301007387 */ /* 0x0001e20000100800 */
[----:B------:R-:W1:Y:S03]  /*1d740*/  LDCU UR7, c[0x0][0x3b0] ;  /* 0x00007600ff0777ac */ /* 0x000e660008000800 */
[----:B------:R-:W4:Y:S01]  /*1d750*/  LDL.LU R65, [R1+0x290] ;  /* 0x0002900001417983 */ /* 0x000f220000300800 */
[----:B---3--:R-:W-:-:S02]  /*1d760*/  ISETP.GE.AND P0, PT, R12, RZ, PT ;  /* 0x000000ff0c00720c */ /* 0x008fc40003f06270 */
[----:B------:R-:W-:-:S05]  /*1d770*/  LEA.HI.X.SX32 R12, R21, R5, 0x1, P4 ;  /* 0x00000005150c7211 */ /* 0x000fca00020f0eff */
[----:B------:R-:W-:Y:S01]  /*1d780*/  @P2 IMAD.MOV.U32 R21, RZ, RZ, R12 ;  /* 0x000000ffff152224 */ /* 0x000fe200078e000c */
[----:B------:R3:W-:Y:S04]  /*1d790*/  STL [R1+0x268], R12 ;  /* 0x0002680c01007387 */ /* 0x0007e80000100800 */
[----:B------:R0:W4:Y:S02]  /*1d7a0*/  @P2 LDG.E.U16 R69, desc[UR16][R20.64] ;  /* 0x0000001014452981 */ /* 0x000124000c1e1500 */
[----:B0-----:R-:W-:Y:S02]  /*1d7b0*/  IMAD.MOV.U32 R20, RZ, RZ, R9 ;  /* 0x000000ffff147224 */ /* 0x001fe400078e0009 */
[----:B------:R-:W4:Y:S01]  /*1d7c0*/  LDL R9, [R1+0xdbc] ;  /* 0x000dbc0001097983 */ /* 0x000f220000100800 */
[----:B------:R-:W-:-:S04]  /*1d7d0*/  LEA R3, P6, R22, R6, 0x1 ;  /* 0x0000000616037211 */ /* 0x000fc800078c08ff */
[----:B---3--:R-:W-:Y:S01]  /*1d7e0*/  LEA.HI.X.SX32 R12, R22, R5, 0x1, P6 ;  /* 0x00000005160c7211 */ /* 0x008fe200030f0eff */
[----:B------:R-:W-:Y:S04]  /*1d7f0*/  STL [R1+0x274], R3 ;  /* 0x0002740301007387 */ /* 0x000fe80000100800 */
[----:B------:R0:W-:Y:S01]  /*1d800*/  STL [R1+0x270], R12 ;  /* 0x0002700c01007387 */ /* 0x0001e20000100800 */
[----:B------:R-:W-:-:S03]  /*1d810*/  @P2 IMAD.MOV.U32 R21, RZ, RZ, R12 ;  /* 0x000000ffff152224 */ /* 0x000fc600078e000c */
[----:B0-----:R-:W3:Y:S01]  /*1d820*/  LDL R12, [R1+0xdd4] ;  /* 0x000dd400010c7983 */ /* 0x001ee20000100800 */
[----:B------:R-:W-:Y:S02]  /*1d830*/  @!P5 IMAD.IADD R2, R2, 0x1, -R7 ;  /* 0x000000010202d824 */ /* 0x000fe400078e0a07 */
[----:B------:R-:W-:-:S03]  /*1d840*/  @!P0 IMAD.MOV R20, RZ, RZ, -R20 ;  /* 0x000000ffff148224 */ /* 0x000fc600078e0a14 */
[C---:B------:R-:W-:Y:S02]  /*1d850*/  ISETP.GT.U32.AND P4, PT, R7.reuse, R2, PT ;  /* 0x000000020700720c */ /* 0x040fe40003f84070 */
[----:B------:R-:W-:Y:S02]  /*1d860*/  SEL R22, R10, R20, !P3 ;  /* 0x000000140a167207 */ /* 0x000fe40005800000 */
[----:B------:R-:W-:-:S03]  /*1d870*/  ISETP.GT.U32.AND P5, PT, R7, R125, PT ;  /* 0x0000007d0700720c */ /* 0x000fc60003fa4070 */
[----:B------:R-:W-:Y:S01]  /*1d880*/  IMAD R22, R22, UR10, RZ ;  /* 0x0000000a16167c24 */ /* 0x000fe2000f8e02ff */
[----:B------:R-:W0:Y:S01]  /*1d890*/  LDCU UR10, c[0x0][0x3b0] ;  /* 0x00007600ff0a77ac */ /* 0x000e220008000800 */
[----:B------:R-:W-:-:S04]  /*1d8a0*/  @P2 IMAD.MOV.U32 R20, RZ, RZ, R3 ;  /* 0x000000ffff142224 */ /* 0x000fc800078e0003 */
[--C-:B------:R-:W-:Y:S01]  /*1d8b0*/  @!P4 IMAD.IADD R2, R2, 0x1, -R7.reuse ;  /* 0x000000010202c824 */ /* 0x100fe200078e0a07 */
[C---:B------:R-:W-:Y:S01]  /*1d8c0*/  LEA R3, P4, R22.reuse, R6, 0x1 ;  /* 0x0000000616037211 */ /* 0x040fe200078808ff */
[----:B------:R1:W3:Y:S02]  /*1d8d0*/  @P2 LDG.E.U16 R68, desc[UR16][R20.64] ;  /* 0x0000001014442981 */ /* 0x0002e4000c1e1500 */
[----:B------:R-:W-:Y:S01]  /*1d8e0*/  @!P5 IMAD.IADD R125, R125, 0x1, -R7 ;  /* 0x000000017d7dd824 */ /* 0x000fe200078e0a07 */
[----:B-1----:R-:W-:-:S03]  /*1d8f0*/  LEA.HI.X.SX32 R20, R22, R5, 0x1, P4 ;  /* 0x0000000516147211 */ /* 0x002fc600020f0eff */
[----:B------:R-:W-:Y:S02]  /*1d900*/  IMAD.MOV.U32 R21, RZ, RZ, R125 ;  /* 0x000000ffff157224 */ /* 0x000fe400078e007d */
[----:B------:R-:W-:Y:S02]  /*1d910*/  @P2 IMAD.MOV.U32 R23, RZ, RZ, R20 ;  /* 0x000000ffff172224 */ /* 0x000fe400078e0014 */
[----:B------:R-:W-:-:S05]  /*1d920*/  @P2 IMAD.MOV.U32 R22, RZ, RZ, R3 ;  /* 0x000000ffff162224 */ /* 0x000fca00078e0003 */
[----:B------:R1:W3:Y:S01]  /*1d930*/  @P2 LDG.E.U16 R64, desc[UR16][R22.64] ;  /* 0x0000001016402981 */ /* 0x0002e2000c1e1500 */
[----:B--2---:R-:W-:Y:S02]  /*1d940*/  ISETP.GT.U32.AND P0, PT, R7, R11, PT ;  /* 0x0000000b0700720c */ /* 0x004fe40003f04070 */
[----:B----4-:R-:W-:-:S11]  /*1d950*/  ISETP.GE.AND P6, PT, R66, RZ, PT ;  /* 0x000000ff4200720c */ /* 0x010fd60003fc6270 */
[----:B------:R-:W-:Y:S01]  /*1d960*/  @!P0 IMAD.IADD R11, R11, 0x1, -R7 ;  /* 0x000000010b0b8824 */ /* 0x000fe200078e0a07 */
[----:B------:R-:W2:Y:S01]  /*1d970*/  LDL.LU R66, [R1+0x2a0] ;  /* 0x0002a00001427983 */ /* 0x000ea20000300800 */
[----:B------:R-:W-:-:S03]  /*1d980*/  ISETP.GE.AND P0, PT, R67, RZ, PT ;  /* 0x000000ff4300720c */ /* 0x000fc60003f06270 */
[----:B------:R-:W-:Y:S04]  /*1d990*/  STL [R1+0x27c], R3 ;  /* 0x00027c0301007387 */ /* 0x000fe80000100800 */
[----:B------:R4:W-:Y:S01]  /*1d9a0*/  STL [R1+0x278], R20 ;  /* 0x0002781401007387 */ /* 0x0009e20000100800 */
[----:B------:R-:W-:Y:S01]  /*1d9b0*/  @!P6 IMAD.MOV R21, RZ, RZ, -R21 ;  /* 0x000000ffff15e224 */ /* 0x000fe200078e0a15 */
[C---:B------:R-:W-:Y:S02]  /*1d9c0*/  ISETP.GT.U32.AND P4, PT, R7.reuse, R11, PT ;  /* 0x0000000b0700720c */ /* 0x040fe40003f84070 */
[----:B------:R-:W-:Y:S01]  /*1d9d0*/  ISETP.GT.U32.AND P6, PT, R7, R65, PT ;  /* 0x000000410700720c */ /* 0x000fe20003fc4070 */
[----:B------:R-:W2:Y:S01]  /*1d9e0*/  LDL.LU R67, [R1+0x2a8] ;  /* 0x0002a80001437983 */ /* 0x000ea20000300800 */
[----:B----4-:R-:W-:-:S04]  /*1d9f0*/  IMAD.MOV.U32 R20, RZ, RZ, R2 ;  /* 0x000000ffff147224 */ /* 0x010fc800078e0002 */
[----:B------:R-:W-:Y:S01]  /*1da00*/  @!P0 IMAD.MOV R20, RZ, RZ, -R20 ;  /* 0x000000ffff148224 */ /* 0x000fe200078e0a14 */
[----:B------:R-:W-:-:S04]  /*1da10*/  SEL R21, R10, R21, !P3 ;  /* 0x000000150a157207 */ /* 0x000fc80005800000 */
[--C-:B------:R-:W-:Y:S02]  /*1da20*/  @!P4 IMAD.IADD R11, R11, 0x1, -R7.reuse ;  /* 0x000000010b0bc824 */ /* 0x100fe400078e0a07 */
[----:B-1----:R-:W-:Y:S01]  /*1da30*/  IMAD R22, R21, UR7, RZ ;  /* 0x0000000715167c24 */ /* 0x002fe2000f8e02ff */
[----:B------:R-:W-:Y:S01]  /*1da40*/  ISETP.GE.AND P0, PT, R9, RZ, PT ;  /* 0x000000ff0900720c */ /* 0x000fe20003f06270 */
[----:B------:R-:W-:Y:S01]  /*1da50*/  @!P6 IMAD.IADD R65, R65, 0x1, -R7 ;  /* 0x000000014141e824 */ /* 0x000fe200078e0a07 */
[----:B------:R-:W4:Y:S02]  /*1da60*/  LDL R9, [R1+0xd90] ;  /* 0x000d900001097983 */ /* 0x000f240000100800 */
[C---:B------:R-:W-:Y:S01]  /*1da70*/  LEA R3, P6, R22.reuse, R6, 0x1 ;  /* 0x0000000616037211 */ /* 0x040fe200078c08ff */
[----:B------:R-:W-:Y:S01]  /*1da80*/  IMAD.MOV.U32 R21, RZ, RZ, R11 ;  /* 0x000000ffff157224 */ /* 0x000fe200078e000b */
[----:B------:R-:W-:Y:S01]  /*1da90*/  ISETP.GT.U32.AND P5, PT, R7, R4, PT ;  /* 0x000000040700720c */ /* 0x000fe20003fa4070 */
[----:B------:R-:W1:Y:S01]  /*1daa0*/  LDCU UR7, c[0x0][0x3b0] ;  /* 0x00007600ff0777ac */ /* 0x000e620008000800 */
[----:B------:R-:W-:Y:S01]  /*1dab0*/  LEA.HI.X.SX32 R11, R22, R5, 0x1, P6 ;  /* 0x00000005160b7211 */ /* 0x000fe200030f0eff */
[----:B------:R-:W-:Y:S04]  /*1dac0*/  STL [R1+0x284], R3 ;  /* 0x0002840301007387 */ /* 0x000fe80000100800 */
[----:B------:R0:W-:Y:S01]  /*1dad0*/  STL [R1+0x280], R11 ;  /* 0x0002800b01007387 */ /* 0x0001e20000100800 */
[----:B---3--:R-:W-:-:S03]  /*1dae0*/  ISETP.GE.AND P4, PT, R12, RZ, PT ;  /* 0x000000ff0c00720c */ /* 0x008fc60003f86270 */
[----:B------:R-:W3:Y:S02]  /*1daf0*/  LDL R12, [R1+0xda8] ;  /* 0x000da800010c7983 */ /* 0x000ee40000100800 */
[----:B------:R-:W-:-:S05]  /*1db00*/  @!P5 IMAD.IADD R4, R4, 0x1, -R7 ;  /* 0x000000010404d824 */ /* 0x000fca00078e0a07 */
[----:B------:R-:W-:Y:S02]  /*1db10*/  ISETP.GT.U32.AND P5, PT, R7, R4, PT ;  /* 0x000000040700720c */ /* 0x000fe40003fa4070 */
[----:B------:R-:W-:Y:S01]  /*1db20*/  SEL R20, R10, R20, !P3 ;  /* 0x000000140a147207 */ /* 0x000fe20005800000 */
[----:B------:R-:W-:-:S04]  /*1db30*/  @!P0 IMAD.MOV R21, RZ, RZ, -R21 ;  /* 0x000000ffff158224 */ /* 0x000fc800078e0a15 */
[----:B0-----:R-:W-:Y:S01]  /*1db40*/  IMAD R20, R20, UR10, RZ ;  /* 0x0000000a14147c24 */ /* 0x001fe2000f8e02ff */
[----:B------:R-:W-:Y:S01]  /*1db50*/  PRMT R63, RZ, 0x7610, R63 ;  /* 0x00007610ff3f7816 */ /* 0x000fe2000000003f */
[----:B------:R-:W-:Y:S01]  /*1db60*/  @P2 IMAD.MOV.U32 R22, RZ, RZ, R3 ;  /* 0x000000ffff162224 */ /* 0x000fe200078e0003 */
[----:B------:R-:W-:Y:S01]  /*1db70*/  ISETP.GT.U32.AND P6, PT, R7, R65, PT ;  /* 0x000000410700720c */ /* 0x000fe20003fc4070 */
[----:B------:R-:W-:Y:S02]  /*1db80*/  @P2 IMAD.MOV.U32 R23, RZ, RZ, R11 ;  /* 0x000000ffff172224 */ /* 0x000fe400078e000b */
[----:B------:R-:W-:Y:S01]  /*1db90*/  @!P5 IMAD.IADD R4, R4, 0x1, -R7 ;  /* 0x000000010404d824 */ /* 0x000fe200078e0a07 */
[C---:B------:R-:W-:Y:S01]  /*1dba0*/  LEA R2, P0, R20.reuse, R6, 0x1 ;  /* 0x0000000614027211 */ /* 0x040fe200078008ff */
[----:B------:R-:W3:Y:S01]  /*1dbb0*/  LDL.LU R11, [R1+0x2b0] ;  /* 0x0002b000010b7983 */ /* 0x000ee20000300800 */
[----:B------:R-:W-:Y:S01]  /*1dbc0*/  PRMT R62, RZ, 0x7610, R62 ;  /* 0x00007610ff3e7816 */ /* 0x000fe2000000003e */
[----:B------:R-:W0:Y:S01]  /*1dbd0*/  LDCU UR10, c[0x0][0x3b0] ;  /* 0x00007600ff0a77ac */ /* 0x000e220008000800 */
[----:B------:R-:W-:Y:S01]  /*1dbe0*/  LEA.HI.X.SX32 R3, R20, R5, 0x1, P0 ;  /* 0x0000000514037211 */ /* 0x000fe200000f0eff */
[----:B------:R-:W-:Y:S01]  /*1dbf0*/  IMAD.MOV.U32 R20, RZ, RZ, R4 ;  /* 0x000000ffff147224 */ /* 0x000fe200078e0004 */
[----:B------:R0:W-:Y:S04]  /*1dc00*/  STL [R1+0x28c], R2 ;  /* 0x00028c0201007387 */ /* 0x0001e80000100800 */
[----:B------:R1:W3:Y:S01]  /*1dc10*/  @P2 LDG.E.U16 R63, desc[UR16][R22.64] ;  /* 0x00000010163f2981 */ /* 0x0002e2000c1e1500 */
[----:B------:R-:W-:-:S03]  /*1dc20*/  @!P4 IMAD.MOV R20, RZ, RZ, -R20 ;  /* 0x000000ffff14c224 */ /* 0x000fc600078e0a14 */
[----:B------:R0:W-:Y:S01]  /*1dc30*/  STL [R1+0x288], R3 ;  /* 0x0002880301007387 */ /* 0x0001e20000100800 */
[----:B-1----:R-:W-:Y:S02]  /*1dc40*/  @P2 IMAD.MOV.U32 R22, RZ, RZ, R2 ;  /* 0x000000ffff162224 */ /* 0x002fe400078e0002 */
[----:B------:R-:W-:Y:S02]  /*1dc50*/  @P2 IMAD.MOV.U32 R23, RZ, RZ, R3 ;  /* 0x000000ffff172224 */ /* 0x000fe400078e0003 */
[----:B------:R-:W-:-:S03]  /*1dc60*/  @!P6 IMAD.IADD R65, R65, 0x1, -R7 ;  /* 0x000000014141e824 */ /* 0x000fc600078e0a07 */
[----:B------:R1:W3:Y:S02]  /*1dc70*/  @P2 LDG.E.U16 R62, desc[UR16][R22.64] ;  /* 0x00000010163e2981 */ /* 0x0002e4000c1e1500 */
[C---:B-1----:R-:W-:Y:S02]  /*1dc80*/  SEL R22, R10.reuse, R21, !P3 ;  /* 0x000000150a167207 */ /* 0x042fe40005800000 */
[----:B------:R-:W-:Y:S01]  /*1dc90*/  SEL R21, R10, R20, !P3 ;  /* 0x000000140a157207 */ /* 0x000fe20005800000 */
[----:B------:R-:W-:Y:S02]  /*1dca0*/  IMAD.MOV.U32 R20, RZ, RZ, R65 ;  /* 0x000000ffff147224 */ /* 0x000fe400078e0041 */
[----:B------:R-:W-:Y:S01]  /*1dcb0*/  IMAD R22, R22, UR11, RZ ;  /* 0x0000000b16167c24 */ /* 0x000fe2000f8e02ff */
[----:B------:R-:W-:Y:S01]  /*1dcc0*/  PRMT R61, RZ, 0x7610, R61 ;  /* 0x00007610ff3d7816 */ /* 0x000fe2000000003d */
[----:B------:R-:W-:Y:S01]  /*1dcd0*/  IMAD R21, R21, UR7, RZ ;  /* 0x0000000715157c24 */ /* 0x000fe2000f8e02ff */
[----:B------:R-:W-:Y:S01]  /*1dce0*/  PRMT R60, RZ, 0x7610, R60 ;  /* 0x00007610ff3c7816 */ /* 0x000fe2000000003c */
[----:B------:R-:W1:Y:S01]  /*1dcf0*/  LDCU UR7, c[0x0][0x3b0] ;  /* 0x00007600ff0777ac */ /* 0x000e620008000800 */
[----:B------:R-:W-:-:S02]  /*1dd00*/  LEA R23, P6, R22, R6, 0x1 ;  /* 0x0000000616177211 */ /* 0x000fc400078c08ff */
[----:B------:R-:W-:Y:S01]  /*1dd10*/  PRMT R59, RZ, 0x7610, R59 ;  /* 0x00007610ff3b7816 */ /* 0x000fe2000000003b */
[----:B------:R-:W0:Y:S01]  /*1dd20*/  LDCU UR11, c[0x0][0x3b0] ;  /* 0x00007600ff0b77ac */ /* 0x000e220008000800 */
[----:B--2---:R-:W-:-:S13]  /*1dd30*/  ISETP.GT.U32.AND P5, PT, R7, R66, PT ;  /* 0x000000420700720c */ /* 0x004fda0003fa4070 */
[----:B------:R-:W-:-:S05]  /*1dd40*/  @!P5 IMAD.IADD R66, R66, 0x1, -R7 ;  /* 0x000000014242d824 */ /* 0x000fca00078e0a07 */
[----:B------:R-:W-:Y:S02]  /*1dd50*/  ISETP.GT.U32.AND P4, PT, R7, R66, PT ;  /* 0x000000420700720c */ /* 0x000fe40003f84070 */
[----:B----4-:R-:W-:Y:S02]  /*1dd60*/  ISETP.GE.AND P5, PT, R9, RZ, PT ;  /* 0x000000ff0900720c */ /* 0x010fe40003fa6270 */
[----:B------:R-:W2:Y:S04]  /*1dd70*/  LDL R9, [R1+0xe0c] ;  /* 0x000e0c0001097983 */ /* 0x000ea80000100800 */
[----:B------:R-:W4:Y:S05]  /*1dd80*/  LDL.LU R125, [R1+0x2b8] ;  /* 0x0002b800017d7983 */ /* 0x000f2a0000300800 */
[----:B------:R-:W-:Y:S01]  /*1dd90*/  @!P4 IMAD.IADD R66, R66, 0x1, -R7 ;  /* 0x000000014242c824 */ /* 0x000fe200078e0a07 */
[----:B0-----:R-:W4:Y:S01]  /*1dda0*/  LDL.LU R2, [R1+0x2c4] ;  /* 0x0002c40001027983 */ /* 0x001f220000300800 */
[----:B------:R-:W-:Y:S01]  /*1ddb0*/  @!P5 IMAD.MOV R20, RZ, RZ, -R20 ;  /* 0x000000ffff14d224 */ /* 0x000fe200078e0a14 */
[----:B------:R-:W-:-:S02]  /*1ddc0*/  LEA R3, P5, R21, R6, 0x1 ;  /* 0x0000000615037211 */ /* 0x000fc400078a08ff */
        /* <DEDUP_REMOVED lines=9> */
[----:B------:R-:W-:-:S04]  /*1de60*/  @P2 IMAD.MOV.U32 R21, RZ, RZ, R65 ;  /* 0x000000ffff152224 */ /* 0x000fc800078e0041 */
[----:B------:R-:W-:Y:S01]  /*1de70*/  @!P0 IMAD.IADD R67, R67, 0x1, -R7 ;  /* 0x0000000143438824 */ /* 0x000fe200078e0a07 */
[----:B------:R0:W3:Y:S04]  /*1de80*/  @P2 LDG.E.U16 R61, desc[UR16][R20.64] ;  /* 0x00000010143d2981 */ /* 0x0000e8000c1e1500 */
[C---:B------:R-:W-:Y:S01]  /*1de90*/  ISETP.GT.U32.AND P0, PT, R7.reuse, R67, PT ;  /* 0x000000430700720c */ /* 0x040fe20003f04070 */
[----:B0-----:R-:W-:Y:S02]  /*1dea0*/  @P2 IMAD.MOV.U32 R20, RZ, RZ, R3 ;  /* 0x000000ffff142224 */ /* 0x001fe400078e0003 */
[----:B------:R-:W-:Y:S01]  /*1deb0*/  @P2 IMAD.MOV.U32 R21, RZ, RZ, R4 ;  /* 0x000000ffff152224 */ /* 0x000fe200078e0004 */
[----:B------:R-:W-:Y:S01]  /*1dec0*/  STL [R1+0x290], R65 ;  /* 0x0002904101007387 */ /* 0x000fe20000100800 */
[----:B------:R-:W-:Y:S01]  /*1ded0*/  IMAD R22, R22, UR10, RZ ;  /* 0x0000000a16167c24 */ /* 0x000fe2000f8e02ff */
[----:B------:R-:W-:Y:S01]  /*1dee0*/  ISETP.GT.U32.AND P6, PT, R7, R11, PT ;  /* 0x0000000b0700720c */ /* 0x000fe20003fc4070 */
[----:B------:R-:W0:Y:S01]  /*1def0*/  LDCU UR10, c[0x0][0x3b0] ;  /* 0x00007600ff0a77ac */ /* 0x000e220008000800 */
[----:B------:R1:W3:Y:S04]  /*1df00*/  @P2 LDG.E.U16 R60, desc[UR16][R20.64] ;  /* 0x00000010143c2981 */ /* 0x0002e8000c1e1500 */
[----:B------:R0:W-:Y:S01]  /*1df10*/  STL [R1+0x298], R4 ;  /* 0x0002980401007387 */ /* 0x0001e20000100800 */
[----:B-1----:R-:W-:-:S04]  /*1df20*/  IMAD.MOV.U32 R20, RZ, RZ, R66 ;  /* 0x000000ffff147224 */ /* 0x002fc800078e0042 */
[----:B------:R-:W-:Y:S01]  /*1df30*/  @!P4 IMAD.MOV R20, RZ, RZ, -R20 ;  /* 0x000000ffff14c224 */ /* 0x000fe200078e0a14 */
[----:B------:R-:W-:Y:S01]  /*1df40*/  LEA R3, P4, R22, R6, 0x1 ;  /* 0x0000000616037211 */ /* 0x000fe200078808ff */
[----:B------:R-:W-:-:S03]  /*1df50*/  @!P0 IMAD.IADD R67, R67, 0x1, -R7 ;  /* 0x0000000143438824 */ /* 0x000fc600078e0a07 */
[----:B0-----:R-:W-:Y:S02]  /*1df60*/  LEA.HI.X.SX32 R4, R22, R5, 0x1, P4 ;  /* 0x0000000516047211 */ /* 0x001fe400020f0eff */
[----:B------:R-:W-:Y:S01]  /*1df70*/  SEL R21, R10, R20, !P3 ;  /* 0x000000140a157207 */ /* 0x000fe20005800000 */
[----:B------:R-:W-:Y:S02]  /*1df80*/  IMAD.MOV.U32 R20, RZ, RZ, R67 ;  /* 0x000000ffff147224 */ /* 0x000fe400078e0043 */
[----:B------:R-:W-:Y:S02]  /*1df90*/  @P2 IMAD.MOV.U32 R23, RZ, RZ, R4 ;  /* 0x000000ffff172224 */ /* 0x000fe400078e0004 */
[----:B------:R-:W-:Y:S01]  /*1dfa0*/  IMAD R21, R21, UR12, RZ ;  /* 0x0000000c15157c24 */ /* 0x000fe2000f8e02ff */
[----:B------:R-:W-:Y:S01]  /*1dfb0*/  PRMT R58, RZ, 0x7610, R58 ;  /* 0x00007610ff3a7816 */ /* 0x000fe2000000003a */
[----:B------:R-:W-:Y:S01]  /*1dfc0*/  @P2 IMAD.MOV.U32 R22, RZ, RZ, R3 ;  /* 0x000000ffff162224 */ /* 0x000fe200078e0003 */
[----:B------:R-:W-:-:S02]  /*1dfd0*/  PRMT R57, RZ, 0x7610, R57 ;  /* 0x00007610ff397816 */ /* 0x000fc40000000039 */
[----:B--2---:R-:W-:Y:S01]  /*1dfe0*/  ISETP.GE.AND P5, PT, R9, RZ, PT ;  /* 0x000000ff0900720c */ /* 0x004fe20003fa6270 */
[----:B------:R-:W-:Y:S01]  /*1dff0*/  @!P6 IMAD.IADD R11, R11, 0x1, -R7 ;  /* 0x000000010b0be824 */ /* 0x000fe200078e0a07 */
[----:B------:R-:W2:Y:S01]  /*1e000*/  LDL.LU R9, [R1+0x2c0] ;  /* 0x0002c00001097983 */ /* 0x000ea20000300800 */
[----:B------:R-:W-:Y:S01]  /*1e010*/  PRMT R56, RZ, 0x7610, R56 ;  /* 0x00007610ff387816 */ /* 0x000fe20000000038 */
[----:B------:R-:W0:Y:S01]  /*1e020*/  LDCU UR12, c[0x0][0x3b0] ;  /* 0x00007600ff0c77ac */ /* 0x000e220008000800 */
[C---:B----4-:R-:W-:Y:S01]  /*1e030*/  ISETP.GT.U32.AND P0, PT, R7.reuse, R125, PT ;  /* 0x0000007d0700720c */ /* 0x050fe20003f04070 */
[----:B------:R-:W-:Y:S04]  /*1e040*/  STL [R1+0x2a4], R3 ;  /* 0x0002a40301007387 */ /* 0x000fe80000100800 */
[----:B------:R1:W-:Y:S04]  /*1e050*/  STL [R1+0x2a0], R4 ;  /* 0x0002a00401007387 */ /* 0x0003e80000100800 */
[----:B------:R-:W4:Y:S01]  /*1e060*/  LDL R66, [R1+0xdc8] ;  /* 0x000dc80001427983 */ /* 0x000f220000100800 */
[----:B------:R-:W-:Y:S01]  /*1e070*/  @!P5 IMAD.MOV R20, RZ, RZ, -R20 ;  /* 0x000000ffff14d224 */ /* 0x000fe200078e0a14 */
[----:B------:R-:W-:-:S02]  /*1e080*/  ISETP.GT.U32.AND P4, PT, R7, R2, PT ;  /* 0x000000020700720c */ /* 0x000fc40003f84070 */
[----:B------:R0:W4:Y:S04]  /*1e090*/  @P2 LDG.E.U16 R59, desc[UR16][R22.64] ;  /* 0x00000010163b2981 */ /* 0x000128000c1e1500 */
[----:B-1----:R-:W4:Y:S04]  /*1e0a0*/  LDL.LU R4, [R1+0x2d4] ;  /* 0x0002d40001047983 */ /* 0x002f280000300800 */
[----:B------:R-:W4:Y:S01]  /*1e0b0*/  LDL R67, [R1+0xddc] ;  /* 0x000ddc0001437983 */ /* 0x000f220000100800 */
[----:B------:R-:W-:Y:S01]  /*1e0c0*/  LEA R3, P5, R21, R6, 0x1 ;  /* 0x0000000615037211 */ /* 0x000fe200078a08ff */
[----:B------:R-:W-:Y:S01]  /*1e0d0*/  @!P0 IMAD.IADD R125, R125, 0x1, -R7 ;  /* 0x000000017d7d8824 */ /* 0x000fe200078e0a07 */
[----:B---3--:R-:W-:-:S02]  /*1e0e0*/  ISETP.GE.AND P0, PT, R12, RZ, PT ;  /* 0x000000ff0c00720c */ /* 0x008fc40003f06270 */
[----:B------:R-:W-:Y:S01]  /*1e0f0*/  LEA.HI.X.SX32 R12, R21, R5, 0x1, P5 ;  /* 0x00000005150c7211 */ /* 0x000fe200028f0eff */
[----:B------:R-:W-:Y:S04]  /*1e100*/  STL [R1+0x2ac], R3 ;  /* 0x0002ac0301007387 */ /* 0x000fe80000100800 */
[----:B------:R-:W3:Y:S01]  /*1e110*/  LDL.LU R65, [R1+0x2d0] ;  /* 0x0002d00001417983 */ /* 0x000ee20000300800 */
[----:B------:R-:W-:-:S03]  /*1e120*/  @P2 IMAD.MOV.U32 R21, RZ, RZ, R12 ;  /* 0x000000ffff152224 */ /* 0x000fc600078e000c */
[----:B------:R1:W-:Y:S04]  /*1e130*/  STL [R1+0x2a8], R12 ;  /* 0x0002a80c01007387 */ /* 0x0003e80000100800 */
[----:B-1----:R-:W3:Y:S01]  /*1e140*/  LDL R12, [R1+0xd9c] ;  /* 0x000d9c00010c7983 */ /* 0x002ee20000100800 */
[----:B------:R-:W-:Y:S02]  /*1e150*/  ISETP.GT.U32.AND P6, PT, R7, R11, PT ;  /* 0x0000000b0700720c */ /* 0x000fe40003fc4070 */
[----:B------:R-:W-:-:S05]  /*1e160*/  SEL R20, R10, R20, !P3 ;  /* 0x000000140a147207 */ /* 0x000fca0005800000 */
[----:B0-----:R-:W-:Y:S02]  /*1e170*/  IMAD R22, R20, UR7, RZ ;  /* 0x0000000714167c24 */ /* 0x001fe4000f8e02ff */
[----:B------:R-:W-:Y:S01]  /*1e180*/  @!P4 IMAD.IADD R2, R2, 0x1, -R7 ;  /* 0x000000010202c824 */ /* 0x000fe200078e0a07 */
[----:B------:R-:W-:Y:S01]  /*1e190*/  ISETP.GT.U32.AND P5, PT, R7, R125, PT ;  /* 0x0000007d0700720c */ /* 0x000fe20003fa4070 */
[----:B------:R-:W-:Y:S01]  /*1e1a0*/  @P2 IMAD.MOV.U32 R20, RZ, RZ, R3 ;  /* 0x000000ffff142224 */ /* 0x000fe200078e0003 */
[----:B------:R-:W0:Y:S01]  /*1e1b0*/  LDCU UR7, c[0x0][0x3b0] ;  /* 0x00007600ff0777ac */ /* 0x000e220008000800 */
[----:B------:R-:W-:-:S03]  /*1e1c0*/  @!P6 IMAD.IADD R11, R11, 0x1, -R7 ;  /* 0x000000010b0be824 */ /* 0x000fc600078e0a07 */
[----:B------:R1:W3:Y:S01]  /*1e1d0*/  @P2 LDG.E.U16 R58, desc[UR16][R20.64] ;  /* 0x00000010143a2981 */ /* 0x0002e2000c1e1500 */
[----:B------:R-:W-:Y:S02]  /*1e1e0*/  LEA R3, P6, R22, R6, 0x1 ;  /* 0x0000000616037211 */ /* 0x000fe400078c08ff */
[----:B------:R-:W-:Y:S01]  /*1e1f0*/  ISETP.GT.U32.AND P4, PT, R7, R2, PT ;  /* 0x000000020700720c */ /* 0x000fe20003f84070 */
[----:B-1----:R-:W-:-:S04]  /*1e200*/  IMAD.MOV.U32 R20, RZ, RZ, R11 ;  /* 0x000000ffff147224 */ /* 0x002fc800078e000b */
[----:B------:R-:W-:Y:S01]  /*1e210*/  @!P0 IMAD.MOV R20, RZ, RZ, -R20 ;  /* 0x000000ffff148224 */ /* 0x000fe200078e0a14 */
[----:B------:R-:W-:-:S04]  /*1e220*/  LEA.HI.X.SX32 R11, R22, R5, 0x1, P6 ;  /* 0x00000005160b7211 */ /* 0x000fc800030f0eff */
[----:B------:R-:W-:Y:S01]  /*1e230*/  SEL R22, R10, R20, !P3 ;  /* 0x000000140a167207 */ /* 0x000fe20005800000 */
[----:B------:R-:W-:-:S04]  /*1e240*/  @P2 IMAD.MOV.U32 R20, RZ, RZ, R3 ;  /* 0x000000ffff142224 */ /* 0x000fc800078e0003 */
[----:B------:R-:W-:Y:S01]  /*1e250*/  IMAD R22, R22, UR10, RZ ;  /* 0x0000000a16167c24 */ /* 0x000fe2000f8e02ff */
[----:B------:R1:W-:Y:S01]  /*1e260*/  STL [R1+0x2b4], R3 ;  /* 0x0002b40301007387 */ /* 0x0003e20000100800 */
[----:B------:R-:W-:Y:S01]  /*1e270*/  @P2 IMAD.MOV.U32 R21, RZ, RZ, R11 ;  /* 0x000000ffff152224 */ /* 0x000fe200078e000b */
[----:B------:R-:W0:Y:S01]  /*1e280*/  LDCU UR10, c[0x0][0x3b0] ;  /* 0x00007600ff0a77ac */ /* 0x000e220008000800 */
[----:B------:R-:W-:Y:S01]  /*1e290*/  @!P4 IMAD.IADD R2, R2, 0x1, -R7 ;  /* 0x000000010202c824 */ /* 0x000fe200078e0a07 */
[----:B------:R1:W-:Y:S04]  /*1e2a0*/  STL [R1+0x2b0], R11 ;  /* 0x0002b00b01007387 */ /* 0x0003e80000100800 */
[----:B------:R0:W3:Y:S01]  /*1e2b0*/  @P2 LDG.E.U16 R57, desc[UR16][R20.64] ;  /* 0x0000001014392981 */ /* 0x0000e2000c1e1500 */
[----:B-1----:R-:W-:-:S03]  /*1e2c0*/  LEA R3, P4, R22, R6, 0x1 ;  /* 0x0000000616037211 */ /* 0x002fc600078808ff */
[----:B------:R-:W3:Y:S01]  /*1e2d0*/  LDL R11, [R1+0xdb0] ;  /* 0x000db000010b7983 */ /* 0x000ee20000100800 */
[----:B0-----:R-:W-:Y:S01]  /*1e2e0*/  LEA.HI.X.SX32 R20, R22, R5, 0x1, P4 ;  /* 0x0000000516147211 */ /* 0x001fe200020f0eff */
[----:B------:R-:W-:-:S04]  /*1e2f0*/  @!P5 IMAD.IADD R125, R125, 0x1, -R7 ;  /* 0x000000017d7dd824 */ /* 0x000fc800078e0a07 */
[----:B------:R-:W-:Y:S02]  /*1e300*/  @P2 IMAD.MOV.U32 R23, RZ, RZ, R20 ;  /* 0x000000ffff172224 */ /* 0x000fe400078e0014 */
[----:B------:R-:W-:Y:S02]  /*1e310*/  IMAD.MOV.U32 R21, RZ, RZ, R125 ;  /* 0x000000ffff157224 */ /* 0x000fe400078e007d */
        /* <DEDUP_REMOVED lines=9> */
[----:B------:R-:W-:-:S03]  /*1e3b0*/  @!P6 IMAD.MOV R21, RZ, RZ, -R21 ;  /* 0x000000ffff15e224 */ /* 0x000fc600078e0a15 */
[----:B------:R-:W4:Y:S01]  /*1e3c0*/  LDL.LU R67, [R1+0x2e8] ;  /* 0x0002e80001437983 */ /* 0x000f220000300800 */
[----:B-1----:R-:W-:-:S04]  /*1e3d0*/  IMAD.MOV.U32 R20, RZ, RZ, R2 ;  /* 0x000000ffff147224 */ /* 0x002fc800078e0002 */
[----:B------:R-:W-:Y:S01]  /*1e3e0*/  @!P0 IMAD.MOV R20, RZ, RZ, -R20 ;  /* 0x000000ffff148224 */ /* 0x000fe200078e0a14 */
[C---:B------:R-:W-:Y:S02]  /*1e3f0*/  ISETP.GT.U32.AND P4, PT, R7.reuse, R9, PT ;  /* 0x000000090700720c */ /* 0x040fe40003f84070 */
[----:B---3--:R-:W-:Y:S02]  /*1e400*/  ISETP.GE.AND P0, PT, R12, RZ, PT ;  /* 0x000000ff0c00720c */ /* 0x008fe40003f06270 */
[----:B------:R-:W3:Y:S01]  /*1e410*/  LDL R12, [R1+0xd88] ;  /* 0x000d8800010c7983 */ /* 0x000ee20000100800 */
[----:B------:R-:W-:Y:S02]  /*1e420*/  ISETP.GT.U32.AND P6, PT, R7, R65, PT ;  /* 0x000000410700720c */ /* 0x000fe40003fc4070 */
[----:B------:R-:W-:-:S05]  /*1e430*/  SEL R21, R10, R21, !P3 ;  /* 0x000000150a157207 */ /* 0x000fca0005800000 */
[----:B0-----:R-:W-:Y:S01]  /*1e440*/  IMAD R22, R21, UR7, RZ ;  /* 0x0000000715167c24 */ /* 0x001fe2000f8e02ff */
[----:B------:R-:W-:Y:S01]  /*1e450*/  ISETP.GT.U32.AND P5, PT, R7, R4, PT ;  /* 0x000000040700720c */ /* 0x000fe20003fa4070 */
[--C-:B------:R-:W-:Y:S01]  /*1e460*/  @!P4 IMAD.IADD R9, R9, 0x1, -R7.reuse ;  /* 0x000000010909c824 */ /* 0x100fe200078e0a07 */
[----:B------:R-:W-:Y:S01]  /*1e470*/  SEL R20, R10, R20, !P3 ;  /* 0x000000140a147207 */ /* 0x000fe20005800000 */
[----:B------:R-:W0:Y:S02]  /*1e480*/  LDCU UR7, c[0x0][0x3b0] ;  /* 0x00007600ff0777ac */ /* 0x000e240008000800 */
[----:B------:R-:W-:Y:S01]  /*1e490*/  @!P6 IMAD.IADD R65, R65, 0x1, -R7 ;  /* 0x000000014141e824 */ /* 0x000fe200078e0a07 */
[----:B------:R-:W-:Y:S01]  /*1e4a0*/  LEA R3, P6, R22, R6, 0x1 ;  /* 0x0000000616037211 */ /* 0x000fe200078c08ff */
[----:B------:R-:W-:-:S03]  /*1e4b0*/  IMAD.MOV.U32 R21, RZ, RZ, R9 ;  /* 0x000000ffff157224 */ /* 0x000fc600078e0009 */
[----:B------:R-:W-:Y:S01]  /*1e4c0*/  LEA.HI.X.SX32 R9, R22, R5, 0x1, P6 ;  /* 0x0000000516097211 */ /* 0x000fe200030f0eff */
[----:B------:R-:W-:Y:S04]  /*1e4d0*/  STL [R1+0x2c4], R3 ;  /* 0x0002c40301007387 */ /* 0x000fe80000100800 */
[----:B------:R1:W-:Y:S01]  /*1e4e0*/  STL [R1+0x2c0], R9 ;  /* 0x0002c00901007387 */ /* 0x0003e20000100800 */
[----:B------:R-:W-:-:S03]  /*1e4f0*/  @P2 IMAD.MOV.U32 R23, RZ, RZ, R9 ;  /* 0x000000ffff172224 */ /* 0x000fc600078e0009 */
[----:B-1----:R-:W4:Y:S01]  /*1e500*/  LDL R9, [R1+0xd94] ;  /* 0x000d940001097983 */ /* 0x002f220000100800 */
[----:B------:R-:W-:-:S05]  /*1e510*/  @!P5 IMAD.IADD R4, R4, 0x1, -R7 ;  /* 0x000000010404d824 */ /* 0x000fca00078e0a07 */
[----:B------:R-:W-:Y:S01]  /*1e520*/  ISETP.GT.U32.AND P5, PT, R7, R4, PT ;  /* 0x000000040700720c */ /* 0x000fe20003fa4070 */
[----:B------:R-:W-:Y:S02]  /*1e530*/  IMAD R20, R20, UR10, RZ ;  /* 0x0000000a14147c24 */ /* 0x000fe4000f8e02ff */
[----:B------:R-:W-:Y:S02]  /*1e540*/  @!P0 IMAD.MOV R21, RZ, RZ, -R21 ;  /* 0x000000ffff158224 */ /* 0x000fe400078e0a15 */
[----:B------:R-:W-:Y:S01]  /*1e550*/  @P2 IMAD.MOV.U32 R22, RZ, RZ, R3 ;  /* 0x000000ffff162224 */ /* 0x000fe200078e0003 */
[----:B------:R-:W-:Y:S01]  /*1e560*/  LEA R2, P0, R20, R6, 0x1 ;  /* 0x0000000614027211 */ /* 0x000fe200078008ff */
[----:B------:R-:W1:Y:S06]  /*1e570*/  LDCU UR10, c[0x0][0x3b0] ;  /* 0x00007600ff0a77ac */ /* 0x000e6c0008000800 */
[----:B------:R-:W-:Y:S01]  /*1e580*/  @!P5 IMAD.IADD R4, R4, 0x1, -R7 ;  /* 0x000000010404d824 */ /* 0x000fe200078e0a07 */
[----:B------:R-:W-:-:S02]  /*1e590*/  ISETP.GE.AND P4, PT, R11, RZ, PT ;  /* 0x000000ff0b00720c */ /* 0x000fc40003f86270 */
[----:B------:R-:W4:Y:S01]  /*1e5a0*/  LDL.LU R11, [R1+0x2f0] ;  /* 0x0002f000010b7983 */ /* 0x000f220000300800 */
[----:B------:R-:W-:Y:S02]  /*1e5b0*/  LEA.HI.X.SX32 R3, R20, R5, 0x1, P0 ;  /* 0x0000000514037211 */ /* 0x000fe400000f0eff */
[----:B------:R-:W-:Y:S01]  /*1e5c0*/  PRMT R55, RZ, 0x7610, R55 ;  /* 0x00007610ff377816 */ /* 0x000fe20000000037 */
[----:B------:R0:W-:Y:S01]  /*1e5d0*/  STL [R1+0x2cc], R2 ;  /* 0x0002cc0201007387 */ /* 0x0001e20000100800 */
[----:B------:R-:W-:Y:S01]  /*1e5e0*/  ISETP.GT.U32.AND P6, PT, R7, R65, PT ;  /* 0x000000410700720c */ /* 0x000fe20003fc4070 */
[----:B------:R-:W-:Y:S02]  /*1e5f0*/  IMAD.MOV.U32 R20, RZ, RZ, R4 ;  /* 0x000000ffff147224 */ /* 0x000fe400078e0004 */
[----:B------:R0:W-:Y:S01]  /*1e600*/  STL [R1+0x2c8], R3 ;  /* 0x0002c80301007387 */ /* 0x0001e20000100800 */
[----:B------:R-:W-:-:S03]  /*1e610*/  PRMT R54, RZ, 0x7610, R54 ;  /* 0x00007610ff367816 */ /* 0x000fc60000000036 */
[----:B------:R0:W4:Y:S01]  /*1e620*/  @P2 LDG.E.U16 R55, desc[UR16][R22.64] ;  /* 0x0000001016372981 */ /* 0x000122000c1e1500 */
[----:B------:R-:W-:Y:S02]  /*1e630*/  @!P4 IMAD.MOV R20, RZ, RZ, -R20 ;  /* 0x000000ffff14c224 */ /* 0x000fe400078e0a14 */
[----:B0-----:R-:W-:Y:S02]  /*1e640*/  @P2 IMAD.MOV.U32 R22, RZ, RZ, R2 ;  /* 0x000000ffff162224 */ /* 0x001fe400078e0002 */
[----:B------:R-:W-:Y:S02]  /*1e650*/  @P2 IMAD.MOV.U32 R23, RZ, RZ, R3 ;  /* 0x000000ffff172224 */ /* 0x000fe400078e0003 */
[----:B------:R-:W-:-:S03]  /*1e660*/  @!P6 IMAD.IADD R65, R65, 0x1, -R7 ;  /* 0x000000014141e824 */ /* 0x000fc600078e0a07 */
[----:B------:R0:W4:Y:S02]  /*1e670*/  @P2 LDG.E.U16 R54, desc[UR16][R22.64] ;  /* 0x0000001016362981 */ /* 0x000124000c1e1500 */
[C---:B0-----:R-:W-:Y:S02]  /*1e680*/  SEL R22, R10.reuse, R21, !P3 ;  /* 0x000000150a167207 */ /* 0x041fe40005800000 */
[----:B------:R-:W-:Y:S01]  /*1e690*/  SEL R21, R10, R20, !P3 ;  /* 0x000000140a157207 */ /* 0x000fe20005800000 */
[----:B------:R-:W-:Y:S02]  /*1e6a0*/  IMAD.MOV.U32 R20, RZ, RZ, R65 ;  /* 0x000000ffff147224 */ /* 0x000fe400078e0041 */
[----:B------:R-:W-:Y:S01]  /*1e6b0*/  IMAD R22, R22, UR11, RZ ;  /* 0x0000000b16167c24 */ /* 0x000fe2000f8e02ff */
[----:B------:R-:W-:Y:S01]  /*1e6c0*/  PRMT R53, RZ, 0x7610, R53 ;  /* 0x00007610ff357816 */ /* 0x000fe20000000035 */
[----:B------:R-:W-:Y:S01]  /*1e6d0*/  IMAD R21, R21, UR7, RZ ;  /* 0x0000000715157c24 */ /* 0x000fe2000f8e02ff */
[----:B------:R-:W-:Y:S01]  /*1e6e0*/  PRMT R52, RZ, 0x7610, R52 ;  /* 0x00007610ff347816 */ /* 0x000fe20000000034 */
[----:B------:R-:W0:Y:S01]  /*1e6f0*/  LDCU UR7, c[0x0][0x3b0] ;  /* 0x00007600ff0777ac */ /* 0x000e220008000800 */
[----:B------:R-:W-:-:S02]  /*1e700*/  LEA R23, P6, R22, R6, 0x1 ;  /* 0x0000000616177211 */ /* 0x000fc400078c08ff */
[----:B------:R-:W-:Y:S01]  /*1e710*/  PRMT R51, RZ, 0x7610, R51 ;  /* 0x00007610ff337816 */ /* 0x000fe20000000033 */
[----:B------:R-:W0:Y:S01]  /*1e720*/  LDCU UR11, c[0x0][0x3b0] ;  /* 0x00007600ff0b77ac */ /* 0x000e220008000800 */
[----:B--2---:R-:W-:-:S13]  /*1e730*/  ISETP.GT.U32.AND P5, PT, R7, R66, PT ;  /* 0x000000420700720c */ /* 0x004fda0003fa4070 */
[----:B------:R-:W-:-:S05]  /*1e740*/  @!P5 IMAD.IADD R66, R66, 0x1, -R7 ;  /* 0x000000014242d824 */ /* 0x000fca00078e0a07 */
[----:B------:R-:W-:Y:S02]  /*1e750*/  ISETP.GT.U32.AND P4, PT, R7, R66, PT ;  /* 0x000000420700720c */ /* 0x000fe40003f84070 */
[----:B---3--:R-:W-:Y:S02]  /*1e760*/  ISETP.GE.AND P5, PT, R12, RZ, PT ;  /* 0x000000ff0c00720c */ /* 0x008fe40003fa6270 */
[----:B------:R-:W2:Y:S04]  /*1e770*/  LDL R12, [R1+0xd68] ;  /* 0x000d6800010c7983 */ /* 0x000ea80000100800 */
[----:B------:R-:W3:Y:S05]  /*1e780*/  LDL.LU R125, [R1+0x2f8] ;  /* 0x0002f800017d7983 */ /* 0x000eea0000300800 */
[----:B------:R-:W-:Y:S01]  /*1e790*/  @!P4 IMAD.IADD R66, R66, 0x1, -R7 ;  /* 0x000000014242c824 */ /* 0x000fe200078e0a07 */
[----:B------:R-:W3:Y:S01]  /*1e7a0*/  LDL.LU R4, [R1+0x304] ;  /* 0x0003040001047983 */ /* 0x000ee20000300800 */
[----:B------:R-:W-:Y:S01]  /*1e7b0*/  @!P5 IMAD.MOV R20, RZ, RZ, -R20 ;  /* 0x000000ffff14d224 */ /* 0x000fe200078e0a14 */
[----:B------:R-:W-:-:S02]  /*1e7c0*/  LEA R2, P5, R21, R6, 0x1 ;  /* 0x0000000615027211 */ /* 0x000fc400078a08ff */
[----:B------:R-:W-:Y:S04]  /*1e7d0*/  STL [R1+0x2d4], R23 ;  /* 0x0002d41701007387 */ /* 0x000fe80000100800 */
[----:B------:R0:W-:Y:S01]  /*1e7e0*/  STL [R1+0x2dc], R2 ;  /* 0x0002dc0201007387 */ /* 0x0001e20000100800 */
[----:B----4-:R-:W-:-:S03]  /*1e7f0*/  ISETP.GE.AND P4, PT, R9, RZ, PT ;  /* 0x000000ff0900720c */ /* 0x010fc60003f86270 */
[----:B------:R-:W4:Y:S01]  /*1e800*/  LDL R9, [R1+0xd6c] ;  /* 0x000d6c0001097983 */ /* 0x000f220000100800 */
[----:B------:R-:W-:Y:S02]  /*1e810*/  ISETP.GT.U32.AND P0, PT, R7, R67, PT ;  /* 0x000000430700720c */ /* 0x000fe40003f04070 */
[-C--:B------:R-:W-:Y:S02]  /*1e820*/  LEA.HI.X.SX32 R65, R22, R5.reuse, 0x1, P6 ;  /* 0x0000000516417211 */ /* 0x080fe400030f0eff */
[----:B------:R-:W-:Y:S02]  /*1e830*/  LEA.HI.X.SX32 R3, R21, R5, 0x1, P5 ;  /* 0x0000000515037211 */ /* 0x000fe400028f0eff */
[----:B------:R-:W-:Y:S01]  /*1e840*/  SEL R22, R10, R20, !P3 ;  /* 0x000000140a167207 */ /* 0x000fe20005800000 */
[----:B------:R-:W-:Y:S02]  /*1e850*/  @P2 IMAD.MOV.U32 R20, RZ, RZ, R23 ;  /* 0x000000ffff142224 */ /* 0x000fe400078e0017 */
[----:B------:R-:W-:-:S04]  /*1e860*/  @P2 IMAD.MOV.U32 R21, RZ, RZ, R65 ;  /* 0x000000ffff152224 */ /* 0x000fc800078e0041 */
[----:B------:R-:W-:Y:S01]  /*1e870*/  @!P0 IMAD.IADD R67, R67, 0x1, -R7 ;  /* 0x0000000143438824 */ /* 0x000fe200078e0a07 */
[----:B------:R0:W4:Y:S04]  /*1e880*/  @P2 LDG.E.U16 R53, desc[UR16][R20.64] ;  /* 0x0000001014352981 */ /* 0x000128000c1e1500 */
[C---:B------:R-:W-:Y:S02]  /*1e890*/  ISETP.GT.U32.AND P0, PT, R7.reuse, R67, PT ;  /* 0x000000430700720c */ /* 0x040fe40003f04070 */
[----:B------:R-:W-:Y:S01]  /*1e8a0*/  ISETP.GT.U32.AND P6, PT, R7, R11, PT ;  /* 0x0000000b0700720c */ /* 0x000fe20003fc4070 */
[----:B0-----:R-:W-:Y:S02]  /*1e8b0*/  @P2 IMAD.MOV.U32 R20, RZ, RZ, R2 ;  /* 0x000000ffff142224 */ /* 0x001fe400078e0002 */
[----:B------:R-:W-:-:S02]  /*1e8c0*/  @P2 IMAD.MOV.U32 R21, RZ, RZ, R3 ;  /* 0x000000ffff152224 */ /* 0x000fc400078e0003 */
[----:B-1----:R-:W-:Y:S01]  /*1e8d0*/  IMAD R22, R22, UR10, RZ ;  /* 0x0000000a16167c24 */ /* 0x002fe2000f8e02ff */
[----:B------:R-:W-:Y:S01]  /*1e8e0*/  STL [R1+0x2d0], R65 ;  /* 0x0002d04101007387 */ /* 0x000fe20000100800 */
[----:B------:R-:W-:-:S04]  /*1e8f0*/  PRMT R50, RZ, 0x7610, R50 ;  /* 0x00007610ff327816 */ /* 0x000fc80000000032 */
[----:B------:R-:W-:Y:S01]  /*1e900*/  @!P0 IMAD.IADD R67, R67, 0x1, -R7 ;  /* 0x0000000143438824 */ /* 0x000fe200078e0a07 */
[----:B------:R-:W0:Y:S01]  /*1e910*/  LDCU UR10, c[0x0][0x3b0] ;  /* 0x00007600ff0a77ac */ /* 0x000e220008000800 */
[----:B------:R1:W4:Y:S04]  /*1e920*/  @P2 LDG.E.U16 R52, desc[UR16][R20.64] ;  /* 0x0000001014342981 */ /* 0x000328000c1e1500 */
[----:B------:R0:W-:Y:S01]  /*1e930*/  STL [R1+0x2d8], R3 ;  /* 0x0002d80301007387 */ /* 0x0001e20000100800 */
[----:B-1----:R-:W-:-:S04]  /*1e940*/  IMAD.MOV.U32 R20, RZ, RZ, R66 ;  /* 0x000000ffff147224 */ /* 0x002fc800078e0042 */
[----:B------:R-:W-:Y:S01]  /*1e950*/  @!P4 IMAD.MOV R20, RZ, RZ, -R20 ;  /* 0x000000ffff14c224 */ /* 0x000fe200078e0a14 */
[----:B------:R-:W-:Y:S01]  /*1e960*/  LEA R2, P4, R22, R6, 0x1 ;  /* 0x0000000616027211 */ /* 0x000fe200078808ff */
[----:B------:R-:W-:-:S03]  /*1e970*/  @!P6 IMAD.IADD R11, R11, 0x1, -R7 ;  /* 0x000000010b0be824 */ /* 0x000fc600078e0a07 */
[----:B------:R-:W-:Y:S02]  /*1e980*/  SEL R21, R10, R20, !P3 ;  /* 0x000000140a157207 */ /* 0x000fe40005800000 */
[----:B0-----:R-:W-:Y:S01]  /*1e990*/  LEA.HI.X.SX32 R3, R22, R5, 0x1, P4 ;  /* 0x0000000516037211 */ /* 0x001fe200020f0eff */
[----:B------:R-:W-:Y:S02]  /*1e9a0*/  IMAD.MOV.U32 R20, RZ, RZ, R67 ;  /* 0x000000ffff147224 */ /* 0x000fe400078e0043 */
        /* <DEDUP_REMOVED lines=11> */
[----:B---3--:R-:W-:-:S03]  /*1ea60*/  ISETP.GT.U32.AND P0, PT, R7, R125, PT ;  /* 0x0000007d0700720c */ /* 0x008fc60003f04070 */
[----:B------:R3:W-:Y:S04]  /*1ea70*/  STL [R1+0x2e4], R2 ;  /* 0x0002e40201007387 */ /* 0x0007e80000100800 */
[----:B------:R0:W-:Y:S03]  /*1ea80*/  STL [R1+0x2e0], R3 ;  /* 0x0002e00301007387 */ /* 0x0001e60000100800 */
[----:B------:R-:W-:Y:S01]  /*1ea90*/  @!P5 IMAD.MOV R20, RZ, RZ, -R20 ;  /* 0x000000ffff14d224 */ /* 0x000fe200078e0a14 */
[----:B------:R-:W2:Y:S01]  /*1eaa0*/  LDL R65, [R1+0xd7c] ;  /* 0x000d7c0001417983 */ /* 0x000ea20000100800 */
[----:B---3--:R-:W-:-:S03]  /*1eab0*/  LEA R2, P5, R21, R6, 0x1 ;  /* 0x0000000615027211 */ /* 0x008fc600078a08ff */
[----:B------:R-:W3:Y:S01]  /*1eac0*/  LDL.LU R66, [R1+0x314] ;  /* 0x0003140001427983 */ /* 0x000ee20000300800 */
[----:B------:R-:W-:-:S03]  /*1ead0*/  SEL R20, R10, R20, !P3 ;  /* 0x000000140a147207 */ /* 0x000fc60005800000 */
[----:B------:R-:W3:Y:S01]  /*1eae0*/  LDL R67, [R1+0xd54] ;  /* 0x000d540001437983 */ /* 0x000ee20000100800 */
[----:B0-----:R-:W-:Y:S01]  /*1eaf0*/  LEA.HI.X.SX32 R3, R21, R5, 0x1, P5 ;  /* 0x0000000515037211 */ /* 0x001fe200028f0eff */
[----:B-1----:R-:W-:Y:S01]  /*1eb00*/  IMAD R22, R20, UR7, RZ ;  /* 0x0000000714167c24 */ /* 0x002fe2000f8e02ff */
[----:B------:R-:W-:Y:S01]  /*1eb10*/  ISETP.GT.U32.AND P4, PT, R7, R4, PT ;  /* 0x000000040700720c */ /* 0x000fe20003f84070 */
[----:B------:R-:W-:Y:S01]  /*1eb20*/  @P2 IMAD.MOV.U32 R20, RZ, RZ, R2 ;  /* 0x000000ffff142224 */ /* 0x000fe200078e0002 */
[----:B------:R0:W-:Y:S01]  /*1eb30*/  STL [R1+0x2ec], R2 ;  /* 0x0002ec0201007387 */ /* 0x0001e20000100800 */
[----:B------:R-:W-:Y:S01]  /*1eb40*/  @P2 IMAD.MOV.U32 R21, RZ, RZ, R3 ;  /* 0x000000ffff152224 */ /* 0x000fe200078e0003 */
[----:B------:R-:W1:Y:S01]  /*1eb50*/  LDCU UR7, c[0x0][0x3b0] ;  /* 0x00007600ff0777ac */ /* 0x000e620008000800 */
[----:B------:R-:W-:-:S03]  /*1eb60*/  @!P0 IMAD.IADD R125, R125, 0x1, -R7 ;  /* 0x000000017d7d8824 */ /* 0x000fc600078e0a07 */
[----:B------:R0:W3:Y:S01]  /*1eb70*/  @P2 LDG.E.U16 R50, desc[UR16][R20.64] ;  /* 0x0000001014322981 */ /* 0x0000e2000c1e1500 */
[----:B----4-:R-:W-:-:S03]  /*1eb80*/  ISETP.GE.AND P0, PT, R9, RZ, PT ;  /* 0x000000ff0900720c */ /* 0x010fc60003f06270 */
[----:B------:R-:W4:Y:S04]  /*1eb90*/  LDL.LU R9, [R1+0x310] ;  /* 0x0003100001097983 */ /* 0x000f280000300800 */
[----:B------:R1:W-:Y:S01]  /*1eba0*/  STL [R1+0x2e8], R3 ;  /* 0x0002e80301007387 */ /* 0x0003e20000100800 */
[----:B0-----:R-:W-:-:S03]  /*1ebb0*/  IMAD.MOV.U32 R20, RZ, RZ, R11 ;  /* 0x000000ffff147224 */ /* 0x001fc600078e000b */
[----:B------:R-:W4:Y:S01]  /*1ebc0*/  LDL R11, [R1+0xd64] ;  /* 0x000d6400010b7983 */ /* 0x000f220000100800 */
[----:B------:R-:W-:Y:S01]  /*1ebd0*/  @!P4 IMAD.IADD R4, R4, 0x1, -R7 ;  /* 0x000000010404c824 */ /* 0x000fe200078e0a07 */
[----:B------:R-:W-:Y:S01]  /*1ebe0*/  LEA R2, P6, R22, R6, 0x1 ;  /* 0x0000000616027211 */ /* 0x000fe200078c08ff */
[----:B------:R-:W-:-:S03]  /*1ebf0*/  @!P0 IMAD.MOV R20, RZ, RZ, -R20 ;  /* 0x000000ffff148224 */ /* 0x000fc600078e0a14 */
[C---:B------:R-:W-:Y:S02]  /*1ec00*/  ISETP.GT.U32.AND P4, PT, R7.reuse, R4, PT ;  /* 0x000000040700720c */ /* 0x040fe40003f84070 */
[----:B------:R-:W-:Y:S02]  /*1ec10*/  ISETP.GT.U32.AND P5, PT, R7, R125, PT ;  /* 0x0000007d0700720c */ /* 0x000fe40003fa4070 */
[----:B-1----:R-:W-:Y:S02]  /*1ec20*/  LEA.HI.X.SX32 R3, R22, R5, 0x1, P6 ;  /* 0x0000000516037211 */ /* 0x002fe400030f0eff */
[----:B------:R-:W-:Y:S01]  /*1ec30*/  SEL R22, R10, R20, !P3 ;  /* 0x000000140a167207 */ /* 0x000fe20005800000 */
[----:B------:R-:W-:-:S04]  /*1ec40*/  @P2 IMAD.MOV.U32 R20, RZ, RZ, R2 ;  /* 0x000000ffff142224 */ /* 0x000fc800078e0002 */
[----:B------:R-:W-:Y:S01]  /*1ec50*/  IMAD R22, R22, UR10, RZ ;  /* 0x0000000a16167c24 */ /* 0x000fe2000f8e02ff */
[----:B------:R0:W-:Y:S01]  /*1ec60*/  STL [R1+0x2f4], R2 ;  /* 0x0002f40201007387 */ /* 0x0001e20000100800 */
[----:B------:R-:W-:Y:S01]  /*1ec70*/  @P2 IMAD.MOV.U32 R21, RZ, RZ, R3 ;  /* 0x000000ffff152224 */ /* 0x000fe200078e0003 */
[----:B------:R-:W1:Y:S01]  /*1ec80*/  LDCU UR10, c[0x0][0x3b0] ;  /* 0x00007600ff0a77ac */ /* 0x000e620008000800 */
[--C-:B------:R-:W-:Y:S01]  /*1ec90*/  @!P4 IMAD.IADD R4, R4, 0x1, -R7.reuse ;  /* 0x000000010404c824 */ /* 0x100fe200078e0a07 */
[----:B------:R1:W-:Y:S01]  /*1eca0*/  STL [R1+0x2f0], R3 ;  /* 0x0002f00301007387 */ /* 0x0003e20000100800 */
[----:B------:R-:W-:-:S03]  /*1ecb0*/  @!P5 IMAD.IADD R125, R125, 0x1, -R7 ;  /* 0x000000017d7dd824 */ /* 0x000fc600078e0a07 */
[----:B------:R1:W4:Y:S01]  /*1ecc0*/  @P2 LDG.E.U16 R49, desc[UR16][R20.64] ;  /* 0x0000001014312981 */ /* 0x000322000c1e1500 */
[----:B0-----:R-:W-:-:S04]  /*1ecd0*/  LEA R2, P4, R22, R6, 0x1 ;  /* 0x0000000616027211 */ /* 0x001fc800078808ff */
[----:B-1----:R-:W-:Y:S01]  /*1ece0*/  LEA.HI.X.SX32 R20, R22, R5, 0x1, P4 ;  /* 0x0000000516147211 */ /* 0x002fe200020f0eff */
[----:B------:R-:W-:-:S04]  /*1ecf0*/  IMAD.MOV.U32 R21, RZ, RZ, R125 ;  /* 0x000000ffff157224 */ /* 0x000fc800078e007d */
[----:B------:R-:W-:Y:S02]  /*1ed00*/  @P2 IMAD.MOV.U32 R23, RZ, RZ, R20 ;  /* 0x000000ffff172224 */ /* 0x000fe400078e0014 */
[----:B------:R-:W-:-:S05]  /*1ed10*/  @P2 IMAD.MOV.U32 R22, RZ, RZ, R2 ;  /* 0x000000ffff162224 */ /* 0x000fca00078e0002 */
[----:B------:R0:W4:Y:S01]  /*1ed20*/  @P2 LDG.E.U16 R48, desc[UR16][R22.64] ;  /* 0x0000001016302981 */ /* 0x000122000c1e1500 */
[----:B--2---:R-:W-:Y:S02]  /*1ed30*/  ISETP.GT.U32.AND P0, PT, R7, R12, PT ;  /* 0x0000000c0700720c */ /* 0x004fe40003f04070 */
[----:B------:R-:W-:-:S11]  /*1ed40*/  ISETP.GE.AND P6, PT, R65, RZ, PT ;  /* 0x000000ff4100720c */ /* 0x000fd60003fc6270 */
[----:B------:R-:W-:Y:S01]  /*1ed50*/  @!P0 IMAD.IADD R12, R12, 0x1, -R7 ;  /* 0x000000010c0c8824 */ /* 0x000fe200078e0a07 */
[----:B------:R-:W2:Y:S04]  /*1ed60*/  LDL R65, [R1+0xd60] ;  /* 0x000d600001417983 */ /* 0x000ea80000100800 */
[----:B------:R-:W2:Y:S01]  /*1ed70*/  LDL.LU R3, [R1+0x320] ;  /* 0x0003200001037983 */ /* 0x000ea20000300800 */
[----:B---3--:R-:W-:-:S03]  /*1ed80*/  ISETP.GE.AND P0, PT, R67, RZ, PT ;  /* 0x000000ff4300720c */ /* 0x008fc60003f06270 */
[----:B------:R-:W-:Y:S01]  /*1ed90*/  STL [R1+0x2fc], R2 ;  /* 0x0002fc0201007387 */ /* 0x000fe20000100800 */
[C---:B------:R-:W-:Y:S01]  /*1eda0*/  ISETP.GT.U32.AND P4, PT, R7.reuse, R12, PT ;  /* 0x0000000c0700720c */ /* 0x040fe20003f84070 */
[----:B------:R-:W-:Y:S02]  /*1edb0*/  @!P6 IMAD.MOV R21, RZ, RZ, -R21 ;  /* 0x000000ffff15e224 */ /* 0x000fe400078e0a15 */
[----:B------:R1:W-:Y:S04]  /*1edc0*/  STL [R1+0x2f8], R20 ;  /* 0x0002f81401007387 */ /* 0x0003e80000100800 */
[----:B------:R-:W3:Y:S01]  /*1edd0*/  LDL.LU R67, [R1+0x328] ;  /* 0x0003280001437983 */ /* 0x000ee20000300800 */
[----:B------:R-:W-:Y:S02]  /*1ede0*/  SEL R21, R10, R21, !P3 ;  /* 0x000000150a157207 */ /* 0x000fe40005800000 */
[----:B----4-:R-:W-:Y:S01]  /*1edf0*/  ISETP.GT.U32.AND P6, PT, R7, R9, PT ;  /* 0x000000090700720c */ /* 0x010fe20003fc4070 */
[----:B-1----:R-:W-:-:S04]  /*1ee00*/  IMAD.MOV.U32 R20, RZ, RZ, R4 ;  /* 0x000000ffff147224 */ /* 0x002fc800078e0004 */
[----:B------:R-:W-:Y:S01]  /*1ee10*/  @!P0 IMAD.MOV R20, RZ, RZ, -R20 ;  /* 0x000000ffff148224 */ /* 0x000fe200078e0a14 */
[----:B------:R-:W-:Y:S02]  /*1ee20*/  ISETP.GE.AND P0, PT, R11, RZ, PT ;  /* 0x000000ff0b00720c */ /* 0x000fe40003f06270 */
[----:B------:R-:W4:Y:S01]  /*1ee30*/  LDL R11, [R1+0xd48] ;  /* 0x000d4800010b7983 */ /* 0x000f220000100800 */
[----:B0-----:R-:W-:Y:S02]  /*1ee40*/  IMAD R22, R21, UR7, RZ ;  /* 0x0000000715167c24 */ /* 0x001fe4000f8e02ff */
[--C-:B------:R-:W-:Y:S02]  /*1ee50*/  @!P4 IMAD.IADD R12, R12, 0x1, -R7.reuse ;  /* 0x000000010c0cc824 */ /* 0x100fe400078e0a07 */
[----:B------:R-:W-:Y:S01]  /*1ee60*/  @!P6 IMAD.IADD R9, R9, 0x1, -R7 ;  /* 0x000000010909e824 */ /* 0x000fe200078e0a07 */
[C---:B------:R-:W-:Y:S01]  /*1ee70*/  LEA R4, P6, R22.reuse, R6, 0x1 ;  /* 0x0000000616047211 */ /* 0x040fe200078c08ff */
[----:B------:R-:W-:Y:S01]  /*1ee80*/  IMAD.MOV.U32 R21, RZ, RZ, R12 ;  /* 0x000000ffff157224 */ /* 0x000fe200078e000c */
[----:B------:R-:W-:Y:S01]  /*1ee90*/  ISETP.GT.U32.AND P5, PT, R7, R66, PT ;  /* 0x000000420700720c */ /* 0x000fe20003fa4070 */
[----:B------:R-:W0:Y:S01]  /*1eea0*/  LDCU UR7, c[0x0][0x3b0] ;  /* 0x00007600ff0777ac */ /* 0x000e220008000800 */
[----:B------:R-:W-:Y:S01]  /*1eeb0*/  LEA.HI.X.SX32 R12, R22, R5, 0x1, P6 ;  /* 0x00000005160c7211 */ /* 0x000fe200030f0eff */
[----:B------:R1:W-:Y:S01]  /*1eec0*/  STL [R1+0x304], R4 ;  /* 0x0003040401007387 */ /* 0x0003e20000100800 */
[----:B------:R-:W-:-:S03]  /*1eed0*/  @P2 IMAD.MOV.U32 R22, RZ, RZ, R4 ;  /* 0x000000ffff162224 */ /* 0x000fc600078e0004 */
[----:B------:R0:W-:Y:S04]  /*1eee0*/  STL [R1+0x300], R12 ;  /* 0x0003000c01007387 */ /* 0x0001e80000100800 */
[----:B-1----:R-:W3:Y:S02]  /*1eef0*/  LDL R4, [R1+0xd4c] ;  /* 0x000d4c0001047983 */ /* 0x002ee40000100800 */
[----:B------:R-:W-:-:S05]  /*1ef00*/  @!P5 IMAD.IADD R66, R66, 0x1, -R7 ;  /* 0x000000014242d824 */ /* 0x000fca00078e0a07 */
[----:B------:R-:W-:Y:S02]  /*1ef10*/  ISETP.GT.U32.AND P5, PT, R7, R66, PT ;  /* 0x000000420700720c */ /* 0x000fe40003fa4070 */
[----:B------:R-:W-:Y:S01]  /*1ef20*/  SEL R20, R10, R20, !P3 ;  /* 0x000000140a147207 */ /* 0x000fe20005800000 */
[----:B------:R-:W-:-:S04]  /*1ef30*/  @!P0 IMAD.MOV R21, RZ, RZ, -R21 ;  /* 0x000000ffff158224 */ /* 0x000fc800078e0a15 */
[----:B------:R-:W-:Y:S01]  /*1ef40*/  IMAD R20, R20, UR10, RZ ;  /* 0x0000000a14147c24 */ /* 0x000fe2000f8e02ff */
[----:B------:R-:W-:Y:S01]  /*1ef50*/  PRMT R47, RZ, 0x7610, R47 ;  /* 0x00007610ff2f7816 */ /* 0x000fe2000000002f */
[----:B------:R-:W-:Y:S01]  /*1ef60*/  @P2 IMAD.MOV.U32 R23, RZ, RZ, R12 ;  /* 0x000000ffff172224 */ /* 0x000fe200078e000c */
[----:B------:R-:W-:Y:S01]  /*1ef70*/  ISETP.GT.U32.AND P6, PT, R7, R9, PT ;  /* 0x000000090700720c */ /* 0x000fe20003fc4070 */
[----:B------:R-:W1:Y:S02]  /*1ef80*/  LDCU UR10, c[0x0][0x3b0] ;  /* 0x00007600ff0a77ac */ /* 0x000e640008000800 */
[----:B------:R-:W-:Y:S01]  /*1ef90*/  @!P5 IMAD.IADD R66, R66, 0x1, -R7 ;  /* 0x000000014242d824 */ /* 0x000fe200078e0a07 */
[C---:B------:R-:W-:Y:S01]  /*1efa0*/  LEA R2, P0, R20.reuse, R6, 0x1 ;  /* 0x0000000614027211 */ /* 0x040fe200078008ff */
[----:B------:R1:W3:Y:S03]  /*1efb0*/  @P2 LDG.E.U16 R47, desc[UR16][R22.64] ;  /* 0x00000010162f2981 */ /* 0x0002e6000c1e1500 */
[----:B0-----:R-:W-:Y:S01]  /*1efc0*/  LEA.HI.X.SX32 R12, R20, R5, 0x1, P0 ;  /* 0x00000005140c7211 */ /* 0x001fe200000f0eff */
[----:B------:R-:W-:Y:S01]  /*1efd0*/  IMAD.MOV.U32 R20, RZ, RZ, R66 ;  /* 0x000000ffff147224 */ /* 0x000fe200078e0042 */
[----:B------:R-:W-:Y:S01]  /*1efe0*/  PRMT R46, RZ, 0x7610, R46 ;  /* 0x00007610ff2e7816 */ /* 0x000fe2000000002e */
[----:B-1----:R-:W-:-:S02]  /*1eff0*/  @P2 IMAD.MOV.U32 R22, RZ, RZ, R2 ;  /* 0x000000ffff162224 */ /* 0x002fc400078e0002 */
[----:B------:R-:W-:Y:S02]  /*1f000*/  @P2 IMAD.MOV.U32 R23, RZ, RZ, R12 ;  /* 0x000000ffff172224 */ /* 0x000fe400078e000c */
[----:B------:R-:W-:-:S03]  /*1f010*/  @!P6 IMAD.IADD R9, R9, 0x1, -R7 ;  /* 0x000000010909e824 */ /* 0x000fc600078e0a07 */
[----:B------:R0:W3:Y:S02]  /*1f020*/  @P2 LDG.E.U16 R46, desc[UR16][R22.64] ;  /* 0x00000010162e2981 */ /* 0x0000e4000c1e1500 */
[----:B0-----:R-:W-:-:S05]  /*1f030*/  SEL R22, R10, R21, !P3 ;  /* 0x000000150a167207 */ /* 0x001fca0005800000 */
[----:B------:R-:W-:Y:S01]  /*1f040*/  IMAD R22, R22, UR11, RZ ;  /* 0x0000000b16167c24 */ /* 0x000fe2000f8e02ff */
[----:B------:R-:W-:Y:S01]  /*1f050*/  PRMT R45, RZ, 0x7610, R45 ;  /* 0x00007610ff2d7816 */ /* 0x000fe2000000002d */
[----:B------:R-:W0:Y:S01]  /*1f060*/  LDCU UR11, c[0x0][0x3b0] ;  /* 0x00007600ff0b77ac */ /* 0x000e220008000800 */
[----:B--2---:R-:W-:Y:S02]  /*1f070*/  ISETP.GE.AND P4, PT, R65, RZ, PT ;  /* 0x000000ff4100720c */ /* 0x004fe40003f86270 */
[----:B------:R-:W2:Y:S01]  /*1f080*/  LDL.LU R65, [R1+0x330] ;  /* 0x0003300001417983 */ /* 0x000ea20000300800 */
[----:B------:R-:W-:-:S03]  /*1f090*/  ISETP.GT.U32.AND P5, PT, R7, R3, PT ;  /* 0x000000030700720c */ /* 0x000fc60003fa4070 */
[----:B------:R1:W-:Y:S04]  /*1f0a0*/  STL [R1+0x30c], R2 ;  /* 0x00030c0201007387 */ /* 0x0003e80000100800 */
[----:B------:R0:W-:Y:S03]  /*1f0b0*/  STL [R1+0x308], R12 ;  /* 0x0003080c01007387 */ /* 0x0001e60000100800 */
[----:B------:R-:W-:Y:S01]  /*1f0c0*/  @!P4 IMAD.MOV R20, RZ, RZ, -R20 ;  /* 0x000000ffff14c224 */ /* 0x000fe200078e0a14 */
[----:B------:R-:W2:Y:S02]  /*1f0d0*/  LDL R66, [R1+0xd30] ;  /* 0x000d300001427983 */ /* 0x000ea40000100800 */
[----:B------:R-:W-:-:S02]  /*1f0e0*/  @!P5 IMAD.IADD R3, R3, 0x1, -R7 ;  /* 0x000000010303d824 */ /* 0x000fc400078e0a07 */
[----:B------:R-:W-:-:S03]  /*1f0f0*/  SEL R21, R10, R20, !P3 ;  /* 0x000000140a157207 */ /* 0x000fc60005800000 */
[----:B------:R-:W-:Y:S02]  /*1f100*/  ISETP.GT.U32.AND P4, PT, R7, R3, PT ;  /* 0x000000030700720c */ /* 0x000fe40003f84070 */
[----:B----4-:R-:W-:Y:S02]  /*1f110*/  ISETP.GE.AND P5, PT, R11, RZ, PT ;  /* 0x000000ff0b00720c */ /* 0x010fe40003fa6270 */
[----:B------:R-:W4:Y:S01]  /*1f120*/  LDL.LU R11, [R1+0x338] ;  /* 0x00033800010b7983 */ /* 0x000f220000300800 */
[----:B------:R-:W-:Y:S02]  /*1f130*/  IMAD.MOV.U32 R20, RZ, RZ, R9 ;  /* 0x000000ffff147224 */ /* 0x000fe400078e0009 */
[----:B------:R-:W-:Y:S01]  /*1f140*/  IMAD R21, R21, UR7, RZ ;  /* 0x0000000715157c24 */ /* 0x000fe2000f8e02ff */
[-C--:B------:R-:W-:Y:S01]  /*1f150*/  LEA R9, P6, R22, R6.reuse, 0x1 ;  /* 0x0000000616097211 */ /* 0x080fe200078c08ff */
[----:B-1----:R-:W4:Y:S04]  /*1f160*/  LDL.LU R2, [R1+0x344] ;  /* 0x0003440001027983 */ /* 0x002f280000300800 */
[----:B------:R-:W-:Y:S01]  /*1f170*/  @!P4 IMAD.IADD R3, R3, 0x1, -R7 ;  /* 0x000000010303c824 */ /* 0x000fe200078e0a07 */
[----:B---3--:R-:W-:Y:S01]  /*1f180*/  ISETP.GT.U32.AND P0, PT, R7, R67, PT ;  /* 0x000000430700720c */ /* 0x008fe20003f04070 */
[----:B------:R-:W1:Y:S01]  /*1f190*/  LDCU UR7, c[0x0][0x3b0] ;  /* 0x00007600ff0777ac */ /* 0x000e620008000800 */
[----:B------:R-:W-:Y:S01]  /*1f1a0*/  @!P5 IMAD.MOV R20, RZ, RZ, -R20 ;  /* 0x000000ffff14d224 */ /* 0x000fe200078e0a14 */
[----:B------:R-:W-:Y:S01]  /*1f1b0*/  LEA R23, P5, R21, R6, 0x1 ;  /* 0x0000000615177211 */ /* 0x000fe200078a08ff */
[----:B------:R-:W-:Y:S04]  /*1f1c0*/  STL [R1+0x314], R9 ;  /* 0x0003140901007387 */ /* 0x000fe80000100800 */
[----:B------:R-:W-:Y:S01]  /*1f1d0*/  STL [R1+0x31c], R23 ;  /* 0x00031c1701007387 */ /* 0x000fe20000100800 */
[----:B------:R-:W-:-:S03]  /*1f1e0*/  ISETP.GE.AND P4, PT, R4, RZ, PT ;  /* 0x000000ff0400720c */ /* 0x000fc60003f86270 */
[----:B------:R-:W3:Y:S01]  /*1f1f0*/  LDL R4, [R1+0xd34] ;  /* 0x000d340001047983 */ /* 0x000ee20000100800 */
[-C--:B0-----:R-:W-:Y:S02]  /*1f200*/  LEA.HI.X.SX32 R12, R22, R5.reuse, 0x1, P6 ;  /* 0x00000005160c7211 */ /* 0x081fe400030f0eff */
[----:B------:R-:W-:Y:S02]  /*1f210*/  LEA.HI.X.SX32 R125, R21, R5, 0x1, P5 ;  /* 0x00000005157d7211 */ /* 0x000fe400028f0eff */
[----:B------:R-:W-:Y:S01]  /*1f220*/  SEL R22, R10, R20, !P3 ;  /* 0x000000140a167207 */ /* 0x000fe20005800000 */
[----:B------:R-:W-:Y:S02]  /*1f230*/  @P2 IMAD.MOV.U32 R20, RZ, RZ, R9 ;  /* 0x000000ffff142224 */ /* 0x000fe400078e0009 */
[----:B------:R-:W-:Y:S02]  /*1f240*/  @P2 IMAD.MOV.U32 R21, RZ, RZ, R12 ;  /* 0x000000ffff152224 */ /* 0x000fe400078e000c */
[----:B------:R-:W-:Y:S01]  /*1f250*/  @!P0 IMAD.IADD R67, R67, 0x1, -R7 ;  /* 0x0000000143438824 */ /* 0x000fe200078e0a07 */
[----:B------:R-:W-:-:S02]  /*1f260*/  PRMT R44, RZ, 0x7610, R44 ;  /* 0x00007610ff2c7816 */ /* 0x000fc4000000002c */
[----:B------:R0:W3:Y:S02]  /*1f270*/  @P2 LDG.E.U16 R45, desc[UR16][R20.64] ;  /* 0x00000010142d2981 */ /* 0x0000e4000c1e1500 */
[----:B------:R-:W-:Y:S01]  /*1f280*/  ISETP.GT.U32.AND P0, PT, R7, R67, PT ;  /* 0x000000430700720c */ /* 0x000fe20003f04070 */
[----:B0-----:R-:W-:Y:S02]  /*1f290*/  @P2 IMAD.MOV.U32 R20, RZ, RZ, R23 ;  /* 0x000000ffff142224 */ /* 0x001fe400078e0017 */
[----:B------:R-:W-:Y:S01]  /*1f2a0*/  @P2 IMAD.MOV.U32 R21, RZ, RZ, R125 ;  /* 0x000000ffff152224 */ /* 0x000fe200078e007d */
[----:B------:R0:W-:Y:S01]  /*1f2b0*/  STL [R1+0x310], R12 ;  /* 0x0003100c01007387 */ /* 0x0001e20000100800 */
[----:B------:R-:W-:Y:S01]  /*1f2c0*/  IMAD R22, R22, UR10, RZ ;  /* 0x0000000a16167c24 */ /* 0x000fe2000f8e02ff */
[----:B------:R-:W-:-:S07]  /*1f2d0*/  PRMT R43, RZ, 0x7610, R43 ;  /* 0x00007610ff2b7816 */ /* 0x000fce000000002b */
[----:B------:R-:W-:Y:S01]  /*1f2e0*/  @!P0 IMAD.IADD R67, R67, 0x1, -R7 ;  /* 0x0000000143438824 */ /* 0x000fe200078e0a07 */
[----:B------:R1:W3:Y:S01]  /*1f2f0*/  @P2 LDG.E.U16 R44, desc[UR16][R20.64] ;  /* 0x00000010142c2981 */ /* 0x0002e2000c1e1500 */
[----:B------:R-:W-:Y:S01]  /*1f300*/  PRMT R42, RZ, 0x7610, R42 ;  /* 0x00007610ff2a7816 */ /* 0x000fe2000000002a */
[----:B------:R-:W2:Y:S02]  /*1f310*/  LDCU UR10, c[0x0][0x3b0] ;  /* 0x00007600ff0a77ac */ /* 0x000ea40008000800 */
[----:B0-----:R-:W3:Y:S01]  /*1f320*/  LDL.LU R12, [R1+0xf60] ;  /* 0x000f6000010c7983 */ /* 0x001ee20000300800 */
[----:B-1----:R-:W-:-:S03]  /*1f330*/  IMAD.MOV.U32 R20, RZ, RZ, R3 ;  /* 0x000000ffff147224 */ /* 0x002fc600078e0003 */
[----:B------:R-:W3:Y:S01]  /*1f340*/  LDL.LU R9, [R1+0xf5c] ;  /* 0x000f5c0001097983 */ /* 0x000ee20000300800 */
[----:B------:R-:W-:-:S03]  /*1f350*/  @!P4 IMAD.MOV R20, RZ, RZ, -R20 ;  /* 0x000000ffff14c224 */ /* 0x000fc600078e0a14 */
[----:B------:R-:W-:Y:S01]  /*1f360*/  STL [R1+0x318], R125 ;  /* 0x0003187d01007387 */ /* 0x000fe20000100800 */
[----:B------:R-:W-:Y:S02]  /*1f370*/  LEA R3, P4, R22, R6, 0x1 ;  /* 0x0000000616037211 */ /* 0x000fe400078808ff */
[----:B------:R-:W-:Y:S02]  /*1f380*/  SEL R21, R10, R20, !P3 ;  /* 0x000000140a157207 */ /* 0x000fe40005800000 */
[----:B------:R-:W-:Y:S01]  /*1f390*/  LEA.HI.X.SX32 R23, R22, R5, 0x1, P4 ;  /* 0x0000000516177211 */ /* 0x000fe200020f0eff */
[----:B------:R-:W-:Y:S02]  /*1f3a0*/  @P2 IMAD.MOV.U32 R22, RZ, RZ, R3 ;  /* 0x000000ffff162224 */ /* 0x000fe400078e0003 */
[----:B------:R-:W-:Y:S02]  /*1f3b0*/  IMAD.MOV.U32 R20, RZ, RZ, R67 ;  /* 0x000000ffff147224 */ /* 0x000fe400078e0043 */
[----:B------:R-:W-:Y:S01]  /*1f3c0*/  IMAD R21, R21, UR12, RZ ;  /* 0x0000000c15157c24 */ /* 0x000fe2000f8e02ff */
[----:B------:R0:W3:Y:S01]  /*1f3d0*/  @P2 LDG.E.U16 R43, desc[UR16][R22.64] ;  /* 0x00000010162b2981 */ /* 0x0000e2000c1e1500 */
[----:B------:R-:W-:Y:S01]  /*1f3e0*/  PRMT R41, RZ, 0x7610, R41 ;  /* 0x00007610ff297816 */ /* 0x000fe20000000029 */
[----:B------:R-:W1:Y:S01]  /*1f3f0*/  LDCU UR12, c[0x0][0x3b0] ;  /* 0x00007600ff0c77ac */ /* 0x000e620008000800 */
[----:B--2---:R-:W-:-:S02]  /*1f400*/  ISETP.GT.U32.AND P6, PT, R7, R65, PT ;  /* 0x000000410700720c */ /* 0x004fc40003fc4070 */
[----:B------:R-:W-:Y:S02]  /*1f410*/  ISETP.GE.AND P5, PT, R66, RZ, PT ;  /* 0x000000ff4200720c */ /* 0x000fe40003fa6270 */
[----:B------:R-:W2:Y:S09]  /*1f420*/  LDL.LU R66, [R1+0x340] ;  /* 0x0003400001427983 */ /* 0x000eb20000300800 */
[----:B------:R-:W-:Y:S01]  /*1f430*/  @!P6 IMAD.IADD R65, R65, 0x1, -R7 ;  /* 0x000000014141e824 */ /* 0x000fe200078e0a07 */
[----:B------:R0:W-:Y:S04]  /*1f440*/  STL [R1+0x324], R3 ;  /* 0x0003240301007387 */ /* 0x0001e80000100800 */
[C---:B------:R-:W-:Y:S01]  /*1f450*/  ISETP.GT.U32.AND P6, PT, R7.reuse, R65, PT ;  /* 0x000000410700720c */ /* 0x040fe20003fc4070 */
[----:B------:R0:W-:Y:S01]  /*1f460*/  STL [R1+0x320], R23 ;  /* 0x0003201701007387 */ /* 0x0001e20000100800 */
[----:B----4-:R-:W-:-:S03]  /*1f470*/  ISETP.GT.U32.AND P0, PT, R7, R11, PT ;  /* 0x0000000b0700720c */ /* 0x010fc60003f04070 */
[----:B------:R-:W4:Y:S01]  /*1f480*/  LDL.LU R67, [R1+0x350] ;  /* 0x0003500001437983 */ /* 0x000f220000300800 */
[----:B------:R-:W-:Y:S01]  /*1f490*/  @!P5 IMAD.MOV R20, RZ, RZ, -R20 ;  /* 0x000000ffff14d224 */ /* 0x000fe200078e0a14 */
[----:B0-----:R-:W-:Y:S02]  /*1f4a0*/  LEA R3, P5, R21, R6, 0x1 ;  /* 0x0000000615037211 */ /* 0x001fe400078a08ff */
[----:B------:R-:W4:Y:S02]  /*1f4b0*/  LDL R23, [R1+0xd24] ;  /* 0x000d240001177983 */ /* 0x000f240000100800 */
[----:B------:R-:W-:Y:S02]  /*1f4c0*/  SEL R20, R10, R20, !P3 ;  /* 0x000000140a147207 */ /* 0x000fe40005800000 */
[----:B------:R-:W4:Y:S02]  /*1f4d0*/  LDL R125, [R1+0xd20] ;  /* 0x000d2000017d7983 */ /* 0x000f240000100800 */
[----:B------:R-:W-:-:S02]  /*1f4e0*/  @!P0 IMAD.IADD R11, R11, 0x1, -R7 ;  /* 0x000000010b0b8824 */ /* 0x000fc400078e0a07 */
[----:B------:R-:W-:Y:S02]  /*1f4f0*/  IMAD R22, R20, UR7, RZ ;  /* 0x0000000714167c24 */ /* 0x000fe4000f8e02ff */
[----:B------:R-:W-:Y:S01]  /*1f500*/  @!P6 IMAD.IADD R65, R65, 0x1, -R7 ;  /* 0x000000014141e824 */ /* 0x000fe200078e0a07 */
[----:B------:R0:W-:Y:S01]  /*1f510*/  STL [R1+0x32c], R3 ;  /* 0x00032c0301007387 */ /* 0x0001e20000100800 */
[----:B---3--:R-:W-:Y:S01]  /*1f520*/  ISETP.GE.AND P0, PT, R4, RZ, PT ;  /* 0x000000ff0400720c */ /* 0x008fe20003f06270 */
[----:B------:R-:W-:Y:S01]  /*1f530*/  @P2 IMAD.MOV.U32 R20, RZ, RZ, R3 ;  /* 0x000000ffff142224 */ /* 0x000fe200078e0003 */
[----:B------:R-:W-:Y:S01]  /*1f540*/  LEA.HI.X.SX32 R4, R21, R5, 0x1, P5 ;  /* 0x0000000515047211 */ /* 0x000fe200028f0eff */
[----:B------:R-:W3:Y:S04]  /*1f550*/  LDCU UR7, c[0x0][0x3b0] ;  /* 0x00007600ff0777ac */ /* 0x000ee80008000800 */
[----:B------:R-:W-:Y:S01]  /*1f560*/  @P2 IMAD.MOV.U32 R21, RZ, RZ, R4 ;  /* 0x000000ffff152224 */ /* 0x000fe200078e0004 */
[----:B------:R1:W-:Y:S04]  /*1f570*/  STL [R1+0x328], R4 ;  /* 0x0003280401007387 */ /* 0x0003e80000100800 */
[----:B------:R1:W3:Y:S01]  /*1f580*/  @P2 LDG.E.U16 R42, desc[UR16][R20.64] ;  /* 0x00000010142a2981 */ /* 0x0002e2000c1e1500 */
[----:B0-----:R-:W-:Y:S01]  /*1f590*/  LEA R3, P6, R22, R6, 0x1 ;  /* 0x0000000616037211 */ /* 0x001fe200078c08ff */
[----:B-1----:R-:W-:-:S02]  /*1f5a0*/  IMAD.MOV.U32 R20, RZ, RZ, R65 ;  /* 0x000000ffff147224 */ /* 0x002fc400078e0041 */
[----:B------:R-:W3:Y:S01]  /*1f5b0*/  LDL R65, [R1+0xd18] ;  /* 0x000d180001417983 */ /* 0x000ee20000100800 */
[----:B------:R-:W-:-:S03]  /*1f5c0*/  LEA.HI.X.SX32 R4, R22, R5, 0x1, P6 ;  /* 0x0000000516047211 */ /* 0x000fc600030f0eff */
[----:B------:R-:W-:Y:S02]  /*1f5d0*/  STL [R1+0x334], R3 ;  /* 0x0003340301007387 */ /* 0x000fe40000100800 */
[----:B------:R-:W-:Y:S02]  /*1f5e0*/  @P2 IMAD.MOV.U32 R21, RZ, RZ, R4 ;  /* 0x000000ffff152224 */ /* 0x000fe400078e0004 */
[----:B------:R0:W-:Y:S04]  /*1f5f0*/  STL [R1+0x330], R4 ;  /* 0x0003300401007387 */ /* 0x0001e80000100800 */
[----:B0-----:R-:W3:Y:S01]  /*1f600*/  LDL R4, [R1+0xd1c] ;  /* 0x000d1c0001047983 */ /* 0x001ee20000100800 */
[C---:B------:R-:W-:Y:S02]  /*1f610*/  ISETP.GT.U32.AND P4, PT, R7.reuse, R2, PT ;  /* 0x000000020700720c */ /* 0x040fe40003f84070 */
[----:B------:R-:W-:Y:S01]  /*1f620*/  ISETP.GT.U32.AND P5, PT, R7, R11, PT ;  /* 0x0000000b0700720c */ /* 0x000fe20003fa4070 */
[----:B------:R-:W-:-:S10]  /*1f630*/  @!P0 IMAD.MOV R20, RZ, RZ, -R20 ;  /* 0x000000ffff148224 */ /* 0x000fd400078e0a14 */
[----:B------:R-:W-:Y:S01]  /*1f640*/  @!P4 IMAD.IADD R2, R2, 0x1, -R7 ;  /* 0x000000010202c824 */ /* 0x000fe200078e0a07 */
[----:B------:R-:W-:-:S04]  /*1f650*/  SEL R22, R10, R20, !P3 ;  /* 0x000000140a167207 */ /* 0x000fc80005800000 */
[----:B------:R-:W-:Y:S01]  /*1f660*/  ISETP.GT.U32.AND P4, PT, R7, R2, PT ;  /* 0x000000020700720c */ /* 0x000fe20003f84070 */
[----:B------:R-:W-:Y:S02]  /*1f670*/  @P2 IMAD.MOV.U32 R20, RZ, RZ, R3 ;  /* 0x000000ffff142224 */ /* 0x000fe400078e0003 */
[----:B------:R-:W-:Y:S01]  /*1f680*/  IMAD R22, R22, UR10, RZ ;  /* 0x0000000a16167c24 */ /* 0x000fe2000f8e02ff */
[----:B------:R-:W0:Y:S01]  /*1f690*/  LDCU UR10, c[0x0][0x3b0] ;  /* 0x00007600ff0a77ac */ /* 0x000e220008000800 */
[--C-:B------:R-:W-:Y:S01]  /*1f6a0*/  @!P5 IMAD.IADD R11, R11, 0x1, -R7.reuse ;  /* 0x000000010b0bd824 */ /* 0x100fe200078e0a07 */
[----:B------:R1:W3:Y:S07]  /*1f6b0*/  @P2 LDG.E.U16 R41, desc[UR16][R20.64] ;  /* 0x0000001014292981 */ /* 0x0002ee000c1e1500 */
[----:B------:R-:W-:Y:S01]  /*1f6c0*/  @!P4 IMAD.IADD R2, R2, 0x1, -R7 ;  /* 0x000000010202c824 */ /* 0x000fe200078e0a07 */
[----:B------:R-:W-:Y:S01]  /*1f6d0*/  LEA R3, P4, R22, R6, 0x1 ;  /* 0x0000000616037211 */ /* 0x000fe200078808ff */
[----:B-1----:R-:W-:-:S02]  /*1f6e0*/  IMAD.MOV.U32 R21, RZ, RZ, R11 ;  /* 0x000000ffff157224 */ /* 0x002fc400078e000b */
[----:B------:R-:W3:Y:S01]  /*1f6f0*/  LDL.LU R11, [R1+0xf58] ;  /* 0x000f5800010b7983 */ /* 0x000ee20000300800 */
[----:B------:R-:W-:-:S03]  /*1f700*/  LEA.HI.X.SX32 R20, R22, R5, 0x1, P4 ;  /* 0x0000000516147211 */ /* 0x000fc600020f0eff */
[----:B------:R-:W-:Y:S04]  /*1f710*/  STL [R1+0x33c], R3 ;  /* 0x00033c0301007387 */ /* 0x000fe80000100800 */
[----:B------:R1:W-:Y:S01]  /*1f720*/  STL [R1+0x338], R20 ;  /* 0x0003381401007387 */ /* 0x0003e20000100800 */
[----:B------:R-:W-:Y:S01]  /*1f730*/  PRMT R40, RZ, 0x7610, R40 ;  /* 0x00007610ff287816 */ /* 0x000fe20000000028 */
[----:B------:R-:W-:Y:S01]  /*1f740*/  @P2 IMAD.MOV.U32 R22, RZ, RZ, R3 ;  /* 0x000000ffff162224 */ /* 0x000fe200078e0003 */
[----:B--2---:R-:W-:-:S13]  /*1f750*/  ISETP.GT.U32.AND P0, PT, R7, R66, PT ;  /* 0x000000420700720c */ /* 0x004fda0003f04070 */
[----:B------:R-:W-:Y:S01]  /*1f760*/  @!P0 IMAD.IADD R66, R66, 0x1, -R7 ;  /* 0x0000000142428824 */ /* 0x000fe200078e0a07 */
[----:B----4-:R-:W-:Y:S02]  /*1f770*/  ISETP.GT.U32.AND P5, PT, R7, R67, PT ;  /* 0x000000430700720c */ /* 0x010fe40003fa4070 */
[----:B------:R-:W-:Y:S02]  /*1f780*/  ISETP.GE.AND P6, PT, R23, RZ, PT ;  /* 0x000000ff1700720c */ /* 0x000fe40003fc6270 */
[----:B------:R-:W-:Y:S02]  /*1f790*/  ISETP.GE.AND P0, PT, R125, RZ, PT ;  /* 0x000000ff7d00720c */ /* 0x000fe40003f06270 */
[----:B------:R-:W-:Y:S01]  /*1f7a0*/  ISETP.GT.U32.AND P4, PT, R7, R66, PT ;  /* 0x000000420700720c */ /* 0x000fe20003f84070 */
[----:B------:R-:W-:Y:S02]  /*1f7b0*/  @P2 IMAD.MOV.U32 R23, RZ, RZ, R20 ;  /* 0x000000ffff172224 */ /* 0x000fe400078e0014 */
[----:B-1----:R-:W-:-:S04]  /*1f7c0*/  IMAD.MOV.U32 R20, RZ, RZ, R2 ;  /* 0x000000ffff147224 */ /* 0x002fc800078e0002 */
[----:B------:R-:W-:Y:S01]  /*1f7d0*/  @!P5 IMAD.IADD R67, R67, 0x1, -R7 ;  /* 0x000000014343d824 */ /* 0x000fe200078e0a07 */
[----:B------:R3:W2:Y:S01]  /*1f7e0*/  @P2 LDG.E.U16 R40, desc[UR16][R22.64] ;  /* 0x0000001016282981 */ /* 0x0006a2000c1e1500 */
[----:B------:R-:W-:Y:S01]  /*1f7f0*/  @!P6 IMAD.MOV R21, RZ, RZ, -R21 ;  /* 0x000000ffff15e224 */ /* 0x000fe200078e0a15 */
[----:B------:R-:W-:Y:S01]  /*1f800*/  ISETP.GT.U32.AND P6, PT, R7, R9, PT ;  /* 0x000000090700720c */ /* 0x000fe20003fc4070 */
[----:B------:R-:W-:-:S03]  /*1f810*/  @!P0 IMAD.MOV R20, RZ, RZ, -R20 ;  /* 0x000000ffff148224 */ /* 0x000fc600078e0a14 */
[----:B------:R-:W-:Y:S01]  /*1f820*/  SEL R21, R10, R21, !P3 ;  /* 0x000000150a157207 */ /* 0x000fe20005800000 */
[----:B------:R-:W-:Y:S01]  /*1f830*/  @!P4 IMAD.IADD R66, R66, 0x1, -R7 ;  /* 0x000000014242c824 */ /* 0x000fe200078e0a07 */
[----:B------:R-:W-:Y:S02]  /*1f840*/  ISETP.GT.U32.AND P5, PT, R7, R67, PT ;  /* 0x000000430700720c */ /* 0x000fe40003fa4070 */
[----:B------:R-:W-:Y:S01]  /*1f850*/  SEL R20, R10, R20, !P3 ;  /* 0x000000140a147207 */ /* 0x000fe20005800000 */
[----:B---3--:R-:W-:Y:S01]  /*1f860*/  IMAD R22, R21, UR7, RZ ;  /* 0x0000000715167c24 */ /* 0x008fe2000f8e02ff */
[----:B------:R-:W1:Y:S01]  /*1f870*/  LDCU UR7, c[0x0][0x3b0] ;  /* 0x00007600ff0777ac */ /* 0x000e620008000800 */
[----:B------:R-:W-:Y:S02]  /*1f880*/  IMAD.MOV.U32 R21, RZ, RZ, R66 ;  /* 0x000000ffff157224 */ /* 0x000fe400078e0042 */
[----:B0-----:R-:W-:Y:S01]  /*1f890*/  IMAD R20, R20, UR10, RZ ;  /* 0x0000000a14147c24 */ /* 0x001fe2000f8e02ff */
[----:B------:R-:W-:Y:S01]  /*1f8a0*/  PRMT R39, RZ, 0x7610, R39 ;  /* 0x00007610ff277816 */ /* 0x000fe20000000027 */
[----:B------:R-:W-:Y:S01]  /*1f8b0*/  @!P6 IMAD.IADD R9, R9, 0x1, -R7 ;  /* 0x000000010909e824 */ /* 0x000fe200078e0a07 */
[----:B------:R-:W-:-:S03]  /*1f8c0*/  ISETP.GE.AND P0, PT, R65, RZ, PT ;  /* 0x000000ff4100720c */ /* 0x000fc60003f06270 */
[----:B------:R-:W-:Y:S01]  /*1f8d0*/  @!P5 IMAD.IADD R67, R67, 0x1, -R7 ;  /* 0x000000014343d824 */ /* 0x000fe200078e0a07 */
[----:B------:R-:W3:Y:S01]  /*1f8e0*/  LDL R65, [R1+0xba8] ;  /* 0x000ba80001417983 */ /* 0x000ee20000100800 */
[-C--:B------:R-:W-:Y:S01]  /*1f8f0*/  LEA R3, P6, R22, R6.reuse, 0x1 ;  /* 0x0000000616037211 */ /* 0x080fe200078c08ff */
[----:B------:R-:W0:Y:S04]  /*1f900*/  LDCU UR10, c[0x0][0x3b0] ;  /* 0x00007600ff0a77ac */ /* 0x000e280008000800 */
[----:B------:R4:W-:Y:S03]  /*1f910*/  STL [R1+0x344], R3 ;  /* 0x0003440301007387 */ /* 0x0009e60000100800 */
[----:B------:R-:W-:Y:S01]  /*1f920*/  @!P0 IMAD.MOV R21, RZ, RZ, -R21 ;  /* 0x000000ffff158224 */ /* 0x000fe200078e0a15 */
[----:B------:R-:W-:-:S02]  /*1f930*/  LEA R2, P0, R20, R6, 0x1 ;  /* 0x0000000614027211 */ /* 0x000fc400078008ff */
[----:B------:R-:W-:Y:S02]  /*1f940*/  ISETP.GE.AND P4, PT, R4, RZ, PT ;  /* 0x000000ff0400720c */ /* 0x000fe40003f86270 */
[-C--:B------:R-:W-:Y:S01]  /*1f950*/  LEA.HI.X.SX32 R4, R22, R5.reuse, 0x1, P6 ;  /* 0x0000000516047211 */ /* 0x080fe200030f0eff */
[----:B------:R-:W-:Y:S01]  /*1f960*/  @P2 IMAD.MOV.U32 R22, RZ, RZ, R3 ;  /* 0x000000ffff162224 */ /* 0x000fe200078e0003 */
[----:B----4-:R-:W-:-:S03]  /*1f970*/  LEA.HI.X.SX32 R3, R20, R5, 0x1, P0 ;  /* 0x0000000514037211 */ /* 0x010fc600000f0eff */
[----:B------:R4:W-:Y:S01]  /*1f980*/  STL [R1+0x340], R4 ;  /* 0x0003400401007387 */ /* 0x0009e20000100800 */
[----:B------:R-:W-:-:S03]  /*1f990*/  IMAD.MOV.U32 R20, RZ, RZ, R67 ;  /* 0x000000ffff147224 */ /* 0x000fc600078e0043 */
[----:B------:R-:W2:Y:S04]  /*1f9a0*/  LDL R66, [R1+0xba4] ;  /* 0x000ba40001427983 */ /* 0x000ea80000100800 */
[----:B------:R0:W-:Y:S04]  /*1f9b0*/  STL [R1+0x34c], R2 ;  /* 0x00034c0201007387 */ /* 0x0001e80000100800 */
[----:B------:R0:W-:Y:S04]  /*1f9c0*/  STL [R1+0x348], R3 ;  /* 0x0003480301007387 */ /* 0x0001e80000100800 */
[----:B------:R-:W2:Y:S01]  /*1f9d0*/  LDL R67, [R1+0xba0] ;  /* 0x000ba00001437983 */ /* 0x000ea20000100800 */
[----:B------:R-:W-:-:S02]  /*1f9e0*/  ISETP.GT.U32.AND P6, PT, R7, R9, PT ;  /* 0x000000090700720c */ /* 0x000fc40003fc4070 */
[----:B------:R-:W-:Y:S01]  /*1f9f0*/  ISETP.GT.U32.AND P5, PT, R7, R11, PT ;  /* 0x0000000b0700720c */ /* 0x000fe20003fa4070 */
[----:B------:R-:W-:Y:S01]  /*1fa00*/  @!P4 IMAD.MOV R20, RZ, RZ, -R20 ;  /* 0x000000ffff14c224 */ /* 0x000fe200078e0a14 */
[----:B------:R-:W-:Y:S01]  /*1fa10*/  SEL R21, R10, R21, !P3 ;  /* 0x000000150a157207 */ /* 0x000fe20005800000 */
[----:B------:R-:W-:-:S03]  /*1fa20*/  @P2 IMAD.MOV.U32 R23, RZ, RZ, R4 ;  /* 0x000000ffff172224 */ /* 0x000fc600078e0004 */
[----:B------:R-:W-:-:S07]  /*1fa30*/  SEL R20, R10, R20, !P3 ;  /* 0x000000140a147207 */ /* 0x000fce0005800000 */
[--C-:B------:R-:W-:Y:S01]  /*1fa40*/  @!P5 IMAD.IADD R11, R11, 0x1, -R7.reuse ;  /* 0x000000010b0bd824 */ /* 0x100fe200078e0a07 */
[----:B------:R0:W2:Y:S01]  /*1fa50*/  @P2 LDG.E.U16 R39, desc[UR16][R22.64] ;  /* 0x0000001016272981 */ /* 0x0000a2000c1e1500 */
[----:B------:R-:W-:Y:S01]  /*1fa60*/  IMAD R21, R21, UR11, RZ ;  /* 0x0000000b15157c24 */ /* 0x000fe2000f8e02ff */
[----:B------:R-:W-:Y:S01]  /*1fa70*/  ISETP.GT.U32.AND P0, PT, R7, R12, PT ;  /* 0x0000000c0700720c */ /* 0x000fe20003f04070 */
[----:B------:R-:W-:Y:S01]  /*1fa80*/  @!P6 IMAD.IADD R9, R9, 0x1, -R7 ;  /* 0x000000010909e824 */ /* 0x000fe200078e0a07 */
[----:B------:R-:W-:Y:S01]  /*1fa90*/  ISETP.GT.U32.AND P4, PT, R7, R11, PT ;  /* 0x0000000b0700720c */ /* 0x000fe20003f84070 */
[----:B-1----:R-:W-:Y:S01]  /*1faa0*/  IMAD R20, R20, UR7, RZ ;  /* 0x0000000714147c24 */ /* 0x002fe2000f8e02ff */
[----:B----4-:R-:W-:Y:S01]  /*1fab0*/  LEA R4, P6, R21, R6, 0x1 ;  /* 0x0000000615047211 */ /* 0x010fe200078c08ff */
[----:B------:R-:W1:Y:S01]  /*1fac0*/  LDCU UR7, c[0x0][0x3b0] ;  /* 0x00007600ff0777ac */ /* 0x000e620008000800 */
[----:B0-----:R-:W-:Y:S02]  /*1fad0*/  @P2 IMAD.MOV.U32 R22, RZ, RZ, R2 ;  /* 0x000000ffff162224 */ /* 0x001fe400078e0002 */
[----:B------:R-:W-:Y:S01]  /*1fae0*/  @P2 IMAD.MOV.U32 R23, RZ, RZ, R3 ;  /* 0x000000ffff172224 */ /* 0x000fe200078e0003 */
[----:B------:R-:W-:Y:S01]  /*1faf0*/  STL [R1+0x354], R4 ;  /* 0x0003540401007387 */ /* 0x000fe20000100800 */
[----:B------:R-:W-:Y:S01]  /*1fb00*/  PRMT R37, RZ, 0x7610, R37 ;  /* 0x00007610ff257816 */ /* 0x000fe20000000025 */
[----:B------:R-:W0:Y:S04]  /*1fb10*/  LDCU UR11, c[0x0][0x3b0] ;  /* 0x00007600ff0b77ac */ /* 0x000e280008000800 */
[----:B------:R-:W-:Y:S01]  /*1fb20*/  @!P4 IMAD.IADD R11, R11, 0x1, -R7 ;  /* 0x000000010b0bc824 */ /* 0x000fe200078e0a07 */
[----:B---3--:R-:W-:-:S02]  /*1fb30*/  ISETP.GE.AND P5, PT, R65, RZ, PT ;  /* 0x000000ff4100720c */ /* 0x008fc40003fa6270 */
[----:B------:R-:W-:-:S11]  /*1fb40*/  LEA.HI.X.SX32 R65, R21, R5, 0x1, P6 ;  /* 0x0000000515417211 */ /* 0x000fd600030f0eff */
[----:B------:R-:W-:Y:S01]  /*1fb50*/  @!P5 IMAD.MOV R9, RZ, RZ, -R9 ;  /* 0x000000ffff09d224 */ /* 0x000fe200078e0a09 */
[----:B------:R-:W-:-:S04]  /*1fb60*/  LEA R2, P5, R20, R6, 0x1 ;  /* 0x0000000614027211 */ /* 0x000fc800078a08ff */
[----:B------:R-:W-:Y:S01]  /*1fb70*/  LEA.HI.X.SX32 R3, R20, R5, 0x1, P5 ;  /* 0x0000000514037211 */ /* 0x000fe200028f0eff */
[----:B------:R3:W-:Y:S01]  /*1fb80*/  STL [R1+0x35c], R2 ;  /* 0x00035c0201007387 */ /* 0x0007e20000100800 */
[----:B--2---:R-:W-:-:S03]  /*1fb90*/  ISETP.GE.AND P4, PT, R66, RZ, PT ;  /* 0x000000ff4200720c */ /* 0x004fc60003f86270 */
[----:B------:R-:W2:Y:S04]  /*1fba0*/  LDL R66, [R1+0xb9c] ;  /* 0x000b9c0001427983 */ /* 0x000ea80000100800 */
[----:B------:R-:W-:Y:S04]  /*1fbb0*/  STL [R1+0x350], R65 ;  /* 0x0003504101007387 */ /* 0x000fe80000100800 */
[----:B------:R4:W-:Y:S01]  /*1fbc0*/  STL [R1+0x358], R3 ;  /* 0x0003580301007387 */ /* 0x0009e20000100800 */
[----:B------:R-:W-:-:S03]  /*1fbd0*/  ISETP.GE.AND P5, PT, R67, RZ, PT ;  /* 0x000000ff4300720c */ /* 0x000fc60003fa6270 */
[----:B------:R-:W2:Y:S01]  /*1fbe0*/  LDL R67, [R1+0xb98] ;  /* 0x000b980001437983 */ /* 0x000ea20000100800 */
[----:B------:R-:W-:Y:S01]  /*1fbf0*/  @!P0 IMAD.IADD R12, R12, 0x1, -R7 ;  /* 0x000000010c0c8824 */ /* 0x000fe200078e0a07 */
[----:B------:R-:W-:-:S04]  /*1fc00*/  SEL R9, R10, R9, !P3 ;  /* 0x000000090a097207 */ /* 0x000fc80005800000 */
[C---:B------:R-:W-:Y:S01]  /*1fc10*/  ISETP.GT.U32.AND P0, PT, R7.reuse, R12, PT ;  /* 0x0000000c0700720c */ /* 0x040fe20003f04070 */
[----:B------:R-:W-:Y:S02]  /*1fc20*/  @P2 IMAD.MOV.U32 R20, RZ, RZ, R4 ;  /* 0x000000ffff142224 */ /* 0x000fe400078e0004 */
[----:B------:R-:W-:Y:S01]  /*1fc30*/  @P2 IMAD.MOV.U32 R21, RZ, RZ, R65 ;  /* 0x000000ffff152224 */ /* 0x000fe200078e0041 */
[----:B------:R-:W-:Y:S01]  /*1fc40*/  ISETP.GT.U32.AND P6, PT, R7, R13, PT ;  /* 0x0000000d0700720c */ /* 0x000fe20003fc4070 */
[----:B------:R-:W-:Y:S01]  /*1fc50*/  IMAD R9, R9, UR10, RZ ;  /* 0x0000000a09097c24 */ /* 0x000fe2000f8e02ff */
[----:B------:R-:W-:Y:S01]  /*1fc60*/  PRMT R36, RZ, 0x7610, R36 ;  /* 0x00007610ff247816 */ /* 0x000fe20000000024 */
[----:B------:R-:W-:Y:S01]  /*1fc70*/  @!P4 IMAD.MOV R11, RZ, RZ, -R11 ;  /* 0x000000ffff0bc224 */ /* 0x000fe200078e0a0b */
[----:B------:R0:W2:Y:S01]  /*1fc80*/  @P2 LDG.E.U16 R37, desc[UR16][R20.64] ;  /* 0x0000001014252981 */ /* 0x0000a2000c1e1500 */
[----:B------:R-:W-:Y:S01]  /*1fc90*/  PRMT R35, RZ, 0x7610, R35 ;  /* 0x00007610ff237816 */ /* 0x000fe20000000023 */
[----:B------:R-:W1:Y:S03]  /*1fca0*/  LDCU UR10, c[0x0][0x3b0] ;  /* 0x00007600ff0a77ac */ /* 0x000e660008000800 */
[----:B------:R-:W-:Y:S01]  /*1fcb0*/  @!P0 IMAD.IADD R12, R12, 0x1, -R7 ;  /* 0x000000010c0c8824 */ /* 0x000fe200078e0a07 */
[----:B------:R-:W-:Y:S01]  /*1fcc0*/  SEL R11, R10, R11, !P3 ;  /* 0x0000000b0a0b7207 */ /* 0x000fe20005800000 */
[----:B0-----:R-:W-:Y:S01]  /*1fcd0*/  @P2 IMAD.MOV.U32 R20, RZ, RZ, R2 ;  /* 0x000000ffff142224 */ /* 0x001fe200078e0002 */
[----:B---3--:R-:W-:Y:S01]  /*1fce0*/  LEA R2, P4, R9, R6, 0x1 ;  /* 0x0000000609027211 */ /* 0x008fe200078808ff */
[----:B------:R-:W-:-:S02]  /*1fcf0*/  @P2 IMAD.MOV.U32 R21, RZ, RZ, R3 ;  /* 0x000000ffff152224 */ /* 0x000fc400078e0003 */
[----:B------:R-:W-:Y:S01]  /*1fd00*/  @!P5 IMAD.MOV R12, RZ, RZ, -R12 ;  /* 0x000000ffff0cd224 */ /* 0x000fe200078e0a0c */
[----:B----4-:R-:W-:Y:S02]  /*1fd10*/  LEA.HI.X.SX32 R3, R9, R5, 0x1, P4 ;  /* 0x0000000509037211 */ /* 0x010fe400020f0eff */
[----:B------:R-:W-:Y:S01]  /*1fd20*/  ISETP.GT.U32.AND P4, PT, R7, R15, PT ;  /* 0x0000000f0700720c */ /* 0x000fe20003f84070 */
[----:B------:R-:W-:Y:S01]  /*1fd30*/  IMAD R11, R11, UR12, RZ ;  /* 0x0000000c0b0b7c24 */ /* 0x000fe2000f8e02ff */
[----:B------:R-:W-:Y:S01]  /*1fd40*/  SEL R12, R10, R12, !P3 ;  /* 0x0000000c0a0c7207 */ /* 0x000fe20005800000 */
[----:B------:R-:W-:Y:S01]  /*1fd50*/  @!P6 IMAD.IADD R13, R13, 0x1, -R7 ;  /* 0x000000010d0de824 */ /* 0x000fe200078e0a07 */
[----:B------:R0:W3:Y:S01]  /*1fd60*/  @P2 LDG.E.U16 R36, desc[UR16][R20.64] ;  /* 0x0000001014242981 */ /* 0x0000e2000c1e1500 */
[C---:B------:R-:W-:Y:S01]  /*1fd70*/  ISETP.GT.U32.AND P0, PT, R7.reuse, R14, PT ;  /* 0x0000000e0700720c */ /* 0x040fe20003f04070 */
[----:B------:R-:W4:Y:S02]  /*1fd80*/  LDCU UR12, c[0x0][0x3b0] ;  /* 0x00007600ff0c77ac */ /* 0x000f240008000800 */
[----:B------:R0:W-:Y:S01]  /*1fd90*/  STL [R1+0x364], R2 ;  /* 0x0003640201007387 */ /* 0x0001e20000100800 */
[----:B------:R-:W-:Y:S01]  /*1fda0*/  ISETP.GT.U32.AND P6, PT, R7, R13, PT ;  /* 0x0000000d0700720c */ /* 0x000fe20003fc4070 */
[----:B-1----:R-:W-:Y:S01]  /*1fdb0*/  IMAD R12, R12, UR7, RZ ;  /* 0x000000070c0c7c24 */ /* 0x002fe2000f8e02ff */
[----:B------:R-:W1:Y:S01]  /*1fdc0*/  LDCU UR7, c[0x0][0x3b0] ;  /* 0x00007600ff0777ac */ /* 0x000e620008000800 */
[----:B0-----:R-:W-:-:S02]  /*1fdd0*/  @P2 IMAD.MOV.U32 R20, RZ, RZ, R2 ;  /* 0x000000ffff142224 */ /* 0x001fc400078e0002 */
[----:B------:R-:W-:Y:S01]  /*1fde0*/  @P2 IMAD.MOV.U32 R21, RZ, RZ, R3 ;  /* 0x000000ffff152224 */ /* 0x000fe200078e0003 */
[----:B------:R-:W-:Y:S01]  /*1fdf0*/  LEA R2, P5, R11, R6, 0x1 ;  /* 0x000000060b027211 */ /* 0x000fe200078a08ff */
[----:B------:R0:W-:Y:S01]  /*1fe00*/  STL [R1+0x360], R3 ;  /* 0x0003600301007387 */ /* 0x0001e20000100800 */
[----:B------:R-:W-:-:S03]  /*1fe10*/  @!P4 IMAD.IADD R15, R15, 0x1, -R7 ;  /* 0x000000010f0fc824 */ /* 0x000fc600078e0a07 */
[----:B------:R1:W3:Y:S04]  /*1fe20*/  @P2 LDG.E.U16 R35, desc[UR16][R20.64] ;  /* 0x0000001014232981 */ /* 0x0002e8000c1e1500 */
[----:B------:R-:W3:Y:S01]  /*1fe30*/  LDL R4, [R1+0xb94] ;  /* 0x000b940001047983 */ /* 0x000ee20000100800 */
[----:B0-----:R-:W-:-:S03]  /*1fe40*/  LEA.HI.X.SX32 R3, R11, R5, 0x1, P5 ;  /* 0x000000050b037211 */ /* 0x001fc600028f0eff */
[----:B------:R0:W-:Y:S01]  /*1fe50*/  STL [R1+0x36c], R2 ;  /* 0x00036c0201007387 */ /* 0x0001e20000100800 */
[----:B-1----:R-:W-:-:S03]  /*1fe60*/  @P2 IMAD.MOV.U32 R20, RZ, RZ, R2 ;  /* 0x000000ffff142224 */ /* 0x002fc600078e0002 */
[----:B------:R1:W-:Y:S01]  /*1fe70*/  STL [R1+0x368], R3 ;  /* 0x0003680301007387 */ /* 0x0003e20000100800 */
[----:B------:R-:W-:Y:S02]  /*1fe80*/  @P2 IMAD.MOV.U32 R21, RZ, RZ, R3 ;  /* 0x000000ffff152224 */ /* 0x000fe400078e0003 */
[----:B------:R-:W-:Y:S01]  /*1fe90*/  @!P6 IMAD.IADD R13, R13, 0x1, -R7 ;  /* 0x000000010d0de824 */ /* 0x000fe200078e0a07 */
[----:B------:R-:W3:Y:S01]  /*1fea0*/  LDL R65, [R1+0xb90] ;  /* 0x000b900001417983 */ /* 0x000ee20000100800 */
[----:B0-----:R-:W-:-:S04]  /*1feb0*/  LEA R2, P4, R12, R6, 0x1 ;  /* 0x000000060c027211 */ /* 0x001fc800078808ff */
[----:B-1----:R-:W-:Y:S01]  /*1fec0*/  LEA.HI.X.SX32 R3, R12, R5, 0x1, P4 ;  /* 0x000000050c037211 */ /* 0x002fe200020f0eff */
[----:B------:R0:W-:Y:S04]  /*1fed0*/  STL [R1+0x374], R2 ;  /* 0x0003740201007387 */ /* 0x0001e80000100800 */
[----:B------:R1:W-:Y:S01]  /*1fee0*/  STL [R1+0x370], R3 ;  /* 0x0003700301007387 */ /* 0x0003e20000100800 */
[----:B--2---:R-:W-:-:S03]  /*1fef0*/  ISETP.GE.AND P6, PT, R67, RZ, PT ;  /* 0x000000ff4300720c */ /* 0x004fc60003fc6270 */
[----:B------:R-:W2:Y:S01]  /*1ff00*/  LDL R67, [R1+0xb88] ;  /* 0x000b880001437983 */ /* 0x000ea20000100800 */
[----:B------:R-:W-:-:S05]  /*1ff10*/  @!P0 IMAD.IADD R14, R14, 0x1, -R7 ;  /* 0x000000010e0e8824 */ /* 0x000fca00078e0a07 */
[C---:B------:R-:W-:Y:S02]  /*1ff20*/  ISETP.GT.U32.AND P5, PT, R7.reuse, R14, PT ;  /* 0x0000000e0700720c */ /* 0x040fe40003fa4070 */
[----:B------:R-:W-:Y:S02]  /*1ff30*/  ISETP.GE.AND P0, PT, R66, RZ, PT ;  /* 0x000000ff4200720c */ /* 0x000fe40003f06270 */
[C---:B------:R-:W-:Y:S01]  /*1ff40*/  ISETP.GT.U32.AND P4, PT, R7.reuse, R17, PT ;  /* 0x000000110700720c */ /* 0x040fe20003f84070 */
[----:B------:R-:W4:Y:S08]  /*1ff50*/  LDL R66, [R1+0xb8c] ;  /* 0x000b8c0001427983 */ /* 0x000f300000100800 */
[----:B------:R-:W-:Y:S01]  /*1ff60*/  @!P5 IMAD.IADD R14, R14, 0x1, -R7 ;  /* 0x000000010e0ed824 */ /* 0x000fe200078e0a07 */
[C---:B------:R-:W-:Y:S01]  /*1ff70*/  ISETP.GT.U32.AND P5, PT, R7.reuse, R18, PT ;  /* 0x000000120700720c */ /* 0x040fe20003fa4070 */
[----:B------:R-:W-:Y:S01]  /*1ff80*/  @!P0 IMAD.MOV R13, RZ, RZ, -R13 ;  /* 0x000000ffff0d8224 */ /* 0x000fe200078e0a0d */
[----:B------:R-:W-:Y:S01]  /*1ff90*/  ISETP.GT.U32.AND P0, PT, R7, R15, PT ;  /* 0x0000000f0700720c */ /* 0x000fe20003f04070 */
[----:B------:R-:W-:-:S02]  /*1ffa0*/  @!P6 IMAD.MOV R14, RZ, RZ, -R14 ;  /* 0x000000ffff0ee224 */ /* 0x000fc400078e0a0e */
[----:B------:R-:W-:Y:S01]  /*1ffb0*/  @!P4 IMAD.IADD R17, R17, 0x1, -R7 ;  /* 0x000000011111c824 */ /* 0x000fe200078e0a07 */
[----:B------:R-:W-:-:S07]  /*1ffc0*/  SEL R9, R10, R13, !P3 ;  /* 0x0000000d0a097207 */ /* 0x000fce0005800000 */
[----:B------:R-:W-:Y:S01]  /*1ffd0*/  @!P5 IMAD.IADD R18, R18, 0x1, -R7 ;  /* 0x000000011212d824 */ /* 0x000fe200078e0a07 */
[----:B------:R-:W-:Y:S01]  /*1ffe0*/  SEL R14, R10, R14, !P3 ;  /* 0x0000000e0a0e7207 */ /* 0x000fe20005800000 */
[----:B------:R-:W-:Y:S01]  /*1fff0*/  IMAD R9, R9, UR10, RZ ;  /* 0x0000000a09097c24 */ /* 0x000fe2000f8e02ff */
[----:B------:R-:W-:Y:S01]  /*20000*/  PRMT R33, RZ, 0x7610, R33 ;  /* 0x00007610ff217816 */ /* 0x000fe20000000021 */
[----:B------:R-:W-:Y:S01]  /*20010*/  @P2 IMAD.MOV.U32 R12, RZ, RZ, R2 ;  /* 0x000000ffff0c2224 */ /* 0x000fe200078e0002 */
[----:B------:R-:W-:Y:S01]  /*20020*/  ISETP.GT.U32.AND P4, PT, R7, R18, PT ;  /* 0x000000120700720c */ /* 0x000fe20003f84070 */
[----:B------:R-:W-:Y:S02]  /*20030*/  @P2 IMAD.MOV.U32 R13, RZ, RZ, R3 ;  /* 0x000000ffff0d2224 */ /* 0x000fe400078e0003 */
[--C-:B------:R-:W-:Y:S01]  /*20040*/  @!P0 IMAD.IADD R15, R15, 0x1, -R7.reuse ;  /* 0x000000010f0f8824 */ /* 0x100fe200078e0a07 */
[----:B0-----:R-:W-:Y:S01]  /*20050*/  LEA R2, P0, R9, R6, 0x1 ;  /* 0x0000000609027211 */ /* 0x001fe200078008ff */
[----:B------:R-:W-:Y:S01]  /*20060*/  IMAD R14, R14, UR7, RZ ;  /* 0x000000070e0e7c24 */ /* 0x000fe2000f8e02ff */
[----:B------:R0:W4:Y:S01]  /*20070*/  @P2 LDG.E.U16 R33, desc[UR16][R12.64] ;  /* 0x000000100c212981 */ /* 0x000122000c1e1500 */
[----:B------:R-:W-:Y:S01]  /*20080*/  ISETP.GT.U32.AND P6, PT, R7, R16, PT ;  /* 0x000000100700720c */ /* 0x000fe20003fc4070 */
[----:B------:R-:W2:Y:S01]  /*20090*/  LDCU UR10, c[0x0][0x3b0] ;  /* 0x00007600ff0a77ac */ /* 0x000ea20008000800 */
[----:B-1----:R-:W-:Y:S01]  /*200a0*/  LEA.HI.X.SX32 R3, R9, R5, 0x1, P0 ;  /* 0x0000000509037211 */ /* 0x002fe200000f0eff */
[----:B------:R1:W-:Y:S01]  /*200b0*/  STL [R1+0x37c], R2 ;  /* 0x00037c0201007387 */ /* 0x0003e20000100800 */
[----:B------:R-:W2:Y:S02]  /*200c0*/  LDCU UR7, c[0x0][0x3b0] ;  /* 0x00007600ff0777ac */ /* 0x000ea40008000800 */
[----:B------:R-:W-:-:S02]  /*200d0*/  @!P4 IMAD.IADD R18, R18, 0x1, -R7 ;  /* 0x000000011212c824 */ /* 0x000fc400078e0a07 */
[----:B0-----:R-:W-:Y:S01]  /*200e0*/  @P2 IMAD.MOV.U32 R12, RZ, RZ, R2 ;  /* 0x000000ffff0c2224 */ /* 0x001fe200078e0002 */
[----:B------:R0:W-:Y:S01]  /*200f0*/  STL [R1+0x378], R3 ;  /* 0x0003780301007387 */ /* 0x0001e20000100800 */
[----:B-1----:R-:W-:Y:S01]  /*20100*/  LEA R2, P4, R14, R6, 0x1 ;  /* 0x000000060e027211 */ /* 0x002fe200078808ff */
[----:B------:R-:W-:-:S03]  /*20110*/  @P2 IMAD.MOV.U32 R13, RZ, RZ, R3 ;  /* 0x000000ffff0d2224 */ /* 0x000fc600078e0003 */
[----:B0-----:R-:W-:Y:S01]  /*20120*/  LEA.HI.X.SX32 R3, R14, R5, 0x1, P4 ;  /* 0x000000050e037211 */ /* 0x001fe200020f0eff */
[----:B------:R-:W-:Y:S04]  /*20130*/  STL [R1+0x38c], R2 ;  /* 0x00038c0201007387 */ /* 0x000fe80000100800 */
[----:B------:R0:W-:Y:S01]  /*20140*/  STL [R1+0x388], R3 ;  /* 0x0003880301007387 */ /* 0x0001e20000100800 */
[----:B--2---:R-:W-:-:S03]  /*20150*/  ISETP.GE.AND P4, PT, R67, RZ, PT ;  /* 0x000000ff4300720c */ /* 0x004fc60003f86270 */
[----:B------:R-:W2:Y:S01]  /*20160*/  LDL R67, [R1+0xb84] ;  /* 0x000b840001437983 */ /* 0x000ea20000100800 */
[----:B---3--:R-:W-:Y:S02]  /*20170*/  ISETP.GE.AND P5, PT, R4, RZ, PT ;  /* 0x000000ff0400720c */ /* 0x008fe40003fa6270 */
[----:B------:R-:W-:Y:S01]  /*20180*/  ISETP.GT.U32.AND P0, PT, R7, R17, PT ;  /* 0x000000110700720c */ /* 0x000fe20003f04070 */
[----:B------:R-:W-:Y:S01]  /*20190*/  @!P6 IMAD.IADD R16, R16, 0x1, -R7 ;  /* 0x000000011010e824 */ /* 0x000fe200078e0a07 */
[----:B------:R-:W-:-:S09]  /*201a0*/  ISETP.GE.AND P6, PT, R65, RZ, PT ;  /* 0x000000ff4100720c */ /* 0x000fd20003fc6270 */
[----:B------:R-:W-:Y:S01]  /*201b0*/  @!P5 IMAD.MOV R15, RZ, RZ, -R15 ;  /* 0x000000ffff0fd224 */ /* 0x000fe200078e0a0f */
[----:B------:R-:W-:Y:S01]  /*201c0*/  ISETP.GT.U32.AND P5, PT, R7, R16, PT ;  /* 0x000000100700720c */ /* 0x000fe20003fa4070 */
[----:B------:R-:W-:Y:S01]  /*201d0*/  @!P0 IMAD.IADD R17, R17, 0x1, -R7 ;  /* 0x0000000111118824 */ /* 0x000fe200078e0a07 */
[----:B----4-:R-:W-:Y:S01]  /*201e0*/  ISETP.GE.AND P0, PT, R66, RZ, PT ;  /* 0x000000ff4200720c */ /* 0x010fe20003f06270 */
[----:B------:R-:W-:Y:S01]  /*201f0*/  @!P6 IMAD.MOV R18, RZ, RZ, -R18 ;  /* 0x000000ffff12e224 */ /* 0x000fe200078e0a12 */
[C---:B------:R-:W-:Y:S02]  /*20200*/  SEL R15, R10.reuse, R15, !P3 ;  /* 0x0000000f0a0f7207 */ /* 0x040fe40005800000 */
[----:B------:R-:W-:Y:S02]  /*20210*/  PRMT R32, RZ, 0x7610, R32 ;  /* 0x00007610ff207816 */ /* 0x000fe40000000020 */
[----:B------:R-:W-:Y:S01]  /*20220*/  SEL R18, R10, R18, !P3 ;  /* 0x000000120a127207 */ /* 0x000fe20005800000 */
[----:B------:R-:W-:Y:S01]  /*20230*/  IMAD R15, R15, UR10, RZ ;  /* 0x0000000a0f0f7c24 */ /* 0x000fe2000f8e02ff */
[----:B------:R-:W-:Y:S01]  /*20240*/  PRMT R31, RZ, 0x7610, R31 ;  /* 0x00007610ff1f7816 */ /* 0x000fe2000000001f */
[----:B------:R-:W1:Y:S01]  /*20250*/  LDCU UR10, c[0x0][0x3b0] ;  /* 0x00007600ff0a77ac */ /* 0x000e620008000800 */
[----:B------:R3:W4:Y:S01]  /*20260*/  @P2 LDG.E.U16 R32, desc[UR16][R12.64] ;  /* 0x000000100c202981 */ /* 0x000722000c1e1500 */
[----:B------:R-:W-:Y:S01]  /*20270*/  @!P5 IMAD.IADD R16, R16, 0x1, -R7 ;  /* 0x000000011010d824 */ /* 0x000fe200078e0a07 */
[----:B------:R-:W-:Y:S01]  /*20280*/  ISETP.GT.U32.AND P5, PT, R7, R19, PT ;  /* 0x000000130700720c */ /* 0x000fe20003fa4070 */
[----:B------:R-:W-:-:S02]  /*20290*/  @!P0 IMAD.MOV R17, RZ, RZ, -R17 ;  /* 0x000000ffff118224 */ /* 0x000fc400078e0a11 */
[----:B------:R-:W-:Y:S02]  /*202a0*/  IMAD R18, R18, UR11, RZ ;  /* 0x0000000b12127c24 */ /* 0x000fe4000f8e02ff */
[----:B---3--:R-:W-:Y:S01]  /*202b0*/  @P2 IMAD.MOV.U32 R13, RZ, RZ, R3 ;  /* 0x000000ffff0d2224 */ /* 0x008fe200078e0003 */
[CC--:B0-----:R-:W-:Y:S01]  /*202c0*/  LEA R3, P6, R15.reuse, R6.reuse, 0x1 ;  /* 0x000000060f037211 */ /* 0x0c1fe200078c08ff */
[----:B------:R-:W-:Y:S01]  /*202d0*/  @P2 IMAD.MOV.U32 R12, RZ, RZ, R2 ;  /* 0x000000ffff0c2224 */ /* 0x000fe200078e0002 */
[----:B------:R-:W-:Y:S01]  /*202e0*/  SEL R17, R10, R17, !P3 ;  /* 0x000000110a117207 */ /* 0x000fe20005800000 */
[----:B------:R-:W-:Y:S01]  /*202f0*/  @!P4 IMAD.MOV R16, RZ, RZ, -R16 ;  /* 0x000000ffff10c224 */ /* 0x000fe200078e0a10 */
[----:B------:R-:W-:Y:S02]  /*20300*/  LEA.HI.X.SX32 R4, R15, R5, 0x1, P6 ;  /* 0x000000050f047211 */ /* 0x000fe400030f0eff */
[----:B------:R-:W-:Y:S01]  /*20310*/  LEA R2, P0, R18, R6, 0x1 ;  /* 0x0000000612027211 */ /* 0x000fe200078008ff */
[----:B------:R-:W-:Y:S01]  /*20320*/  IMAD R17, R17, UR7, RZ ;  /* 0x0000000711117c24 */ /* 0x000fe2000f8e02ff */
[----:B------:R0:W3:Y:S01]  /*20330*/  @P2 LDG.E.U16 R31, desc[UR16][R12.64] ;  /* 0x000000100c1f2981 */ /* 0x0000e2000c1e1500 */
[----:B------:R-:W-:Y:S01]  /*20340*/  PRMT R30, RZ, 0x7610, R30 ;  /* 0x00007610ff1e7816 */ /* 0x000fe2000000001e */
[----:B------:R-:W-:Y:S01]  /*20350*/  @!P5 IMAD.IADD R19, R19, 0x1, -R7 ;  /* 0x000000011313d824 */ /* 0x000fe200078e0a07 */
[----:B------:R-:W-:Y:S01]  /*20360*/  SEL R16, R10, R16, !P3 ;  /* 0x000000100a107207 */ /* 0x000fe20005800000 */
[----:B------:R1:W-:Y:S01]  /*20370*/  STL [R1+0x394], R3 ;  /* 0x0003940301007387 */ /* 0x0003e20000100800 */
[----:B------:R-:W-:Y:S01]  /*20380*/  PRMT R28, RZ, 0x7610, R28 ;  /* 0x00007610ff1c7816 */ /* 0x000fe2000000001c */
[----:B------:R-:W2:Y:S02]  /*20390*/  LDCU UR7, c[0x0][0x3b0] ;  /* 0x00007600ff0777ac */ /* 0x000ea40008000800 */
[----:B------:R1:W-:Y:S01]  /*203a0*/  STL [R1+0x390], R4 ;  /* 0x0003900401007387 */ /* 0x0003e20000100800 */
[----:B0-----:R-:W-:-:S02]  /*203b0*/  @P2 IMAD.MOV.U32 R12, RZ, RZ, R3 ;  /* 0x000000ffff0c2224 */ /* 0x001fc400078e0003 */
[----:B------:R-:W-:Y:S01]  /*203c0*/  @P2 IMAD.MOV.U32 R13, RZ, RZ, R4 ;  /* 0x000000ffff0d2224 */ /* 0x000fe200078e0004 */
[----:B-1----:R-:W-:Y:S01]  /*203d0*/  LEA.HI.X.SX32 R3, R18, R5, 0x1, P0 ;  /* 0x0000000512037211 */ /* 0x002fe200000f0eff */
[----:B------:R-:W-:Y:S01]  /*203e0*/  IMAD R16, R16, UR12, RZ ;  /* 0x0000000c10107c24 */ /* 0x000fe2000f8e02ff */
[----:B------:R-:W-:Y:S02]  /*203f0*/  ISETP.GT.U32.AND P0, PT, R7, R19, PT ;  /* 0x000000130700720c */ /* 0x000fe40003f04070 */
[----:B------:R0:W3:Y:S01]  /*20400*/  @P2 LDG.E.U16 R30, desc[UR16][R12.64] ;  /* 0x000000100c1e2981 */ /* 0x0000e2000c1e1500 */
[----:B------:R-:W-:-:S03]  /*20410*/  LEA R4, P4, R17, R6, 0x1 ;  /* 0x0000000611047211 */ /* 0x000fc600078808ff */
[----:B------:R1:W-:Y:S01]  /*20420*/  STL [R1+0x3a4], R2 ;  /* 0x0003a40201007387 */ /* 0x0003e20000100800 */
[----:B------:R-:W-:Y:S01]  /*20430*/  LEA.HI.X.SX32 R9, R17, R5, 0x1, P4 ;  /* 0x0000000511097211 */ /* 0x000fe200020f0eff */
[----:B0-----:R-:W-:Y:S02]  /*20440*/  @P2 IMAD.MOV.U32 R12, RZ, RZ, R2 ;  /* 0x000000ffff0c2224 */ /* 0x001fe400078e0002 */
[----:B------:R-:W-:Y:S01]  /*20450*/  @P2 IMAD.MOV.U32 R13, RZ, RZ, R3 ;  /* 0x000000ffff0d2224 */ /* 0x000fe200078e0003 */
[----:B-1----:R-:W-:Y:S01]  /*20460*/  LEA R2, P5, R16, R6, 0x1 ;  /* 0x0000000610027211 */ /* 0x002fe200078a08ff */
[----:B------:R0:W-:Y:S01]  /*20470*/  STL [R1+0x3a0], R3 ;  /* 0x0003a00301007387 */ /* 0x0001e20000100800 */
[----:B------:R-:W-:-:S03]  /*20480*/  PRMT R29, RZ, 0x7610, R29 ;  /* 0x00007610ff1d7816 */ /* 0x000fc6000000001d */
[----:B------:R1:W3:Y:S01]  /*20490*/  @P2 LDG.E.U16 R28, desc[UR16][R12.64] ;  /* 0x000000100c1c2981 */ /* 0x0002e2000c1e1500 */
[----:B------:R-:W-:-:S03]  /*204a0*/  @!P0 IMAD.IADD R19, R19, 0x1, -R7 ;  /* 0x0000000113138824 */ /* 0x000fc600078e0a07 */
[----:B------:R-:W-:Y:S01]  /*204b0*/  STL [R1+0x3ac], R4 ;  /* 0x0003ac0401007387 */ /* 0x000fe20000100800 */
[----:B0-----:R-:W-:Y:S01]  /*204c0*/  LEA.HI.X.SX32 R3, R16, R5, 0x1, P5 ;  /* 0x0000000510037211 */ /* 0x001fe200028f0eff */
[----:B-1----:R-:W-:Y:S02]  /*204d0*/  @P2 IMAD.MOV.U32 R12, RZ, RZ, R4 ;  /* 0x000000ffff0c2224 */ /* 0x002fe400078e0004 */
[----:B------:R-:W-:Y:S01]  /*204e0*/  @P2 IMAD.MOV.U32 R13, RZ, RZ, R9 ;  /* 0x000000ffff0d2224 */ /* 0x000fe200078e0009 */
[----:B------:R-:W-:Y:S04]  /*204f0*/  STL [R1+0x3bc], R2 ;  /* 0x0003bc0201007387 */ /* 0x000fe80000100800 */
[----:B------:R-:W-:Y:S04]  /*20500*/  STL [R1+0x3a8], R9 ;  /* 0x0003a80901007387 */ /* 0x000fe80000100800 */
[----:B------:R0:W3:Y:S04]  /*20510*/  @P2 LDG.E.U16 R29, desc[UR16][R12.64] ;  /* 0x000000100c1d2981 */ /* 0x0000e8000c1e1500 */
[----:B------:R1:W-:Y:S01]  /*20520*/  STL [R1+0x3b8], R3 ;  /* 0x0003b80301007387 */ /* 0x0003e20000100800 */
[----:B0-----:R-:W-:Y:S01]  /*20530*/  @P2 IMAD.MOV.U32 R13, RZ, RZ, R3 ;  /* 0x000000ffff0d2224 */ /* 0x001fe200078e0003 */
[----:B-1----:R-:W-:-:S04]  /*20540*/  LOP3.LUT R3, R0, 0x1c4, RZ, 0xfc, !PT ;  /* 0x000001c400037812 */ /* 0x002fc800078efcff */
[----:B------:R-:W-:-:S05]  /*20550*/  IABS R9, R3 ;  /* 0x0000000300097213 */ /* 0x000fca0000000000 */
[----:B------:R-:W-:-:S04]  /*20560*/  IMAD.HI.U32 R11, R8, R9, RZ ;  /* 0x00000009080b7227 */ /* 0x000fc800078e00ff */
[----:B------:R-:W-:Y:S02]  /*20570*/  IMAD.MOV R11, RZ, RZ, -R11 ;  /* 0x000000ffff0b7224 */ /* 0x000fe400078e0a0b */
[----:B------:R-:W-:Y:S02]  /*20580*/  @P2 IMAD.MOV.U32 R12, RZ, RZ, R2 ;  /* 0x000000ffff0c2224 */ /* 0x000fe400078e0002 */
[----:B------:R-:W-:Y:S01]  /*20590*/  IMAD R9, R7, R11, R9 ;  /* 0x0000000b07097224 */ /* 0x000fe200078e0209 */
[----:B------:R-:W-:Y:S01]  /*205a0*/  PRMT R27, RZ, 0x7610, R27 ;  /* 0x00007610ff1b7816 */ /* 0x000fe2000000001b */
[----:B------:R-:W-:Y:S01]  /*205b0*/  STL [R1+0xb7c], R3 ;  /* 0x000b7c0301007387 */ /* 0x000fe20000100800 */
[----:B------:R-:W-:-:S04]  /*205c0*/  PRMT R26, RZ, 0x7610, R26 ;  /* 0x00007610ff1a7816 */ /* 0x000fc8000000001a */
[----:B------:R0:W3:Y:S01]  /*205d0*/  @P2 LDG.E.U16 R27, desc[UR16][R12.64] ;  /* 0x000000100c1b2981 */ /* 0x0000e2000c1e1500 */
[----:B------:R-:W-:Y:S02]  /*205e0*/  PRMT R25, RZ, 0x7610, R25 ;  /* 0x00007610ff197816 */ /* 0x000fe40000000019 */
[----:B------:R-:W-:Y:S02]  /*205f0*/  PRMT R24, RZ, 0x7610, R24 ;  /* 0x00007610ff187816 */ /* 0x000fe40000000018 */
[----:B--2---:R-:W-:-:S13]  /*20600*/  ISETP.GE.AND P4, PT, R67, RZ, PT ;  /* 0x000000ff4300720c */ /* 0x004fda0003f86270 */
[----:B------:R-:W-:-:S05]  /*20610*/  @!P4 IMAD.MOV R19, RZ, RZ, -R19 ;  /* 0x000000ffff13c224 */ /* 0x000fca00078e0a13 */
[----:B------:R-:W-:-:S05]  /*20620*/  SEL R19, R10, R19, !P3 ;  /* 0x000000130a137207 */ /* 0x000fca0005800000 */
[----:B------:R-:W-:Y:S01]  /*20630*/  IMAD R19, R19, UR7, RZ ;  /* 0x0000000713137c24 */ /* 0x000fe2000f8e02ff */
[----:B------:R-:W-:Y:S01]  /*20640*/  ISETP.GE.AND P4, PT, R3, RZ, PT ;  /* 0x000000ff0300720c */ /* 0x000fe20003f86270 */
[----:B------:R-:W1:Y:S03]  /*20650*/  LDCU UR7, c[0x0][0x3b0] ;  /* 0x00007600ff0777ac */ /* 0x000e660008000800 */
[----:B------:R-:W-:-:S04]  /*20660*/  LEA R2, P0, R19, R6, 0x1 ;  /* 0x0000000613027211 */ /* 0x000fc800078008ff */
[----:B------:R-:W-:Y:S02]  /*20670*/  LEA.HI.X.SX32 R4, R19, R5, 0x1, P0 ;  /* 0x0000000513047211 */ /* 0x000fe400000f0eff */
[----:B------:R-:W-:Y:S01]  /*20680*/  ISETP.GT.U32.AND P0, PT, R7, R9, PT ;  /* 0x000000090700720c */ /* 0x000fe20003f04070 */
[----:B------:R2:W-:Y:S01]  /*20690*/  STL [R1+0x3c4], R2 ;  /* 0x0003c40201007387 */ /* 0x0005e20000100800 */
[----:B0-----:R-:W-:Y:S02]  /*206a0*/  @P2 IMAD.MOV.U32 R12, RZ, RZ, R2 ;  /* 0x000000ffff0c2224 */ /* 0x001fe400078e0002 */
[----:B------:R-:W-:-:S05]  /*206b0*/  @P2 IMAD.MOV.U32 R13, RZ, RZ, R4 ;  /* 0x000000ffff0d2224 */ /* 0x000fca00078e0004 */
[----:B------:R0:W3:Y:S01]  /*206c0*/  @P2 LDG.E.U16 R26, desc[UR16][R12.64] ;  /* 0x000000100c1a2981 */ /* 0x0000e2000c1e1500 */
[----:B--2---:R-:W-:-:S03]  /*206d0*/  LOP3.LUT R2, R0, 0x1c6, RZ, 0xfc, !PT ;  /* 0x000001c600027812 */ /* 0x004fc600078efcff */
[----:B------:R-:W-:Y:S01]  /*206e0*/  @!P0 IMAD.IADD R9, R9, 0x1, -R7 ;  /* 0x0000000109098824 */ /* 0x000fe200078e0a07 */
[----:B------:R-:W-:-:S04]  /*206f0*/  IABS R11, R2 ;  /* 0x00000002000b7213 */ /* 0x000fc80000000000 */
[----:B------:R-:W-:Y:S01]  /*20700*/  ISETP.GT.U32.AND P0, PT, R7, R9, PT ;  /* 0x000000090700720c */ /* 0x000fe20003f04070 */
[----:B0-----:R-:W-:-:S04]  /*20710*/  IMAD.HI.U32 R12, R8, R11, RZ ;  /* 0x0000000b080c7227 */ /* 0x001fc800078e00ff */
[----:B------:R-:W-:-:S04]  /*20720*/  IMAD.MOV R12, RZ, RZ, -R12 ;  /* 0x000000ffff0c7224 */ /* 0x000fc800078e0a0c */
[----:B------:R-:W-:-:S04]  /*20730*/  IMAD R11, R7, R12, R11 ;  /* 0x0000000c070b7224 */ /* 0x000fc800078e020b */
[----:B------:R-:W-:Y:S01]  /*20740*/  @!P0 IMAD.IADD R9, R9, 0x1, -R7 ;  /* 0x0000000109098824 */ /* 0x000fe200078e0a07 */
[----:B------:R-:W-:-:S03]  /*20750*/  ISETP.GT.U32.AND P0, PT, R7, R11, PT ;  /* 0x0000000b0700720c */ /* 0x000fc60003f04070 */
[----:B------:R-:W-:-:S05]  /*20760*/  @!P4 IMAD.MOV R9, RZ, RZ, -R9 ;  /* 0x000000ffff09c224 */ /* 0x000fca00078e0a09 */
[----:B------:R-:W-:-:S05]  /*20770*/  SEL R9, R10, R9, !P3 ;  /* 0x000000090a097207 */ /* 0x000fca0005800000 */
[----:B-1----:R-:W-:Y:S01]  /*20780*/  IMAD R9, R9, UR7, RZ ;  /* 0x0000000709097c24 */ /* 0x002fe2000f8e02ff */
[----:B------:R0:W-:Y:S01]  /*20790*/  STL [R1+0x3c0], R4 ;  /* 0x0003c00401007387 */ /* 0x0001e20000100800 */
[----:B------:R-:W-:Y:S01]  /*207a0*/  @!P0 IMAD.IADD R11, R11, 0x1, -R7 ;  /* 0x000000010b0b8824 */ /* 0x000fe200078e0a07 */
[----:B------:R-:W1:Y:S02]  /*207b0*/  LDCU UR7, c[0x0][0x3b0] ;  /* 0x00007600ff0777ac */ /* 0x000e640008000800 */
[----:B------:R-:W-:Y:S02]  /*207c0*/  LEA R3, P4, R9, R6, 0x1 ;  /* 0x0000000609037211 */ /* 0x000fe400078808ff */
[----:B------:R-:W-:Y:S02]  /*207d0*/  ISETP.GT.U32.AND P0, PT, R7, R11, PT ;  /* 0x0000000b0700720c */ /* 0x000fe40003f04070 */
[----:B0-----:R-:W-:Y:S02]  /*207e0*/  LEA.HI.X.SX32 R4, R9, R5, 0x1, P4 ;  /* 0x0000000509047211 */ /* 0x001fe400020f0eff */
[----:B------:R-:W-:Y:S01]  /*207f0*/  ISETP.GE.AND P4, PT, R2, RZ, PT ;  /* 0x000000ff0200720c */ /* 0x000fe20003f86270 */
[----:B------:R-:W-:Y:S01]  /*20800*/  STL [R1+0xb78], R2 ;  /* 0x000b780201007387 */ /* 0x000fe20000100800 */
[----:B------:R-:W-:-:S03]  /*20810*/  @P2 IMAD.MOV.U32 R12, RZ, RZ, R3 ;  /* 0x000000ffff0c2224 */ /* 0x000fc600078e0003 */
[----:B------:R0:W-:Y:S04]  /*20820*/  STL [R1+0x3d4], R3 ;  /* 0x0003d40301007387 */ /* 0x0001e80000100800 */
[----:B------:R-:W-:Y:S02]  /*20830*/  @!P0 IMAD.IADD R11, R11, 0x1, -R7 ;  /* 0x000000010b0b8824 */ /* 0x000fe400078e0a07 */
[----:B------:R-:W-:Y:S02]  /*20840*/  @P2 IMAD.MOV.U32 R13, RZ, RZ, R4 ;  /* 0x000000ffff0d2224 */ /* 0x000fe400078e0004 */
[----:B------:R-:W-:-:S03]  /*20850*/  @!P4 IMAD.MOV R11, RZ, RZ, -R11 ;  /* 0x000000ffff0bc224 */ /* 0x000fc600078e0a0b */
[----:B------:R2:W3:Y:S01]  /*20860*/  @P2 LDG.E.U16 R25, desc[UR16][R12.64] ;  /* 0x000000100c192981 */ /* 0x0004e2000c1e1500 */
[----:B0-----:R-:W-:-:S04]  /*20870*/  LOP3.LUT R3, R0, 0x1cc, RZ, 0xfc, !PT ;  /* 0x000001cc00037812 */ /* 0x001fc800078efcff */
[----:B------:R-:W-:Y:S02]  /*20880*/  IABS R9, R3 ;  /* 0x0000000300097213 */ /* 0x000fe40000000000 */
[----:B--2---:R-:W-:-:S03]  /*20890*/  SEL R12, R10, R11, !P3 ;  /* 0x0000000b0a0c7207 */ /* 0x004fc60005800000 */
[----:B------:R-:W-:-:S04]  /*208a0*/  IMAD.HI.U32 R11, R8, R9, RZ ;  /* 0x00000009080b7227 */ /* 0x000fc800078e00ff */
[----:B-1----:R-:W-:Y:S01]  /*208b0*/  IMAD R12, R12, UR7, RZ ;  /* 0x000000070c0c7c24 */ /* 0x002fe2000f8e02ff */
[----:B------:R0:W-:Y:S01]  /*208c0*/  STL [R1+0x3d0], R4 ;  /* 0x0003d00401007387 */ /* 0x0001e20000100800 */
[----:B------:R-:W-:Y:S01]  /*208d0*/  IMAD.MOV R11, RZ, RZ, -R11 ;  /* 0x000000ffff0b7224 */ /* 0x000fe200078e0a0b */
[----:B------:R-:W-:Y:S01]  /*208e0*/  ISETP.GE.AND P4, PT, R3, RZ, PT ;  /* 0x000000ff0300720c */ /* 0x000fe20003f86270 */
[----:B------:R-:W1:Y:S01]  /*208f0*/  LDCU UR7, c[0x0][0x3b0] ;  /* 0x00007600ff0777ac */ /* 0x000e620008000800 */
[----:B------:R-:W-:Y:S01]  /*20900*/  LEA R2, P0, R12, R6, 0x1 ;  /* 0x000000060c027211 */ /* 0x000fe200078008ff */
[----:B------:R-:W-:-:S03]  /*20910*/  IMAD R9, R7, R11, R9 ;  /* 0x0000000b07097224 */ /* 0x000fc600078e0209 */
[----:B0-----:R-:W-:Y:S02]  /*20920*/  LEA.HI.X.SX32 R4, R12, R5, 0x1, P0 ;  /* 0x000000050c047211 */ /* 0x001fe400000f0eff */
[----:B------:R-:W-:Y:S01]  /*20930*/  ISETP.GT.U32.AND P0, PT, R7, R9, PT ;  /* 0x000000090700720c */ /* 0x000fe20003f04070 */
[----:B------:R-:W-:Y:S01]  /*20940*/  STL [R1+0xb74], R3 ;  /* 0x000b740301007387 */ /* 0x000fe20000100800 */
[----:B------:R-:W-:-:S03]  /*20950*/  @P2 IMAD.MOV.U32 R12, RZ, RZ, R2 ;  /* 0x000000ffff0c2224 */ /* 0x000fc600078e0002 */
[----:B------:R0:W-:Y:S01]  /*20960*/  STL [R1+0x3dc], R2 ;  /* 0x0003dc0201007387 */ /* 0x0001e20000100800 */
[----:B------:R-:W-:-:S05]  /*20970*/  @P2 IMAD.MOV.U32 R13, RZ, RZ, R4 ;  /* 0x000000ffff0d2224 */ /* 0x000fca00078e0004 */
[----:B------:R2:W3:Y:S02]  /*20980*/  @P2 LDG.E.U16 R24, desc[UR16][R12.64] ;  /* 0x000000100c182981 */ /* 0x0004e4000c1e1500 */
[----:B------:R-:W-:Y:S01]  /*20990*/  @!P0 IMAD.IADD R9, R9, 0x1, -R7 ;  /* 0x0000000109098824 */ /* 0x000fe200078e0a07 */
[----:B0-----:R-:W-:-:S04]  /*209a0*/  LOP3.LUT R2, R0, 0x1ce, RZ, 0xfc, !PT ;  /* 0x000001ce00027812 */ /* 0x001fc800078efcff */
[----:B------:R-:W-:Y:S02]  /*209b0*/  IABS R11, R2 ;  /* 0x00000002000b7213 */ /* 0x000fe40000000000 */
[----:B------:R-:W-:-:S03]  /*209c0*/  ISETP.GT.U32.AND P0, PT, R7, R9, PT ;  /* 0x000000090700720c */ /* 0x000fc60003f04070 */
[----:B--2---:R-:W-:-:S04]  /*209d0*/  IMAD.HI.U32 R12, R8, R11, RZ ;  /* 0x0000000b080c7227 */ /* 0x004fc800078e00ff */
[----:B------:R-:W-:-:S04]  /*209e0*/  IMAD.MOV R12, RZ, RZ, -R12 ;  /* 0x000000ffff0c7224 */ /* 0x000fc800078e0a0c */
[----:B------:R-:W-:Y:S02]  /*209f0*/  IMAD R11, R7, R12, R11 ;  /* 0x0000000c070b7224 */ /* 0x000fe400078e020b */
[----:B------:R-:W-:-:S03]  /*20a00*/  @!P0 IMAD.IADD R9, R9, 0x1, -R7 ;  /* 0x0000000109098824 */ /* 0x000fc600078e0a07 */
[----:B------:R-:W-:Y:S01]  /*20a10*/  ISETP.GT.U32.AND P0, PT, R7, R11, PT ;  /* 0x0000000b0700720c */ /* 0x000fe20003f04070 */
[----:B------:R-:W-:-:S05]  /*20a20*/  @!P4 IMAD.MOV R9, RZ, RZ, -R9 ;  /* 0x000000ffff09c224 */ /* 0x000fca00078e0a09 */
[----:B------:R-:W-:-:S05]  /*20a30*/  SEL R9, R10, R9, !P3 ;  /* 0x000000090a097207 */ /* 0x000fca0005800000 */
[----:B-1----:R-:W-:Y:S01]  /*20a40*/  IMAD R9, R9, UR7, RZ ;  /* 0x0000000709097c24 */ /* 0x002fe2000f8e02ff */
[----:B------:R0:W-:Y:S01]  /*20a50*/  STL [R1+0x3d8], R4 ;  /* 0x0003d80401007387 */ /* 0x0001e20000100800 */
[----:B------:R-:W-:Y:S01]  /*20a60*/  @!P0 IMAD.IADD R11, R11, 0x1, -R7 ;  /* 0x000000010b0b8824 */ /* 0x000fe200078e0a07 */
[----:B------:R-:W-:Y:S01]  /*20a70*/  PRMT R38, RZ, 0x7610, R38 ;  /* 0x00007610ff267816 */ /* 0x000fe20000000026 */
[----:B------:R-:W1:Y:S01]  /*20a80*/  LDCU UR7, c[0x0][0x3b0] ;  /* 0x00007600ff0777ac */ /* 0x000e620008000800 */
[----:B------:R-:W-:Y:S02]  /*20a90*/  LEA R3, P4, R9, R6, 0x1 ;  /* 0x0000000609037211 */ /* 0x000fe400078808ff */
[----:B------:R-:W-:Y:S01]  /*20aa0*/  ISETP.GT.U32.AND P0, PT, R7, R11, PT ;  /* 0x0000000b0700720c */ /* 0x000fe20003f04070 */
[----:B------:R-:W-:Y:S01]  /*20ab0*/  STL [R1+0xb70], R2 ;  /* 0x000b700201007387 */ /* 0x000fe20000100800 */
[----:B0-----:R-:W-:-:S03]  /*20ac0*/  LEA.HI.X.SX32 R4, R9, R5, 0x1, P4 ;  /* 0x0000000509047211 */ /* 0x001fc600020f0eff */
[----:B------:R0:W2:Y:S01]  /*20ad0*/  @P2 LDG.E.U16 R38, desc[UR16][R22.64] ;  /* 0x0000001016262981 */ /* 0x0000a2000c1e1500 */
[----:B------:R-:W-:Y:S01]  /*20ae0*/  ISETP.GE.AND P4, PT, R2, RZ, PT ;  /* 0x000000ff0200720c */ /* 0x000fe20003f86270 */
[----:B------:R-:W-:Y:S02]  /*20af0*/  @P2 IMAD.MOV.U32 R12, RZ, RZ, R3 ;  /* 0x000000ffff0c2224 */ /* 0x000fe400078e0003 */
[----:B------:R1:W-:Y:S01]  /*20b00*/  STL [R1+0x3ec], R3 ;  /* 0x0003ec0301007387 */ /* 0x0003e20000100800 */
[----:B------:R-:W-:-:S03]  /*20b10*/  @P2 IMAD.MOV.U32 R13, RZ, RZ, R4 ;  /* 0x000000ffff0d2224 */ /* 0x000fc600078e0004 */
[----:B------:R-:W-:Y:S01]  /*20b20*/  @!P0 IMAD.IADD R11, R11, 0x1, -R7 ;  /* 0x000000010b0b8824 */ /* 0x000fe200078e0a07 */
[----:B0-----:R-:W-:Y:S02]  /*20b30*/  PRMT R23, RZ, 0x7610, R23 ;  /* 0x00007610ff177816 */ /* 0x001fe40000000017 */
[----:B-1----:R-:W-:-:S03]  /*20b40*/  LOP3.LUT R3, R0, 0x1d4, RZ, 0xfc, !PT ;  /* 0x000001d400037812 */ /* 0x002fc600078efcff */
[----:B------:R-:W-:Y:S01]  /*20b50*/  @!P4 IMAD.MOV R11, RZ, RZ, -R11 ;  /* 0x000000ffff0bc224 */ /* 0x000fe200078e0a0b */
[----:B------:R0:W2:Y:S01]  /*20b60*/  @P2 LDG.E.U16 R23, desc[UR16][R12.64] ;  /* 0x000000100c172981 */ /* 0x0000a2000c1e1500 */
[----:B------:R-:W-:-:S03]  /*20b70*/  IABS R9, R3 ;  /* 0x0000000300097213 */ /* 0x000fc60000000000 */
[----:B0-----:R-:W-:Y:S02]  /*20b80*/  SEL R12, R10, R11, !P3 ;  /* 0x0000000b0a0c7207 */ /* 0x001fe40005800000 */
[----:B------:R-:W-:-:S04]  /*20b90*/  IMAD.HI.U32 R11, R8, R9, RZ ;  /* 0x00000009080b7227 */ /* 0x000fc800078e00ff */
[----:B------:R-:W-:Y:S01]  /*20ba0*/  IMAD R12, R12, UR7, RZ ;  /* 0x000000070c0c7c24 */ /* 0x000fe2000f8e02ff */
[----:B------:R0:W-:Y:S01]  /*20bb0*/  STL [R1+0x3e8], R4 ;  /* 0x0003e80401007387 */ /* 0x0001e20000100800 */
[----:B------:R-:W-:Y:S01]  /*20bc0*/  IMAD.MOV R11, RZ, RZ, -R11 ;  /* 0x000000ffff0b7224 */ /* 0x000fe200078e0a0b */
[----:B------:R-:W-:Y:S01]  /*20bd0*/  PRMT R22, RZ, 0x7610, R22 ;  /* 0x00007610ff167816 */ /* 0x000fe20000000016 */
        /* <DEDUP_REMOVED lines=8> */
[----:B------:R-:W-:Y:S01]  /*20c60*/  @P2 IMAD.MOV.U32 R13, RZ, RZ, R4 ;  /* 0x000000ffff0d2224 */ /* 0x000fe200078e0004 */
[----:B------:R-:W-:-:S04]  /*20c70*/  ISETP.GE.AND P4, PT, R3, RZ, PT ;  /* 0x000000ff0300720c */ /* 0x000fc80003f86270 */
[----:B------:R1:W2:Y:S02]  /*20c80*/  @P2 LDG.E.U16 R22, desc[UR16][R12.64] ;  /* 0x000000100c162981 */ /* 0x0002a4000c1e1500 */
[----:B------:R-:W-:Y:S01]  /*20c90*/  @!P0 IMAD.IADD R9, R9, 0x1, -R7 ;  /* 0x0000000109098824 */ /* 0x000fe200078e0a07 */
[----:B0-----:R-:W-:-:S04]  /*20ca0*/  LOP3.LUT R2, R0, 0x1d6, RZ, 0xfc, !PT ;  /* 0x000001d600027812 */ /* 0x001fc800078efcff */
[----:B------:R-:W-:Y:S02]  /*20cb0*/  IABS R11, R2 ;  /* 0x00000002000b7213 */ /* 0x000fe40000000000 */
[----:B------:R-:W-:-:S03]  /*20cc0*/  ISETP.GT.U32.AND P0, PT, R7, R9, PT ;  /* 0x000000090700720c */ /* 0x000fc60003f04070 */
[----:B-1----:R-:W-:-:S04]  /*20cd0*/  IMAD.HI.U32 R12, R8, R11, RZ ;  /* 0x0000000b080c7227 */ /* 0x002fc800078e00ff */
[----:B------:R-:W-:-:S04]  /*20ce0*/  IMAD.MOV R12, RZ, RZ, -R12 ;  /* 0x000000ffff0c7224 */ /* 0x000fc800078e0a0c */
[----:B------:R-:W-:Y:S02]  /*20cf0*/  IMAD R11, R7, R12, R11 ;  /* 0x0000000c070b7224 */ /* 0x000fe400078e020b */
[----:B------:R-:W-:-:S03]  /*20d00*/  @!P0 IMAD.IADD R9, R9, 0x1, -R7 ;  /* 0x0000000109098824 */ /* 0x000fc600078e0a07 */
[----:B------:R-:W-:Y:S01]  /*20d10*/  ISETP.GT.U32.AND P0, PT, R7, R11, PT ;  /* 0x0000000b0700720c */ /* 0x000fe20003f04070 */
[----:B------:R-:W-:-:S05]  /*20d20*/  @!P4 IMAD.MOV R9, RZ, RZ, -R9 ;  /* 0x000000ffff09c224 */ /* 0x000fca00078e0a09 */
[----:B------:R-:W-:-:S05]  /*20d30*/  SEL R9, R10, R9, !P3 ;  /* 0x000000090a097207 */ /* 0x000fca0005800000 */
[----:B------:R-:W-:Y:S01]  /*20d40*/  IMAD R9, R9, UR7, RZ ;  /* 0x0000000709097c24 */ /* 0x000fe2000f8e02ff */
        /* <DEDUP_REMOVED lines=56> */
[----:B------:R-:W-:Y:S01]  /*210d0*/  @P2 IMAD.MOV.U32 R12, RZ, RZ, R3 ;  /* 0x000000ffff0c2224 */ /* 0x000fe200078e0003 */
[----:B------:R-:W-:-:S02]  /*210e0*/  PRMT R19, RZ, 0x7610, R19 ;  /* 0x00007610ff137816 */ /* 0x000fc40000000013 */
[----:B------:R0:W-:Y:S04]  /*210f0*/  STL [R1+0x41c], R3 ;  /* 0x00041c0301007387 */ /* 0x0001e80000100800 */
[----:B------:R-:W-:Y:S02]  /*21100*/  @!P0 IMAD.IADD R11, R11, 0x1, -R7 ;  /* 0x000000010b0b8824 */ /* 0x000fe400078e0a07 */
[----:B------:R-:W-:Y:S02]  /*21110*/  @P2 IMAD.MOV.U32 R13, RZ, RZ, R4 ;  /* 0x000000ffff0d2224 */ /* 0x000fe400078e0004 */
[----:B------:R-:W-:-:S03]  /*21120*/  @!P4 IMAD.MOV R11, RZ, RZ, -R11 ;  /* 0x000000ffff0bc224 */ /* 0x000fc600078e0a0b */
[----:B------:R1:W2:Y:S01]  /*21130*/  @P2 LDG.E.U16 R19, desc[UR16][R12.64] ;  /* 0x000000100c132981 */ /* 0x0002a2000c1e1500 */
[----:B0-----:R-:W-:-:S04]  /*21140*/  LOP3.LUT R3, R0, 0x1e4, RZ, 0xfc, !PT ;  /* 0x000001e400037812 */ /* 0x001fc800078efcff */
[----:B------:R-:W-:Y:S02]  /*21150*/  IABS R9, R3 ;  /* 0x0000000300097213 */ /* 0x000fe40000000000 */
[----:B-1----:R-:W-:-:S03]  /*21160*/  SEL R12, R10, R11, !P3 ;  /* 0x0000000b0a0c7207 */ /* 0x002fc60005800000 */
        /* <DEDUP_REMOVED lines=81> */
[----:B------:R-:W-:Y:S01]  /*21680*/  @P2 IMAD.MOV.U32 R12, RZ, RZ, R3 ;  /* 0x000000ffff0c2224 */ /* 0x000fe200078e0003 */
[----:B------:R-:W-:Y:S01]  /*21690*/  PRMT R15, RZ, 0x7610, R15 ;  /* 0x00007610ff0f7816 */ /* 0x000fe2000000000f */
[----:B------:R-:W-:Y:S01]  /*216a0*/  @P2 IMAD.MOV.U32 R13, RZ, RZ, R4 ;  /* 0x000000ffff0d2224 */ /* 0x000fe200078e0004 */
[----:B------:R-:W-:-:S05]  /*216b0*/  LOP3.LUT R125, R0, 0x1e6, RZ, 0xfc, !PT ;  /* 0x000001e6007d7812 */ /* 0x000fca00078efcff */
[----:B------:R-:W-:Y:S01]  /*216c0*/  @!P0 IMAD.IADD R11, R11, 0x1, -R7 ;  /* 0x000000010b0b8824 */ /* 0x000fe200078e0a07 */
[----:B------:R-:W-:Y:S01]  /*216d0*/  IABS R9, R125 ;  /* 0x0000007d00097213 */ /* 0x000fe20000000000 */
[----:B------:R0:W2:Y:S02]  /*216e0*/  @P2 LDG.E.U16 R15, desc[UR16][R12.64] ;  /* 0x000000100c0f2981 */ /* 0x0000a4000c1e1500 */
[----:B------:R-:W-:-:S05]  /*216f0*/  @!P4 IMAD.MOV R11, RZ, RZ, -R11 ;  /* 0x000000ffff0bc224 */ /* 0x000fca00078e0a0b */
[----:B0-----:R-:W-:Y:S01]  /*21700*/  SEL R12, R10, R11, !P3 ;  /* 0x0000000b0a0c7207 */ /* 0x001fe20005800000 */
[----:B------:R-:W-:-:S04]  /*21710*/  IMAD.HI.U32 R11, R8, R9, RZ ;  /* 0x00000009080b7227 */ /* 0x000fc800078e00ff */
[----:B-1----:R-:W-:Y:S01]  /*21720*/  IMAD R12, R12, UR7, RZ ;  /* 0x000000070c0c7c24 */ /* 0x002fe2000f8e02ff */
[----:B------:R0:W-:Y:S01]  /*21730*/  STL [R1+0xb50], R2 ;  /* 0x000b500201007387 */ /* 0x0001e20000100800 */
[----:B------:R-:W-:Y:S01]  /*21740*/  IMAD.MOV R11, RZ, RZ, -R11 ;  /* 0x000000ffff0b7224 */ /* 0x000fe200078e0a0b */
[----:B------:R-:W-:Y:S01]  /*21750*/  PRMT R14, RZ, 0x7610, R14 ;  /* 0x00007610ff0e7816 */ /* 0x000fe2000000000e */
[----:B------:R-:W1:Y:S02]  /*21760*/  LDCU UR7, c[0x0][0x3b0] ;  /* 0x00007600ff0777ac */ /* 0x000e640008000800 */
[----:B------:R-:W-:Y:S01]  /*21770*/  IMAD R9, R7, R11, R9 ;  /* 0x0000000b07097224 */ /* 0x000fe200078e0209 */
[----:B------:R3:W-:Y:S01]  /*21780*/  STL [R1+0x454], R3 ;  /* 0x0004540301007387 */ /* 0x0007e20000100800 */
[----:B0-----:R-:W-:-:S03]  /*21790*/  LEA R2, P0, R12, R6, 0x1 ;  /* 0x000000060c027211 */ /* 0x001fc600078008ff */
[----:B------:R0:W-:Y:S01]  /*217a0*/  STL [R1+0x450], R4 ;  /* 0x0004500401007387 */ /* 0x0001e20000100800 */
[----:B---3--:R-:W-:Y:S02]  /*217b0*/  LEA.HI.X.SX32 R3, R12, R5, 0x1, P0 ;  /* 0x000000050c037211 */ /* 0x008fe400000f0eff */
[----:B------:R-:W-:Y:S01]  /*217c0*/  ISETP.GT.U32.AND P0, PT, R7, R9, PT ;  /* 0x000000090700720c */ /* 0x000fe20003f04070 */
[----:B------:R-:W-:Y:S01]  /*217d0*/  STL [R1+0xb4c], R125 ;  /* 0x000b4c7d01007387 */ /* 0x000fe20000100800 */
[----:B------:R-:W-:Y:S02]  /*217e0*/  @P2 IMAD.MOV.U32 R12, RZ, RZ, R2 ;  /* 0x000000ffff0c2224 */ /* 0x000fe400078e0002 */
[----:B------:R-:W-:Y:S01]  /*217f0*/  @P2 IMAD.MOV.U32 R13, RZ, RZ, R3 ;  /* 0x000000ffff0d2224 */ /* 0x000fe200078e0003 */
[----:B------:R3:W-:Y:S01]  /*21800*/  STL [R1+0x464], R2 ;  /* 0x0004640201007387 */ /* 0x0007e20000100800 */
[----:B0-----:R-:W-:-:S03]  /*21810*/  LOP3.LUT R4, R0, 0x1f6, RZ, 0xfc, !PT ;  /* 0x000001f600047812 */ /* 0x001fc600078efcff */
[----:B------:R0:W2:Y:S01]  /*21820*/  @P2 LDG.E.U16 R14, desc[UR16][R12.64] ;  /* 0x000000100c0e2981 */ /* 0x0000a2000c1e1500 */
[----:B---3--:R-:W-:-:S03]  /*21830*/  LOP3.LUT R2, R0, 0x1fe, RZ, 0xfc, !PT ;  /* 0x000001fe00027812 */ /* 0x008fc600078efcff */
[----:B------:R3:W-:Y:S01]  /*21840*/  STL [R1+0x460], R3 ;  /* 0x0004600301007387 */ /* 0x0007e20000100800 */
[----:B------:R-:W-:Y:S02]  /*21850*/  IABS R11, R2 ;  /* 0x00000002000b7213 */ /* 0x000fe40000000000 */
[----:B0-----:R-:W-:Y:S01]  /*21860*/  IABS R13, R4 ;  /* 0x00000004000d7213 */ /* 0x001fe20000000000 */
[----:B------:R-:W-:Y:S01]  /*21870*/  @!P0 IMAD.IADD R9, R9, 0x1, -R7 ;  /* 0x0000000109098824 */ /* 0x000fe200078e0a07 */
[----:B---3--:R-:W-:Y:S01]  /*21880*/  LOP3.LUT R3, R0, 0x1ee, RZ, 0xfc, !PT ;  /* 0x000001ee00037812 */ /* 0x008fe200078efcff */
[----:B------:R-:W-:-:S03]  /*21890*/  IMAD.HI.U32 R65, R8, R11, RZ ;  /* 0x0000000b08417227 */ /* 0x000fc600078e00ff */
[----:B------:R-:W-:Y:S01]  /*218a0*/  IABS R12, R3 ;  /* 0x00000003000c7213 */ /* 0x000fe20000000000 */
[----:B------:R-:W-:Y:S01]  /*218b0*/  IMAD.HI.U32 R67, R8, R13, RZ ;  /* 0x0000000d08437227 */ /* 0x000fe200078e00ff */
[----:B------:R-:W-:-:S03]  /*218c0*/  ISETP.GT.U32.AND P4, PT, R7, R9, PT ;  /* 0x000000090700720c */ /* 0x000fc60003f84070 */
[----:B------:R-:W-:Y:S02]  /*218d0*/  IMAD.MOV R65, RZ, RZ, -R65 ;  /* 0x000000ffff417224 */ /* 0x000fe400078e0a41 */
[----:B------:R-:W-:Y:S02]  /*218e0*/  IMAD.MOV R67, RZ, RZ, -R67 ;  /* 0x000000ffff437224 */ /* 0x000fe400078e0a43 */
[----:B------:R-:W-:Y:S01]  /*218f0*/  IMAD.HI.U32 R66, R8, R12, RZ ;  /* 0x0000000c08427227 */ /* 0x000fe200078e00ff */
[----:B------:R-:W-:-:S03]  /*21900*/  ISETP.GE.AND P0, PT, R125, RZ, PT ;  /* 0x000000ff7d00720c */ /* 0x000fc60003f06270 */
[C---:B------:R-:W-:Y:S02]  /*21910*/  IMAD R8, R7.reuse, R65, R11 ;  /* 0x0000004107087224 */ /* 0x040fe400078e020b */
[C---:B------:R-:W-:Y:S02]  /*21920*/  IMAD R11, R7.reuse, R67, R13 ;  /* 0x00000043070b7224 */ /* 0x040fe400078e020d */
[----:B------:R-:W-:Y:S01]  /*21930*/  IMAD.MOV R66, RZ, RZ, -R66 ;  /* 0x000000ffff427224 */ /* 0x000fe200078e0a42 */
[C---:B------:R-:W-:Y:S02]  /*21940*/  ISETP.GT.U32.AND P6, PT, R7.reuse, R8, PT ;  /* 0x000000080700720c */ /* 0x040fe40003fc4070 */
[C---:B------:R-:W-:Y:S01]  /*21950*/  ISETP.GT.U32.AND P5, PT, R7.reuse, R11, PT ;  /* 0x0000000b0700720c */ /* 0x040fe20003fa4070 */
[----:B------:R-:W-:Y:S02]  /*21960*/  IMAD R12, R7, R66, R12 ;  /* 0x00000042070c7224 */ /* 0x000fe400078e020c */
[----:B------:R-:W-:-:S03]  /*21970*/  @!P4 IMAD.IADD R9, R9, 0x1, -R7 ;  /* 0x000000010909c824 */ /* 0x000fc600078e0a07 */
[----:B------:R-:W-:Y:S01]  /*21980*/  ISETP.GT.U32.AND P4, PT, R7, R12, PT ;  /* 0x0000000c0700720c */ /* 0x000fe20003f84070 */
[----:B------:R-:W-:-:S05]  /*21990*/  @!P0 IMAD.MOV R9, RZ, RZ, -R9 ;  /* 0x000000ffff098224 */ /* 0x000fca00078e0a09 */
[----:B------:R-:W-:Y:S01]  /*219a0*/  SEL R9, R10, R9, !P3 ;  /* 0x000000090a097207 */ /* 0x000fe20005800000 */
[--C-:B------:R-:W-:Y:S02]  /*219b0*/  @!P5 IMAD.IADD R11, R11, 0x1, -R7.reuse ;  /* 0x000000010b0bd824 */ /* 0x100fe400078e0a07 */
[--C-:B------:R-:W-:Y:S02]  /*219c0*/  @!P6 IMAD.IADD R8, R8, 0x1, -R7.reuse ;  /* 0x000000010808e824 */ /* 0x100fe400078e0a07 */
[----:B-1----:R-:W-:Y:S01]  /*219d0*/  IMAD R9, R9, UR7, RZ ;  /* 0x0000000709097c24 */ /* 0x002fe2000f8e02ff */
[C---:B------:R-:W-:Y:S01]  /*219e0*/  ISETP.GT.U32.AND P5, PT, R7.reuse, R11, PT ;  /* 0x0000000b0700720c */ /* 0x040fe20003fa4070 */
[----:B------:R-:W-:Y:S01]  /*219f0*/  @!P4 IMAD.IADD R12, R12, 0x1, -R7 ;  /* 0x000000010c0cc824 */ /* 0x000fe200078e0a07 */
[----:B------:R-:W-:Y:S01]  /*21a00*/  ISETP.GT.U32.AND P4, PT, R7, R8, PT ;  /* 0x000000080700720c */ /* 0x000fe20003f84070 */
[----:B------:R-:W-:Y:S01]  /*21a10*/  STL [R1+0xb40], R2 ;  /* 0x000b400201007387 */ /* 0x000fe20000100800 */
[C---:B------:R-:W-:Y:S01]  /*21a20*/  LEA R65, P0, R9.reuse, R6, 0x1 ;  /* 0x0000000609417211 */ /* 0x040fe200078008ff */
[----:B------:R-:W0:Y:S02]  /*21a30*/  LDCU UR7, c[0x0][0x3b0] ;  /* 0x00007600ff0777ac */ /* 0x000e240008000800 */
[----:B------:R1:W-:Y:S01]  /*21a40*/  STL [R1+0xb48], R3 ;  /* 0x000b480301007387 */ /* 0x0003e20000100800 */
[----:B------:R-:W-:-:S03]  /*21a50*/  LEA.HI.X.SX32 R66, R9, R5, 0x1, P0 ;  /* 0x0000000509427211 */ /* 0x000fc600000f0eff */
[----:B------:R3:W-:Y:S01]  /*21a60*/  STL [R1+0xb44], R4 ;  /* 0x000b440401007387 */ /* 0x0007e20000100800 */
[----:B------:R-:W-:Y:S01]  /*21a70*/  ISETP.GE.AND P0, PT, R3, RZ, PT ;  /* 0x000000ff0300720c */ /* 0x000fe20003f06270 */
[--C-:B------:R-:W-:Y:S02]  /*21a80*/  @!P5 IMAD.IADD R11, R11, 0x1, -R7.reuse ;  /* 0x000000010b0bd824 */ /* 0x100fe400078e0a07 */
[----:B------:R-:W2:Y:S01]  /*21a90*/  LDL.LU R125, [R1+0xf54] ;  /* 0x000f5400017d7983 */ /* 0x000ea20000300800 */
[----:B------:R-:W-:Y:S01]  /*21aa0*/  @!P4 IMAD.IADD R8, R8, 0x1, -R7 ;  /* 0x000000010808c824 */ /* 0x000fe200078e0a07 */
[----:B------:R-:W-:Y:S02]  /*21ab0*/  ISETP.GE.AND P5, PT, R2, RZ, PT ;  /* 0x000000ff0200720c */ /* 0x000fe40003fa6270 */
[----:B------:R-:W-:Y:S01]  /*21ac0*/  STL [R1+0x3c], R65 ;  /* 0x00003c4101007387 */ /* 0x000fe20000100800 */
[----:B------:R-:W-:-:S03]  /*21ad0*/  ISETP.GE.AND P4, PT, R4, RZ, PT ;  /* 0x000000ff0400720c */ /* 0x000fc60003f86270 */
[----:B------:R0:W-:Y:S04]  /*21ae0*/  STL [R1+0x38], R66 ;  /* 0x0000384201007387 */ /* 0x0001e80000100800 */
[----:B-1----:R-:W2:Y:S04]  /*21af0*/  LDL.LU R3, [R1+0xf50] ;  /* 0x000f500001037983 */ /* 0x002ea80000300800 */
[----:B------:R-:W2:Y:S04]  /*21b00*/  LDL.LU R2, [R1+0xf4c] ;  /* 0x000f4c0001027983 */ /* 0x000ea80000300800 */
[----:B---3--:R-:W3:Y:S01]  /*21b10*/  LDL.LU R4, [R1+0xf48] ;  /* 0x000f480001047983 */ /* 0x008ee20000300800 */
[----:B------:R-:W-:-:S13]  /*21b20*/  ISETP.GT.U32.AND P6, PT, R7, R12, PT ;  /* 0x0000000c0700720c */ /* 0x000fda0003fc4070 */
[----:B------:R-:W-:-:S04]  /*21b30*/  @!P6 IMAD.IADD R12, R12, 0x1, -R7 ;  /* 0x000000010c0ce824 */ /* 0x000fc800078e0a07 */
[----:B------:R-:W-:-:S05]  /*21b40*/  @!P0 IMAD.MOV R12, RZ, RZ, -R12 ;  /* 0x000000ffff0c8224 */ /* 0x000fca00078e0a0c */
[----:B------:R-:W-:Y:S01]  /*21b50*/  SEL R12, R10, R12, !P3 ;  /* 0x0000000c0a0c7207 */ /* 0x000fe20005800000 */
[----:B------:R-:W-:Y:S01]  /*21b60*/  @!P4 IMAD.MOV R11, RZ, RZ, -R11 ;  /* 0x000000ffff0bc224 */ /* 0x000fe200078e0a0b */
[----:B------:R-:W-:Y:S01]  /*21b70*/  PRMT R9, RZ, 0x7610, R9 ;  /* 0x00007610ff097816 */ /* 0x000fe20000000009 */
[----:B------:R-:W-:Y:S02]  /*21b80*/  @P2 IMAD.MOV.U32 R67, RZ, RZ, R66 ;  /* 0x000000ffff432224 */ /* 0x000fe400078e0042 */
[----:B0-----:R-:W-:Y:S01]  /*21b90*/  IMAD R12, R12, UR7, RZ ;  /* 0x000000070c0c7c24 */ /* 0x001fe2000f8e02ff */
[----:B------:R-:W-:Y:S01]  /*21ba0*/  SEL R11, R10, R11, !P3 ;  /* 0x0000000b0a0b7207 */ /* 0x000fe20005800000 */
[----:B------:R-:W-:Y:S01]  /*21bb0*/  @P2 IMAD.MOV.U32 R66, RZ, RZ, R65 ;  /* 0x000000ffff422224 */ /* 0x000fe200078e0041 */
[----:B------:R-:W0:Y:S02]  /*21bc0*/  LDCU UR7, c[0x0][0x3b0] ;  /* 0x00007600ff0777ac */ /* 0x000e240008000800 */
[----:B------:R-:W-:Y:S01]  /*21bd0*/  LEA R65, P0, R12, R6, 0x1 ;  /* 0x000000060c417211 */ /* 0x000fe200078008ff */
[----:B------:R-:W-:Y:S01]  /*21be0*/  @!P5 IMAD.MOV R8, RZ, RZ, -R8 ;  /* 0x000000ffff08d224 */ /* 0x000fe200078e0a08 */
[----:B------:R1:W4:Y:S01]  /*21bf0*/  @P2 LDG.E.U16 R9, desc[UR16][R66.64] ;  /* 0x0000001042092981 */ /* 0x000322000c1e1500 */
[----:B------:R-:W-:-:S03]  /*21c00*/  IMAD R13, R11, UR10, RZ ;  /* 0x0000000a0b0d7c24 */ /* 0x000fc6000f8e02ff */
[----:B------:R-:W-:Y:S01]  /*21c10*/  SEL R7, R10, R8, !P3 ;  /* 0x000000080a077207 */ /* 0x000fe20005800000 */
[----:B------:R0:W-:Y:S01]  /*21c20*/  STL [R1+0x44], R65 ;  /* 0x0000444101007387 */ /* 0x0001e20000100800 */
[----:B------:R-:W-:Y:S02]  /*21c30*/  PRMT R8, RZ, 0x7610, R8 ;  /* 0x00007610ff087816 */ /* 0x000fe40000000008 */
[----:B-1----:R-:W-:Y:S01]  /*21c40*/  LEA.HI.X.SX32 R66, R12, R5, 0x1, P0 ;  /* 0x000000050c427211 */ /* 0x002fe200000f0eff */
[----:B------:R-:W-:-:S04]  /*21c50*/  @P2 IMAD.MOV.U32 R10, RZ, RZ, R65 ;  /* 0x000000ffff0a2224 */ /* 0x000fc800078e0041 */
[----:B------:R-:W-:Y:S01]  /*21c60*/  @P2 IMAD.MOV.U32 R11, RZ, RZ, R66 ;  /* 0x000000ffff0b2224 */ /* 0x000fe200078e0042 */
[----:B0-----:R-:W-:Y:S01]  /*21c70*/  LEA R65, P0, R13, R6, 0x1 ;  /* 0x000000060d417211 */ /* 0x001fe200078008ff */
[----:B------:R-:W-:Y:S04]  /*21c80*/  STL [R1+0x40], R66 ;  /* 0x0000404201007387 */ /* 0x000fe80000100800 */
[----:B------:R0:W4:Y:S04]  /*21c90*/  @P2 LDG.E.U16 R8, desc[UR16][R10.64] ;  /* 0x000000100a082981 */ /* 0x000128000c1e1500 */
[----:B------:R1:W-:Y:S01]  /*21ca0*/  STL [R1+0x4c], R65 ;  /* 0x00004c4101007387 */ /* 0x0003e20000100800 */
[----:B0-----:R-:W-:-:S02]  /*21cb0*/  @P2 IMAD.MOV.U32 R10, RZ, RZ, R65 ;  /* 0x000000ffff0a2224 */ /* 0x001fc400078e0041 */
[----:B-1----:R-:W0:Y:S01]  /*21cc0*/  S2R R65, SR_TID.X ;  /* 0x0000000000417919 */ /* 0x002e220000002100 */
[----:B------:R-:W-:Y:S01]  /*21cd0*/  IMAD R12, R7, UR7, RZ ;  /* 0x00000007070c7c24 */ /* 0x000fe2000f8e02ff */
[----:B------:R-:W-:-:S04]  /*21ce0*/  LEA.HI.X.SX32 R66, R13, R5, 0x1, P0 ;  /* 0x000000050d427211 */ /* 0x000fc800000f0eff */
[C---:B------:R-:W-:Y:S01]  /*21cf0*/  LEA R6, P0, R12.reuse, R6, 0x1 ;  /* 0x000000060c067211 */ /* 0x040fe200078008ff */
[----:B------:R-:W-:Y:S01]  /*21d00*/  @P2 IMAD.MOV.U32 R11, RZ, RZ, R66 ;  /* 0x000000ffff0b2224 */ /* 0x000fe200078e0042 */
[----:B------:R-:W-:Y:S02]  /*21d10*/  PRMT R7, RZ, 0x7610, R7 ;  /* 0x00007610ff077816 */ /* 0x000fe40000000007 */
[----:B------:R-:W-:Y:S01]  /*21d20*/  LEA.HI.X.SX32 R13, R12, R5, 0x1, P0 ;  /* 0x000000050c0d7211 */ /* 0x000fe200000f0eff */
[----:B------:R-:W-:Y:S04]  /*21d30*/  STL [R1+0x48], R66 ;  /* 0x0000484201007387 */ /* 0x000fe80000100800 */
[----:B------:R-:W-:Y:S04]  /*21d40*/  STL [R1+0x54], R6 ;  /* 0x0000540601007387 */ /* 0x000fe80000100800 */
[----:B------:R1:W4:Y:S04]  /*21d50*/  @P2 LDG.E.U16 R7, desc[UR16][R10.64] ;  /* 0x000000100a072981 */ /* 0x000328000c1e1500 */
[----:B------:R-:W-:Y:S01]  /*21d60*/  STL [R1+0x50], R13 ;  /* 0x0000500d01007387 */ /* 0x000fe20000100800 */
[----:B-1----:R-:W-:Y:S01]  /*21d70*/  @P2 IMAD.MOV.U32 R10, RZ, RZ, R6 ;  /* 0x000000ffff0a2224 */ /* 0x002fe200078e0006 */
[----:B0-----:R-:W-:Y:S01]  /*21d80*/  SHF.R.U32.HI R65, RZ, 0x5, R65 ;  /* 0x00000005ff417819 */ /* 0x001fe20000011641 */
[----:B------:R-:W-:-:S03]  /*21d90*/  @P2 IMAD.MOV.U32 R11, RZ, RZ, R13 ;  /* 0x000000ffff0b2224 */ /* 0x000fc600078e000d */
[----:B------:R-:W-:Y:S02]  /*21da0*/  ISETP.NE.U32.AND P0, PT, R65, RZ, PT ;  /* 0x000000ff4100720c */ /* 0x000fe40003f05070 */
[----:B------:R-:W-:-:S06]  /*21db0*/  PRMT R5, RZ, 0x7610, R5 ;  /* 0x00007610ff057816 */ /* 0x000fcc0000000005 */
[----:B------:R0:W4:Y:S01]  /*21dc0*/  @P2 LDG.E.U16 R5, desc[UR16][R10.64] ;  /* 0x000000100a052981 */ /* 0x000122000c1e1500 */
[----:B---3--:R-:W-:-:S05]  /*21dd0*/  LOP3.LUT R12, R4, 0x40, RZ, 0x3c, !PT ;  /* 0x00000040040c7812 */ /* 0x008fca00078e3cff */
[----:B--2---:R1:W-:Y:S04]  /*21de0*/  STS.U16 [R12+UR5+0x1e00], R3 ;  /* 0x001e00030c007988 */ /* 0x0043e80008000405 */
[----:B-1----:R-:W2:Y:S04]  /*21df0*/  LDL.LU R3, [R1+0xf44] ;  /* 0x000f440001037983 */ /* 0x002ea80000300800 */
[----:B------:R-:W3:Y:S04]  /*21e00*/  LDL.LU R6, [R1+0x1c] ;  /* 0x00001c0001067983 */ /* 0x000ee80000300800 */
[----:B------:R-:W2:Y:S04]  /*21e10*/  LDL.LU R13, [R1+0x18] ;  /* 0x00001800010d7983 */ /* 0x000ea80000300800 */
[----:B------:R-:W4:Y:S04]  /*21e20*/  LDL.LU R66, [R1+0x14] ;  /* 0x0000140001427983 */ /* 0x000f280000300800 */
[----:B------:R-:W4:Y:S04]  /*21e30*/  LDL.LU R67, [R1+0x10] ;  /* 0x0000100001437983 */ /* 0x000f280000300800 */
[----:B------:R-:W4:Y:S04]  /*21e40*/  LDL.LU R65, [R1+0xc] ;  /* 0x00000c0001417983 */ /* 0x000f280000300800 */
        /* <DEDUP_REMOVED lines=57> */
[----:B---3--:R-:W-:Y:S04]  /*221e0*/  STS.U16 [R10+UR5+0x300], R6 ;  /* 0x000300060a007988 */ /* 0x008fe80008000405 */
[----:B--2---:R-:W-:Y:S04]  /*221f0*/  STS.U16 [R10+UR5+0x700], R13 ;  /* 0x0007000d0a007988 */ /* 0x004fe80008000405 */
[----:B----4-:R-:W-:Y:S04]  /*22200*/  STS.U16 [R10+UR5+0xb00], R66 ;  /* 0x000b00420a007988 */ /* 0x010fe80008000405 */
[----:B------:R-:W-:Y:S04]  /*22210*/  STS.U16 [R10+UR5+0xf00], R67 ;  /* 0x000f00430a007988 */ /* 0x000fe80008000405 */
[----:B------:R0:W-:Y:S04]  /*22220*/  STS.U16 [R10+UR5+0x1300], R65 ;  /* 0x001300410a007988 */ /* 0x0001e80008000405 */
[----:B------:R-:W-:Y:S04]  /*22230*/  STS.U16 [R10+UR5+0x1700], R3 ;  /* 0x001700030a007988 */ /* 0x000fe80008000405 */
[----:B------:R1:W-:Y:S01]  /*22240*/  STS.U16 [R10+UR5+0x1b00], R2 ;  /* 0x001b00020a007988 */ /* 0x0003e20008000405 */
[----:B0-----:R-:W0:Y:S03]  /*22250*/  LDC R65, c[0x0][0x3a0] ;  /* 0x0000e800ff417b82 */ /* 0x001e260000000800 */
        /* <DEDUP_REMOVED lines=37> */
[----:B0-----:R-:W-:-:S03]  /*224b0*/  VIADD R65, R65, 0x7f ;  /* 0x0000007f41417836 */ /* 0x001fc60000000000 */
[----:B------:R-:W-:Y:S04]  /*224c0*/  STS.U16 [R10+UR5+0x13300], R48 ;  /* 0x013300300a007988 */ /* 0x000fe80008000405 */
[----:B------:R-:W-:Y:S04]  /*224d0*/  STS.U16 [R10+UR5+0x13700], R46 ;  /* 0x0137002e0a007988 */ /* 0x000fe80008000405 */
[----:B------:R-:W-:Y:S04]  /*224e0*/  STS.U16 [R10+UR5+0x13b00], R44 ;  /* 0x013b002c0a007988 */ /* 0x000fe80008000405 */
[----:B------:R-:W-:Y:S04]  /*224f0*/  STS.U16 [R10+UR5+0x13f00], R42 ;  /* 0x013f002a0a007988 */ /* 0x000fe80008000405 */
[----:B------:R-:W-:Y:S01]  /*22500*/  STS.U16 [R10+UR5+0x14300], R40 ;  /* 0x014300280a007988 */ /* 0x000fe20008000405 */
[----:B------:R-:W-:-:S03]  /*22510*/  SHF.R.S32.HI R6, RZ, 0x1f, R65 ;  /* 0x0000001fff067819 */ /* 0x000fc60000011441 */
[----:B------:R-:W-:Y:S04]  /*22520*/  STS.U16 [R10+UR5+0x14700], R38 ;  /* 0x014700260a007988 */ /* 0x000fe80008000405 */
[----:B------:R-:W-:Y:S04]  /*22530*/  STS.U16 [R10+UR5+0x14b00], R36 ;  /* 0x014b00240a007988 */ /* 0x000fe80008000405 */
[----:B------:R-:W-:Y:S04]  /*22540*/  STS.U16 [R10+UR5+0x14f00], R34 ;  /* 0x014f00220a007988 */ /* 0x000fe80008000405 */
[----:B------:R-:W-:Y:S01]  /*22550*/  STS.U16 [R10+UR5+0x15300], R32 ;  /* 0x015300200a007988 */ /* 0x000fe20008000405 */
[----:B------:R-:W-:-:S03]  /*22560*/  LEA.HI R6, R6, R65, RZ, 0x7 ;  /* 0x0000004106067211 */ /* 0x000fc600078f38ff */
        /* <DEDUP_REMOVED lines=8> */
[----:B------:R-:W-:Y:S04]  /*225f0*/  STS.U16 [R10+UR5+0x17300], R9 ;  /* 0x017300090a007988 */ /* 0x000fe80008000405 */
[----:B------:R-:W-:Y:S01]  /*22600*/  STS.U16 [R10+UR5+0x17700], R8 ;  /* 0x017700080a007988 */ /* 0x000fe20008000405 */
[----:B-1----:R-:W0:Y:S03]  /*22610*/  S2R R2, SR_TID.X ;  /* 0x0000000000027919 */ /* 0x002e260000002100 */
[----:B------:R-:W-:Y:S04]  /*22620*/  STS.U16 [R10+UR5+0x17b00], R7 ;  /* 0x017b00070a007988 */ /* 0x000fe80008000405 */
[----:B------:R1:W-:Y:S01]  /*22630*/  STS.U16 [R10+UR5+0x17f00], R5 ;  /* 0x017f00050a007988 */ /* 0x0003e20008000405 */
[----:B------:R2:W-:Y:S06]  /*22640*/  MEMBAR.ALL.CTA ;  /* 0x0000000000007992 */ /* 0x0005ec0000008000 */
[----:B--2---:R-:W2:Y:S01]  /*22650*/  FENCE.VIEW.ASYNC.S ;  /* 0x00000000000073c6 */ /* 0x004ea20000000000 */
[----:B------:R-:W-:-:S03]  /*22660*/  USHF.L.U32 UR7, UR9, 0x7, URZ ;  /* 0x0000000709077899 */ /* 0x000fc600080006ff */
[----:B------:R3:W5:Y:S01]  /*22670*/  LDL.LU R3, [R1+0xf40] ;  /* 0x000f400001037983 */ /* 0x0007620000300800 */
[----:B-1----:R-:W-:-:S05]  /*22680*/  VIMNMX R5, PT, PT, R6, 0x1, !PT ;  /* 0x0000000106057848 */ /* 0x002fca0007fe0100 */
[----:B------:R-:W-:Y:S01]  /*22690*/  VIADD R5, R5, 0xffffffff ;  /* 0xffffffff05057836 */ /* 0x000fe20000000000 */
[----:B------:R-:W-:Y:S02]  /*226a0*/  UIADD3 UR9, UPT, UPT, UR5, 0x48000, URZ ;  /* 0x0004800005097890 */ /* 0x000fe4000fffe0ff */
[----:B------:R-:W-:Y:S02]  /*226b0*/  UIADD3 UR10, UPT, UPT, UR5, 0x20000, URZ ;  /* 0x00020000050a7890 */ /* 0x000fe4000fffe0ff */
[----:B------:R3:W-:Y:S01]  /*226c0*/  STL [R1+0xa34], R5 ;  /* 0x000a340501007387 */ /* 0x0007e20000100800 */
[----:B------:R-:W-:Y:S01]  /*226d0*/  USHF.R.U32.HI UR9, URZ, 0x4, UR9 ;  /* 0x00000004ff097899 */ /* 0x000fe20008011609 */
[----:B------:R-:W-:Y:S01]  /*226e0*/  ISETP.LT.OR P2, PT, R65, 0x80, P0 ;  /* 0x000000804100780c */ /* 0x000fe20000741670 */
[----:B------:R-:W-:Y:S02]  /*226f0*/  USHF.R.U32.HI UR10, URZ, 0x4, UR10 ;  /* 0x00000004ff0a7899 */ /* 0x000fe4000801160a */
[----:B------:R-:W-:-:S02]  /*22700*/  USGXT.U32 UR9, UR9, 0xe ;  /* 0x0000000e0909789a */ /* 0x000fc40008000000 */
[----:B------:R-:W-:Y:S02]  /*22710*/  USGXT.U32 UR10, UR10, 0xe ;  /* 0x0000000e0a0a789a */ /* 0x000fe40008000000 */
[----:B------:R-:W-:Y:S02]  /*22720*/  UIADD3 UR11, UP1, UPT, UR9, 0x4000080, URZ ;  /* 0x04000080090b7890 */ /* 0x000fe4000ff3e0ff */
[----:B------:R-:W-:Y:S01]  /*22730*/  UIADD3 UR12, UP2, UPT, UR10, 0x2, URZ ;  /* 0x000000020a0c7890 */ /* 0x000fe2000ff5e0ff */
[----:B------:R-:W-:Y:S01]  /*22740*/  UMOV UR13, URZ ;  /* 0x000000ff000d7c82 */ /* 0x000fe20008000000 */
[----:B------:R-:W-:Y:S01]  /*22750*/  UMOV UR14, URZ ;  /* 0x000000ff000e7c82 */ /* 0x000fe20008000000 */
[----:B------:R-:W-:Y:S02]  /*22760*/  USHF.L.U32 UR8, UR8, 0x7, URZ ;  /* 0x0000000708087899 */ /* 0x000fe400080006ff */
[----:B------:R-:W-:Y:S02]  /*22770*/  UIADD3.X UR13, UPT, UPT, UR13, 0x40004040, URZ, UP1, !UPT ;  /* 0x400040400d0d7890 */ /* 0x000fe40008ffe4ff */
[----:B------:R-:W-:Y:S01]  /*22780*/  UIADD3.X UR14, UPT, UPT, UR14, 0x40004040, URZ, UP2, !UPT ;  /* 0x400040400e0e7890 */ /* 0x000fe200097fe4ff */
[----:B0-----:R-:W-:Y:S01]  /*22790*/  LOP3.LUT R2, R2, 0x7f, RZ, 0xc0, !PT ;  /* 0x0000007f02027812 */ /* 0x001fe200078ec0ff */
[----:B--2---:R-:W-:Y:S01]  /*227a0*/  BAR.SYNC.DEFER_BLOCKING 0x0 ;  /* 0x0000000000007b1d */ /* 0x004fe20000010000 */
[----:B------:R-:W-:-:S05]  /*227b0*/  ISETP.NE.U32.AND P3, PT, R5, RZ, PT ;  /* 0x000000ff0500720c */ /* 0x000fca0003f65070 */
[----:B---3--:R-:W-:Y:S08]  /*227c0*/  @P2 BRA `(.L_x_6) ;  /* 0x00000004007c2947 */ /* 0x008ff00003800000 */
[----:B------:R-:W-:Y:S02]  /*227d0*/  UIADD3 UR44, UPT, UPT, UR5, 0x40000, URZ ;  /* 0x00040000052c7890 */ /* 0x000fe4000fffe0ff */
[----:B------:R-:W-:Y:S02]  /*227e0*/  USHF.R.U32.HI UR46, URZ, 0x4, UR5 ;  /* 0x00000004ff2e7899 */ /* 0x000fe40008011605 */
[----:B------:R-:W-:Y:S02]  /*227f0*/  USHF.R.U32.HI UR56, URZ, 0x4, UR44 ;  /* 0x00000004ff387899 */ /* 0x000fe4000801162c */
[----:B------:R-:W-:Y:S02]  /*22800*/  USGXT.U32 UR44, UR46, 0xe ;  /* 0x0000000e2e2c789a */ /* 0x000fe40008000000 */
[----:B------:R-:W-:Y:S02]  /*22810*/  USGXT.U32 UR56, UR56, 0xe ;  /* 0x0000000e3838789a */ /* 0x000fe40008000000 */
[----:B------:R-:W-:-:S02]  /*22820*/  UIADD3 UR48, UP2, UPT, UR44, 0x2, URZ ;  /* 0x000000022c307890 */ /* 0x000fc4000ff5e0ff */
[----:B------:R-:W-:Y:S01]  /*22830*/  UIADD3 UR52, UP1, UPT, UR56, 0x4000080, URZ ;  /* 0x0400008038347890 */ /* 0x000fe2000ff3e0ff */
[----:B------:R-:W-:Y:S01]  /*22840*/  UMOV UR45, URZ ;  /* 0x000000ff002d7c82 */ /* 0x000fe20008000000 */
[----:B------:R-:W-:Y:S02]  /*22850*/  UMOV UR49, URZ ;  /* 0x000000ff00317c82 */ /* 0x000fe40008000000 */
[----:B------:R-:W-:Y:S02]  /*22860*/  UIADD3.X UR53, UPT, UPT, UR45, 0x40004040, URZ, UP1, !UPT ;  /* 0x400040402d357890 */ /* 0x000fe40008ffe4ff */
[----:B------:R-:W-:Y:S02]  /*22870*/  UIADD3.X UR49, UPT, UPT, UR49, 0x40004040, URZ, UP2, !UPT ;  /* 0x4000404031317890 */ /* 0x000fe400097fe4ff */
[----:B------:R-:W-:Y:S02]  /*22880*/  ULOP3.LUT UR56, UR56, 0x4000000, URZ, 0xfc, !UPT ;  /* 0x0400000038387892 */ /* 0x000fe4000f8efcff */
[----:B------:R-:W-:-:S02]  /*22890*/  UIADD3.64 UR58, UPT, UPT, UR48, 0x2, URZ ;  /* 0x00000002303a7897 */ /* 0x000fc4000fffe0ff */
[----:B------:R-:W-:Y:S02]  /*228a0*/  UIADD3.64 UR62, UPT, UPT, UR52, 0x80, URZ ;  /* 0x00000080343e7897 */ /* 0x000fe4000fffe0ff */
[----:B------:R-:W-:Y:S02]  /*228b0*/  UIADD3.64 UR60, UPT, UPT, UR48, 0x4, URZ ;  /* 0x00000004303c7897 */ /* 0x000fe4000fffe0ff */
[----:B------:R-:W-:Y:S01]  /*228c0*/  UIADD3.64 UR66, UPT, UPT, UR52, 0x100, URZ ;  /* 0x0000010034427897 */ /* 0x000fe2000fffe0ff */
[----:B------:R-:W-:Y:S01]  /*228d0*/  UMOV UR30, 0x0 ;  /* 0x00000000001e7882 */ /* 0x000fe20000000000 */
[----:B------:R-:W-:Y:S01]  /*228e0*/  UMOV UR31, 0x8408010 ;  /* 0x08408010001f7882 */ /* 0x000fe20000000000 */
[----:B------:R-:W-:Y:S01]  /*228f0*/  UMOV UR45, 0x40004040 ;  /* 0x40004040002d7882 */ /* 0x000fe20000000000 */
[----:B------:R-:W-:Y:S01]  /*22900*/  UMOV UR57, 0x40004040 ;  /* 0x4000404000397882 */ /* 0x000fe20000000000 */
[----:B------:R-:W-:Y:S01]  /*22910*/  UMOV UR32, 0x0 ;  /* 0x0000000000207882 */ /* 0x000fe20000000000 */
[----:B------:R-:W-:Y:S01]  /*22920*/  UMOV UR33, 0x8408010 ;  /* 0x0840801000217882 */ /* 0x000fe20000000000 */
[----:B------:R0:W-:Y:S01]  /*22930*/  UTCHMMA gdesc[UR56], gdesc[UR44], tmem[UR4], tmem[UR30], idesc[UR31], !UPT ;  /* 0x00ff1e2c380075ea */ /* 0x0001e2000f800004 */
[----:B------:R-:W-:Y:S01]  /*22940*/  UMOV UR24, 0x0 ;  /* 0x0000000000187882 */ /* 0x000fe20000000000 */
[----:B------:R-:W-:Y:S01]  /*22950*/  UMOV UR25, 0x8408010 ;  /* 0x0840801000197882 */ /* 0x000fe20000000000 */
[----:B------:R-:W-:-:S02]  /*22960*/  UIADD3.64 UR64, UPT, UPT, UR48, 0x7fe, URZ ;  /* 0x000007fe30407897 */ /* 0x000fc4000fffe0ff */
[----:B------:R1:W-:Y:S01]  /*22970*/  UTCHMMA gdesc[UR52], gdesc[UR48], tmem[UR4], tmem[UR32], idesc[UR33], UPT ;  /* 0x00ff2030340075ea */ /* 0x0003e2000b800004 */
[----:B------:R-:W-:Y:S01]  /*22980*/  UMOV UR18, 0x0 ;  /* 0x0000000000127882 */ /* 0x000fe20000000000 */
[----:B------:R-:W-:Y:S01]  /*22990*/  UMOV UR19, 0x8408010 ;  /* 0x0840801000137882 */ /* 0x000fe20000000000 */
[----:B------:R-:W-:Y:S01]  /*229a0*/  UIADD3.64 UR68, UPT, UPT, UR48, 0x800, URZ ;  /* 0x0000080030447897 */ /* 0x000fe2000fffe0ff */
[----:B------:R2:W-:Y:S01]  /*229b0*/  UTCHMMA gdesc[UR62], gdesc[UR58], tmem[UR4], tmem[UR24], idesc[UR25], UPT ;  /* 0x00ff183a3e0075ea */ /* 0x0005e2000b800004 */
[----:B------:R3:W-:Y:S01]  /*229c0*/  UTCHMMA gdesc[UR66], gdesc[UR60], tmem[UR4], tmem[UR18], idesc[UR19], UPT ;  /* 0x00ff123c420075ea */ /* 0x0007e2000b800004 */
[----:B0-----:R-:W-:Y:S02]  /*229d0*/  UIADD3.64 UR30, UPT, UPT, UR52, 0x180, URZ ;  /* 0x00000180341e7897 */ /* 0x001fe4000fffe0ff */
[----:B------:R-:W-:Y:S02]  /*229e0*/  UIADD3.64 UR44, UPT, UPT, UR52, 0x200, URZ ;  /* 0x00000200342c7897 */ /* 0x000fe4000fffe0ff */
[----:B-1----:R-:W-:Y:S01]  /*229f0*/  UIADD3.64 UR32, UPT, UPT, UR48, 0x802, URZ ;  /* 0x0000080230207897 */ /* 0x002fe2000fffe0ff */
[----:B------:R-:W-:Y:S01]  /*22a00*/  UMOV UR26, 0x0 ;  /* 0x00000000001a7882 */ /* 0x000fe20000000000 */
[----:B------:R-:W-:Y:S01]  /*22a10*/  UMOV UR27, 0x8408010 ;  /* 0x08408010001b7882 */ /* 0x000fe20000000000 */
[----:B--2---:R-:W-:-:S02]  /*22a20*/  UIADD3.64 UR58, UPT, UPT, UR52, 0x280, URZ ;  /* 0x00000280343a7897 */ /* 0x004fc4000fffe0ff */
[----:B------:R0:W-:Y:S01]  /*22a30*/  UTCHMMA gdesc[UR30], gdesc[UR64], tmem[UR4], tmem[UR26], idesc[UR27], UPT ;  /* 0x00ff1a401e0075ea */ /* 0x0001e2000b800004 */
[----:B------:R-:W-:Y:S02]  /*22a40*/  UIADD3.64 UR24, UPT, UPT, UR48, 0x804, URZ ;  /* 0x0000080430187897 */ /* 0x000fe4000fffe0ff */
[----:B---3--:R-:W-:Y:S01]  /*22a50*/  UIADD3.64 UR60, UPT, UPT, UR52, 0x300, URZ ;  /* 0x00000300343c7897 */ /* 0x008fe2000fffe0ff */
[----:B------:R-:W-:Y:S01]  /*22a60*/  UMOV UR22, 0x0 ;  /* 0x0000000000167882 */ /* 0x000fe20000000000 */
[----:B------:R-:W-:Y:S01]  /*22a70*/  UMOV UR23, 0x8408010 ;  /* 0x0840801000177882 */ /* 0x000fe20000000000 */
[----:B------:R-:W-:Y:S02]  /*22a80*/  UIADD3 UR15, UPT, UPT, UR4, 0x100, URZ ;  /* 0x00000100040f7890 */ /* 0x000fe4000fffe0ff */
[----:B------:R1:W-:Y:S01]  /*22a90*/  UTCHMMA gdesc[UR44], gdesc[UR68], tmem[UR4], tmem[UR22], idesc[UR23], UPT ;  /* 0x00ff16442c0075ea */ /* 0x0003e2000b800004 */
[----:B------:R-:W-:Y:S01]  /*22aa0*/  UIADD3.64 UR18, UPT, UPT, UR48, 0xffe, URZ ;  /* 0x00000ffe30127897 */ /* 0x000fe2000fffe0ff */
[----:B------:R-:W-:Y:S01]  /*22ab0*/  UMOV UR20, 0x0 ;  /* 0x0000000000147882 */ /* 0x000fe20000000000 */
[----:B------:R-:W-:Y:S01]  /*22ac0*/  UMOV UR21, 0x8408010 ;  /* 0x0840801000157882 */ /* 0x000fe20000000000 */
[----:B------:R-:W-:-:S02]  /*22ad0*/  UIADD3 UR70, UPT, UPT, UR4, 0x100, URZ ;  /* 0x0000010004467890 */ /* 0x000fc4000fffe0ff */
[----:B------:R2:W-:Y:S01]  /*22ae0*/  UTCHMMA gdesc[UR58], gdesc[UR32], tmem[UR4], tmem[UR20], idesc[UR21], UPT ;  /* 0x00ff14203a0075ea */ /* 0x0005e2000b800004 */
[----:B0-----:R-:W-:Y:S02]  /*22af0*/  UIADD3.64 UR26, UPT, UPT, UR48, 0x1000, URZ ;  /* 0x00001000301a7897 */ /* 0x001fe4000fffe0ff */
[----:B------:R-:W-:Y:S02]  /*22b00*/  UIADD3 UR71, UPT, UPT, UR4, 0x100, URZ ;  /* 0x0000010004477890 */ /* 0x000fe4000fffe0ff */
[----:B------:R-:W-:Y:S01]  /*22b10*/  UIADD3.64 UR64, UPT, UPT, UR48, 0x1002, URZ ;  /* 0x0000100230407897 */ /* 0x000fe2000fffe0ff */
[----:B------:R-:W-:Y:S01]  /*22b20*/  UMOV UR28, 0x0 ;  /* 0x00000000001c7882 */ /* 0x000fe20000000000 */
[----:B------:R-:W-:Y:S01]  /*22b30*/  UMOV UR29, 0x8408010 ;  /* 0x08408010001d7882 */ /* 0x000fe20000000000 */
[----:B------:R-:W-:Y:S02]  /*22b40*/  UIADD3 UR72, UPT, UPT, UR4, 0x100, URZ ;  /* 0x0000010004487890 */ /* 0x000fe4000fffe0ff */
[----:B------:R0:W-:Y:S01]  /*22b50*/  UTCHMMA gdesc[UR60], gdesc[UR24], tmem[UR4], tmem[UR28], idesc[UR29], UPT ;  /* 0x00ff1c183c0075ea */ /* 0x0001e2000b800004 */
[----:B-1----:R-:W-:-:S02]  /*22b60*/  UIADD3.64 UR22, UPT, UPT, UR48, 0x1004, URZ ;  /* 0x0000100430167897 */ /* 0x002fc4000fffe0ff */
[----:B------:R-:W-:Y:S02]  /*22b70*/  UIADD3 UR73, UPT, UPT, UR4, 0x100, URZ ;  /* 0x0000010004497890 */ /* 0x000fe4000fffe0ff */
[----:B--2---:R-:W-:Y:S02]  /*22b80*/  UIADD3.64 UR32, UPT, UPT, UR48, 0x17fe, URZ ;  /* 0x000017fe30207897 */ /* 0x004fe4000fffe0ff */
[----:B------:R-:W-:Y:S02]  /*22b90*/  UIADD3 UR74, UPT, UPT, UR4, 0x100, URZ ;  /* 0x00000100044a7890 */ /* 0x000fe4000fffe0ff */
[----:B------:R-:W-:Y:S02]  /*22ba0*/  UIADD3.64 UR20, UPT, UPT, UR48, 0x1800, URZ ;  /* 0x0000180030147897 */ /* 0x000fe4000fffe0ff */
[----:B------:R-:W-:Y:S02]  /*22bb0*/  UIADD3 UR75, UPT, UPT, UR4, 0x100, URZ ;  /* 0x00000100044b7890 */ /* 0x000fe4000fffe0ff */
[----:B0-----:R-:W-:Y:S01]  /*22bc0*/  UIADD3.64 UR24, UPT, UPT, UR48, 0x1802, URZ ;  /* 0x0000180230187897 */ /* 0x001fe2000fffe0ff */
[----:B------:R-:W-:Y:S01]  /*22bd0*/  UMOV UR34, 0x0 ;  /* 0x0000000000227882 */ /* 0x000fe20000000000 */
[----:B------:R-:W-:Y:S01]  /*22be0*/  UMOV UR35, 0x8408010 ;  /* 0x0840801000237882 */ /* 0x000fe20000000000 */
[----:B------:R-:W-:Y:S01]  /*22bf0*/  UIADD3 UR76, UPT, UPT, UR4, 0x100, URZ ;  /* 0x00000100044c7890 */ /* 0x000fe2000fffe0ff */
[----:B------:R0:W-:Y:S01]  /*22c00*/  UTCHMMA gdesc[UR56], gdesc[UR18], tmem[UR15], tmem[UR34], idesc[UR35], !UPT ;  /* 0x00ff2212380075ea */ /* 0x0001e2000f80000f */
[----:B------:R-:W-:Y:S01]  /*22c10*/  UIADD3.64 UR48, UPT, UPT, UR48, 0x1804, URZ ;  /* 0x0000180430307897 */ /* 0x000fe2000fffe0ff */
[----:B------:R-:W-:Y:S01]  /*22c20*/  UMOV UR36, 0x0 ;  /* 0x0000000000247882 */ /* 0x000fe20000000000 */
[----:B------:R-:W-:Y:S01]  /*22c30*/  UMOV UR37, 0x8408010 ;  /* 0x0840801000257882 */ /* 0x000fe20000000000 */
[----:B------:R-:W-:Y:S01]  /*22c40*/  UMOV UR38, 0x0 ;  /* 0x0000000000267882 */ /* 0x000fe20000000000 */
[----:B------:R-:W-:Y:S01]  /*22c50*/  UMOV UR39, 0x8408010 ;  /* 0x0840801000277882 */ /* 0x000fe20000000000 */
[----:B------:R-:W-:Y:S01]  /*22c60*/  UMOV UR40, 0x0 ;  /* 0x0000000000287882 */ /* 0x000fe20000000000 */
[----:B------:R-:W-:Y:S01]  /*22c70*/  UMOV UR41, 0x8408010 ;  /* 0x0840801000297882 */ /* 0x000fe20000000000 */
[----:B------:R0:W-:Y:S01]  /*22c80*/  UTCHMMA gdesc[UR52], gdesc[UR26], tmem[UR70], tmem[UR36], idesc[UR37], UPT ;  /* 0x00ff241a340075ea */ /* 0x0001e2000b800046 */
        /* <DEDUP_REMOVED lines=8> */
[----:B------:R-:W-:Y:S01]  /*22d10*/  UMOV UR28, UR77 ;  /* 0x0000004d001c7c82 */ /* 0x000fe20008000000 */
[----:B------:R-:W-:Y:S01]  /*22d20*/  UMOV UR29, URZ ;  /* 0x000000ff001d7c82 */ /* 0x000fe20008000000 */
[----:B------:R0:W-:Y:S01]  /*22d30*/  UTCHMMA gdesc[UR30], gdesc[UR32], tmem[UR73], tmem[UR42], idesc[UR43], UPT ;  /* 0x00ff2a201e0075ea */ /* 0x0001e2000b800049 */
[----:B------:R-:W-:Y:S01]  /*22d40*/  UMOV UR54, 0x0 ;  /* 0x0000000000367882 */ /* 0x000fe20000000000 */
[----:B------:R-:W-:Y:S01]  /*22d50*/  UMOV UR55, 0x8408010 ;  /* 0x0840801000377882 */ /* 0x000fe20000000000 */
[----:B------:R0:W-:Y:S01]  /*22d60*/  UTCHMMA gdesc[UR44], gdesc[UR20], tmem[UR74], tmem[UR46], idesc[UR47], UPT ;  /* 0x00ff2e142c0075ea */ /* 0x0001e2000b80004a */
[----:B------:R-:W-:Y:S01]  /*22d70*/  UMOV UR28, UR28 ;  /* 0x0000001c001c7c82 */ /* 0x000fe20008000000 */
[----:B------:R0:W-:Y:S01]  /*22d80*/  UTCHMMA gdesc[UR58], gdesc[UR24], tmem[UR75], tmem[UR50], idesc[UR51], UPT ;  /* 0x00ff32183a0075ea */ /* 0x0001e2000b80004b */
[----:B------:R0:W-:Y:S01]  /*22d90*/  UTCHMMA gdesc[UR60], gdesc[UR48], tmem[UR76], tmem[UR54], idesc[UR55], UPT ;  /* 0x00ff36303c0075ea */ /* 0x0001e2000b80004c */
[----:B------:R0:W-:Y:S01]  /*22da0*/  UTCBAR [UR28], URZ ;  /* 0x000000ff1c0073e9 */ /* 0x0001e200080000ff */
[----:B------:R-:W-:Y:S01]  /*22db0*/  NOP ;  /* 0x0000000000007918 */ /* 0x000fe20000000000 */
.L_x_6:
[----:B0-----:R-:W-:Y:S01]  /*22dc0*/  UMOV UR19, UR13 ;  /* 0x0000000d00137c82 */ /* 0x001fe20008000000 */
[----:B------:R-:W-:Y:S01]  /*22dd0*/  UMOV UR15, URZ ;  /* 0x000000ff000f7c82 */ /* 0x000fe20008000000 */
[----:B------:R-:W-:Y:S01]  /*22de0*/  UMOV UR62, URZ ;  /* 0x000000ff003e7c82 */ /* 0x000fe20008000000 */
[----:B------:R-:W-:Y:S01]  /*22df0*/  UMOV UR18, UR11 ;  /* 0x0000000b00127c82 */ /* 0x000fe20008000000 */
[----:B------:R-:W-:Y:S01]  /*22e00*/  UMOV UR13, UR14 ;  /* 0x0000000e000d7c82 */ /* 0x000fe20008000000 */
[----:B------:R-:W-:Y:S05]  /*22e10*/  @!P3 BRA `(.L_x_7) ;  /* 0x000001200038b947 */ /* 0x000fea0003800000 */
[----:B------:R-:W-:Y:S02]  /*22e20*/  USHF.R.S32.HI UR21, URZ, 0x1f, UR8 ;  /* 0x0000001fff157899 */ /* 0x000fe40008011408 */
[----:B------:R-:W-:Y:S02]  /*22e30*/  USHF.R.S32.HI UR70, URZ, 0x1f, UR7 ;  /* 0x0000001fff467899 */ /* 0x000fe40008011407 */
[----:B------:R-:W-:Y:S02]  /*22e40*/  USHF.L.U32 UR14, UR8, 0x1, URZ ;  /* 0x00000001080e7899 */ /* 0x000fe400080006ff */
[----:B------:R-:W-:Y:S02]  /*22e50*/  ULOP3.LUT UR20, UR9, 0x4000000, URZ, 0xfc, !UPT ;  /* 0x0400000009147892 */ /* 0x000fe4000f8efcff */
[----:B------:R-:W-:Y:S02]  /*22e60*/  USHF.L.U32 UR11, UR7, 0x1, URZ ;  /* 0x00000001070b7899 */ /* 0x000fe400080006ff */
[----:B------:R-:W-:-:S02]  /*22e70*/  USHF.L.U64.HI UR70, UR7, 0x1, UR70 ;  /* 0x0000000107467899 */ /* 0x000fc40008010246 */
[----:B------:R-:W-:Y:S02]  /*22e80*/  USHF.L.U64.HI UR8, UR8, 0x1, UR21 ;  /* 0x0000000108087899 */ /* 0x000fe40008010215 */
[----:B------:R-:W-:Y:S02]  /*22e90*/  UIADD3.64 UR22, UPT, UPT, UR18, 0x80, URZ ;  /* 0x0000008012167897 */ /* 0x000fe4000fffe0ff */
[----:B------:R-:W-:Y:S02]  /*22ea0*/  UIADD3.64 UR24, UPT, UPT, UR12, 0x2, URZ ;  /* 0x000000020c187897 */ /* 0x000fe4000fffe0ff */
[----:B------:R-:W-:Y:S02]  /*22eb0*/  UIADD3.64 UR26, UPT, UPT, UR18, 0x100, URZ ;  /* 0x00000100121a7897 */ /* 0x000fe4000fffe0ff */
[----:B------:R-:W-:Y:S02]  /*22ec0*/  UIADD3.64 UR28, UPT, UPT, UR12, 0x4, URZ ;  /* 0x000000040c1c7897 */ /* 0x000fe4000fffe0ff */
[----:B------:R-:W-:-:S02]  /*22ed0*/  UIADD3.64 UR30, UPT, UPT, UR18, 0x180, URZ ;  /* 0x00000180121e7897 */ /* 0x000fc4000fffe0ff */
[----:B------:R-:W-:Y:S02]  /*22ee0*/  UIADD3.64 UR32, UPT, UPT, UR12, 0x7fe, URZ ;  /* 0x000007fe0c207897 */ /* 0x000fe4000fffe0ff */
        /* <DEDUP_REMOVED lines=12> */
[----:B------:R-:W-:Y:S01]  /*22fb0*/  UIADD3.64 UR58, UPT, UPT, UR12, 0x1802, URZ ;  /* 0x000018020c3a7897 */ /* 0x000fe2000fffe0ff */
[----:B------:R-:W0:Y:S01]  /*22fc0*/  LDCU UR9, c[0x0][0x3a0] ;  /* 0x00007400ff0977ac */ /* 0x000e220008000800 */
[----:B------:R-:W-:Y:S01]  /*22fd0*/  UIADD3.64 UR60, UPT, UPT, UR12, 0x1804, URZ ;  /* 0x000018040c3c7897 */ /* 0x000fe2000fffe0ff */
[----:B------:R-:W-:Y:S01]  /*22fe0*/  UMOV UR71, 0x1 ;  /* 0x0000000100477882 */ /* 0x000fe20000000000 */
[----:B------:R-:W-:Y:S01]  /*22ff0*/  UMOV UR7, URZ ;  /* 0x000000ff00077c82 */ /* 0x000fe20008000000 */
[----:B------:R-:W-:-:S09]  /*23000*/  UMOV UR21, 0x40004040 ;  /* 0x4000404000157882 */ /* 0x000fd20000000000 */
.L_x_10:
[----:B------:R-:W2:Y:S04]  /*23010*/  LDL.LU R27, [R1+0x54] ;  /* 0x00005400011b7983 */ /* 0x000ea80000300800 */
[----:B------:R-:W3:Y:S04]  /*23020*/  LDL.LU R26, [R1+0x464] ;  /* 0x00046400011a7983 */ /* 0x000ee80000300800 */
        /* <DEDUP_REMOVED lines=18> */
[----:B------:R-:W4:Y:S01]  /*23150*/  LDL.LU R6, [R1+0x40] ;  /* 0x0000400001067983 */ /* 0x000f220000300800 */
[----:B------:R-:W-:-:S02]  /*23160*/  UIADD3 UR15, UPT, UPT, UR15, 0x1, URZ ;  /* 0x000000010f0f7890 */ /* 0x000fc4000fffe0ff */
[----:B------:R-:W-:Y:S01]  /*23170*/  USHF.L.U32 UR62, UR62, 0x1f, URZ ;  /* 0x0000001f3e3e7899 */ /* 0x000fe200080006ff */
[----:B------:R-:W1:Y:S01]  /*23180*/  S2R R10, SR_TID.X ;  /* 0x00000000000a7919 */ /* 0x000e620000002100 */
[----:B0-----:R-:W-:Y:S01]  /*23190*/  UIMAD UR63, UR15, -0x80, UR9 ;  /* 0xffffff800f3f78a4 */ /* 0x001fe2000f8e0209 */
[----:B-1----:R-:W-:-:S04]  /*231a0*/  SHF.R.U32.HI R5, RZ, 0x7, R10 ;  /* 0x00000007ff057819 */ /* 0x002fc8000001160a */
[----:B------:R-:W-:-:S04]  /*231b0*/  SGXT.U32 R5, R5, 0x1 ;  /* 0x000000010505781a */ /* 0x000fc80000000000 */
[----:B------:R-:W-:Y:S02]  /*231c0*/  ISETP.GE.AND P2, PT, R5, UR63, PT ;  /* 0x0000003f05007c0c */ /* 0x000fe4000bf46270 */
[----:B--2---:R-:W-:Y:S02]  /*231d0*/  IADD3 R27, P4, PT, R27, UR11, RZ ;  /* 0x0000000b1b1b7c10 */ /* 0x004fe4000ff9e0ff */
[----:B---3--:R-:W-:-:S03]  /*231e0*/  IADD3 R26, P6, PT, R26, UR11, RZ ;  /* 0x0000000b1a1a7c10 */ /* 0x008fc6000ffde0ff */
[----:B------:R-:W-:Y:S01]  /*231f0*/  STL [R1+0x54], R27 ;  /* 0x0000541b01007387 */ /* 0x000fe20000100800 */
[----:B----4-:R-:W-:-:S03]  /*23200*/  IADD3 R25, P5, PT, R25, UR11, RZ ;  /* 0x0000000b19197c10 */ /* 0x010fc6000ffbe0ff */
[----:B------:R-:W-:Y:S01]  /*23210*/  STL [R1+0x464], R26 ;  /* 0x0004641a01007387 */ /* 0x000fe20000100800 */
[----:B------:R-:W-:-:S03]  /*23220*/  IADD3 R24, P3, PT, R24, UR11, RZ ;  /* 0x0000000b18187c10 */ /* 0x000fc6000ff7e0ff */
[----:B------:R-:W-:Y:S01]  /*23230*/  STL [R1+0x45c], R25 ;  /* 0x00045c1901007387 */ /* 0x000fe20000100800 */
[----:B------:R-:W-:-:S03]  /*23240*/  IADD3.X R23, PT, PT, R23, UR70, RZ, P4, !PT ;  /* 0x0000004617177c10 */ /* 0x000fc6000a7fe4ff */
        /* <DEDUP_REMOVED lines=20> */
[----:B------:R-:W2:Y:S01]  /*23390*/  LDL.LU R5, [R1+0x3c] ;  /* 0x00003c0001057983 */ /* 0x000ea20000300800 */
[----:B------:R-:W-:-:S03]  /*233a0*/  IADD3 R12, P6, PT, R12, UR11, RZ ;  /* 0x0000000b0c0c7c10 */ /* 0x000fc6000ffde0ff */
[----:B------:R-:W-:Y:S01]  /*233b0*/  STL [R1+0x44], R14 ;  /* 0x0000440e01007387 */ /* 0x000fe20000100800 */
[----:B------:R-:W-:-:S03]  /*233c0*/  IADD3.X R11, PT, PT, R11, UR70, RZ, P5, !PT ;  /* 0x000000460b0b7c10 */ /* 0x000fc6000affe4ff */
[----:B------:R-:W-:Y:S01]  /*233d0*/  STL [R1+0x450], R13 ;  /* 0x0004500d01007387 */ /* 0x000fe20000100800 */
[----:B------:R-:W-:-:S03]  /*233e0*/  IADD3 R9, P5, PT, R9, UR11, RZ ;  /* 0x0000000b09097c10 */ /* 0x000fc6000ffbe0ff */
[----:B------:R-:W-:Y:S01]  /*233f0*/  STL [R1+0x444], R12 ;  /* 0x0004440c01007387 */ /* 0x000fe20000100800 */
[----:B------:R-:W-:-:S03]  /*23400*/  IADD3.X R7, PT, PT, R7, UR70, RZ, P3, !PT ;  /* 0x0000004607077c10 */ /* 0x000fc60009ffe4ff */
[----:B------:R0:W-:Y:S01]  /*23410*/  STL [R1+0x43c], R9 ;  /* 0x00043c0901007387 */ /* 0x0001e20000100800 */
[----:B------:R-:W-:-:S03]  /*23420*/  IADD3 R8, P3, PT, R8, UR11, RZ ;  /* 0x0000000b08087c10 */ /* 0x000fc6000ff7e0ff */
[----:B------:R-:W-:Y:S01]  /*23430*/  STL [R1+0x448], R11 ;  /* 0x0004480b01007387 */ /* 0x000fe20000100800 */
[----:B------:R-:W-:-:S03]  /*23440*/  IADD3.X R6, PT, PT, R6, UR70, RZ, P4, !PT ;  /* 0x0000004606067c10 */ /* 0x000fc6000a7fe4ff */
[----:B0-----:R-:W3:Y:S04]  /*23450*/  LDL.LU R9, [R1+0x440] ;  /* 0x0004400001097983 */ /* 0x001ee80000300800 */
[----:B------:R0:W-:Y:S04]  /*23460*/  STL [R1+0x818], R7 ;  /* 0x0008180701007387 */ /* 0x0001e80000100800 */
[----:B0-----:R-:W4:Y:S04]  /*23470*/  LDL.LU R7, [R1+0x434] ;  /* 0x0004340001077983 */ /* 0x001f280000300800 */
[----:B------:R-:W4:Y:S04]  /*23480*/  LDL.LU R33, [R1+0x438] ;  /* 0x0004380001217983 */ /* 0x000f280000300800 */
[----:B------:R-:W4:Y:S04]  /*23490*/  LDL.LU R32, [R1+0x42c] ;  /* 0x00042c0001207983 */ /* 0x000f280000300800 */
[----:B------:R-:W-:Y:S04]  /*234a0*/  STL [R1+0x814], R8 ;  /* 0x0008140801007387 */ /* 0x000fe80000100800 */
[----:B------:R-:W4:Y:S04]  /*234b0*/  LDL.LU R31, [R1+0x810] ;  /* 0x00081000011f7983 */ /* 0x000f280000300800 */
[----:B------:R0:W-:Y:S04]  /*234c0*/  STL [R1+0x40], R6 ;  /* 0x0000400601007387 */ /* 0x0001e80000100800 */
        /* <DEDUP_REMOVED lines=19> */
[----:B0-----:R-:W4:Y:S04]  /*23600*/  LDL.LU R6, [R1+0x400] ;  /* 0x0004000001067983 */ /* 0x001f280000300800 */
[----:B------:R-:W4:Y:S04]  /*23610*/  LDL.LU R11, [R1+0x3ec] ;  /* 0x0003ec00010b7983 */ /* 0x000f280000300800 */
[----:B------:R-:W4:Y:S01]  /*23620*/  LDL.LU R8, [R1+0x3f8] ;  /* 0x0003f80001087983 */ /* 0x000f220000300800 */
[----:B--2---:R-:W-:-:S05]  /*23630*/  IADD3 R5, P4, PT, R5, UR11, RZ ;  /* 0x0000000b05057c10 */ /* 0x004fca000ff9e0ff */
[----:B------:R0:W-:Y:S04]  /*23640*/  STL [R1+0x3c], R5 ;  /* 0x00003c0501007387 */ /* 0x0001e80000100800 */
[----:B0-----:R-:W2:Y:S01]  /*23650*/  LDL.LU R5, [R1+0x3e4] ;  /* 0x0003e40001057983 */ /* 0x001ea20000300800 */
[----:B---3--:R-:W-:-:S05]  /*23660*/  IADD3.X R9, PT, PT, R9, UR70, RZ, P6, !PT ;  /* 0x0000004609097c10 */ /* 0x008fca000b7fe4ff */
[----:B------:R0:W-:Y:S01]  /*23670*/  STL [R1+0x440], R9 ;  /* 0x0004400901007387 */ /* 0x0001e20000100800 */
[----:B----4-:R-:W-:-:S03]  /*23680*/  IADD3 R7, P6, PT, R7, UR11, RZ ;  /* 0x0000000b07077c10 */ /* 0x010fc6000ffde0ff */
[----:B0-----:R-:W3:Y:S01]  /*23690*/  LDL.LU R9, [R1+0x7f8] ;  /* 0x0007f80001097983 */ /* 0x001ee20000300800 */
[----:B------:R-:W-:-:S03]  /*236a0*/  IADD3.X R33, PT, PT, R33, UR70, RZ, P5, !PT ;  /* 0x0000004621217c10 */ /* 0x000fc6000affe4ff */
[----:B------:R0:W-:Y:S01]  /*236b0*/  STL [R1+0x434], R7 ;  /* 0x0004340701007387 */ /* 0x0001e20000100800 */
[----:B------:R-:W-:-:S03]  /*236c0*/  IADD3 R32, P5, PT, R32, UR11, RZ ;  /* 0x0000000b20207c10 */ /* 0x000fc6000ffbe0ff */
[----:B0-----:R-:W4:Y:S01]  /*236d0*/  LDL.LU R7, [R1+0x7f4] ;  /* 0x0007f40001077983 */ /* 0x001f220000300800 */
        /* <DEDUP_REMOVED lines=38> */
[----:B------:R-:W-:-:S03]  /*23940*/  IADD3.X R6, PT, PT, R6, UR70, RZ, P6, !PT ;  /* 0x0000004606067c10 */ /* 0x000fc6000b7fe4ff */
[----:B------:R-:W-:Y:S04]  /*23950*/  STL [R1+0x7fc], R14 ;  /* 0x0007fc0e01007387 */ /* 0x000fe80000100800 */
[----:B------:R0:W-:Y:S04]  /*23960*/  STL [R1+0x400], R6 ;  /* 0x0004000601007387 */ /* 0x0001e80000100800 */
[----:B------:R-:W-:Y:S04]  /*23970*/  STL [R1+0x408], R13 ;  /* 0x0004080d01007387 */ /* 0x000fe80000100800 */
[----:B0-----:R-:W4:Y:S01]  /*23980*/  LDL.LU R6, [R1+0x3f0] ;  /* 0x0003f00001067983 */ /* 0x001f220000300800 */
[----:B------:R-:W-:-:S02]  /*23990*/  IADD3 R12, P4, PT, R12, UR11, RZ ;  /* 0x0000000b0c0c7c10 */ /* 0x000fc4000ff9e0ff */
[----:B------:R-:W-:Y:S02]  /*239a0*/  IADD3.X R8, PT, PT, R8, UR70, RZ, P5, !PT ;  /* 0x0000004608087c10 */ /* 0x000fe4000affe4ff */
[----:B------:R-:W-:Y:S01]  /*239b0*/  IADD3 R11, P6, PT, R11, UR11, RZ ;  /* 0x0000000b0b0b7c10 */ /* 0x000fe2000ffde0ff */
[----:B------:R-:W-:Y:S04]  /*239c0*/  STL [R1+0x3f4], R12 ;  /* 0x0003f40c01007387 */ /* 0x000fe80000100800 */
[----:B------:R0:W-:Y:S04]  /*239d0*/  STL [R1+0x3f8], R8 ;  /* 0x0003f80801007387 */ /* 0x0001e80000100800 */
[----:B------:R-:W-:Y:S04]  /*239e0*/  STL [R1+0x3ec], R11 ;  /* 0x0003ec0b01007387 */ /* 0x000fe80000100800 */
[----:B0-----:R-:W4:Y:S01]  /*239f0*/  LDL.LU R8, [R1+0x3dc] ;  /* 0x0003dc0001087983 */ /* 0x001f220000300800 */
[----:B--2---:R-:W-:-:S05]  /*23a00*/  IADD3 R5, P5, PT, R5, UR11, RZ ;  /* 0x0000000b05057c10 */ /* 0x004fca000ffbe0ff */
[----:B------:R0:W-:Y:S04]  /*23a10*/  STL [R1+0x3e4], R5 ;  /* 0x0003e40501007387 */ /* 0x0001e80000100800 */
[----:B0-----:R-:W2:Y:S04]  /*23a20*/  LDL.LU R5, [R1+0x3e8] ;  /* 0x0003e80001057983 */ /* 0x001ea80000300800 */
[----:B------:R-:W2:Y:S04]  /*23a30*/  LDL.LU R33, [R1+0x3d4] ;  /* 0x0003d40001217983 */ /* 0x000ea80000300800 */
[----:B------:R-:W2:Y:S01]  /*23a40*/  LDL.LU R32, [R1+0x3e0] ;  /* 0x0003e00001207983 */ /* 0x000ea20000300800 */
[----:B---3--:R-:W-:-:S05]  /*23a50*/  IADD3.X R9, PT, PT, R9, UR70, RZ, P3, !PT ;  /* 0x0000004609097c10 */ /* 0x008fca0009ffe4ff */
[----:B------:R-:W-:Y:S04]  /*23a60*/  STL [R1+0x7f8], R9 ;  /* 0x0007f80901007387 */ /* 0x000fe80000100800 */
[----:B------:R-:W3:Y:S01]  /*23a70*/  LDL.LU R31, [R1+0x3cc] ;  /* 0x0003cc00011f7983 */ /* 0x000ee20000300800 */
[----:B----4-:R-:W-:-:S05]  /*23a80*/  IADD3 R7, P3, PT, R7, UR11, RZ ;  /* 0x0000000b07077c10 */ /* 0x010fca000ff7e0ff */
        /* <DEDUP_REMOVED lines=23> */
[----:B------:R-:W-:-:S05]  /*23c00*/  IADD3.X R6, PT, PT, R6, UR70, RZ, P4, !PT ;  /* 0x0000004606067c10 */ /* 0x000fca000a7fe4ff */
[----:B------:R0:W-:Y:S04]  /*23c10*/  STL [R1+0x3f0], R6 ;  /* 0x0003f00601007387 */ /* 0x0001e80000100800 */
[----:B0-----:R-:W4:Y:S01]  /*23c20*/  LDL.LU R6, [R1+0x398] ;  /* 0x0003980001067983 */ /* 0x001f220000300800 */
[----:B------:R-:W-:-:S05]  /*23c30*/  IADD3 R8, P4, PT, R8, UR11, RZ ;  /* 0x0000000b08087c10 */ /* 0x000fca000ff9e0ff */
[----:B------:R0:W-:Y:S04]  /*23c40*/  STL [R1+0x3dc], R8 ;  /* 0x0003dc0801007387 */ /* 0x0001e80000100800 */
[----:B0-----:R-:W4:Y:S01]  /*23c50*/  LDL.LU R8, [R1+0x384] ;  /* 0x0003840001087983 */ /* 0x001f220000300800 */
[----:B--2---:R-:W-:Y:S02]  /*23c60*/  IADD3.X R5, PT, PT, R5, UR70, RZ, P6, !PT ;  /* 0x0000004605057c10 */ /* 0x004fe4000b7fe4ff */
[----:B------:R-:W-:-:S03]  /*23c70*/  IADD3 R33, P6, PT, R33, UR11, RZ ;  /* 0x0000000b21217c10 */ /* 0x000fc6000ffde0ff */
[----:B------:R0:W-:Y:S01]  /*23c80*/  STL [R1+0x3e8], R5 ;  /* 0x0003e80501007387 */ /* 0x0001e20000100800 */
[----:B------:R-:W-:-:S03]  /*23c90*/  IADD3.X R32, PT, PT, R32, UR70, RZ, P5, !PT ;  /* 0x0000004620207c10 */ /* 0x000fc6000affe4ff */
[----:B0-----:R-:W2:Y:S01]  /*23ca0*/  LDL.LU R5, [R1+0x7d8] ;  /* 0x0007d80001057983 */ /* 0x001ea20000300800 */
[----:B---3--:R-:W-:-:S03]  /*23cb0*/  IADD3 R31, P5, PT, R31, UR11, RZ ;  /* 0x0000000b1f1f7c10 */ /* 0x008fc6000ffbe0ff */
[----:B------:R-:W-:Y:S04]  /*23cc0*/  STL [R1+0x3d4], R33 ;  /* 0x0003d42101007387 */ /* 0x000fe80000100800 */
[----:B------:R-:W-:Y:S04]  /*23cd0*/  STL [R1+0x3e0], R32 ;  /* 0x0003e02001007387 */ /* 0x000fe80000100800 */
[----:B------:R-:W-:Y:S01]  /*23ce0*/  STL [R1+0x3cc], R31 ;  /* 0x0003cc1f01007387 */ /* 0x000fe20000100800 */
[----:B----4-:R-:W-:Y:S02]  /*23cf0*/  IADD3.X R30, PT, PT, R30, UR70, RZ, P3, !PT ;  /* 0x000000461e1e7c10 */ /* 0x010fe40009ffe4ff */
        /* <DEDUP_REMOVED lines=32> */
[----:B------:R-:W-:Y:S02]  /*23f00*/  IADD3 R13, P3, PT, R13, UR11, RZ ;  /* 0x0000000b0d0d7c10 */ /* 0x000fe4000ff7e0ff */
[----:B------:R-:W-:Y:S02]  /*23f10*/  IADD3.X R12, PT, PT, R12, UR70, RZ, P4, !PT ;  /* 0x000000460c0c7c10 */ /* 0x000fe4000a7fe4ff */
[----:B------:R-:W-:Y:S01]  /*23f20*/  IADD3 R7, P4, PT, R7, UR11, RZ ;  /* 0x0000000b07077c10 */ /* 0x000fe2000ff9e0ff */
[----:B------:R-:W-:Y:S01]  /*23f30*/  STL [R1+0x7e0], R14 ;  /* 0x0007e00e01007387 */ /* 0x000fe20000100800 */
[----:B------:R-:W-:-:S03]  /*23f40*/  IADD3.X R11, PT, PT, R11, UR70, RZ, P6, !PT ;  /* 0x000000460b0b7c10 */ /* 0x000fc6000b7fe4ff */
[----:B------:R0:W-:Y:S01]  /*23f50*/  STL [R1+0x394], R7 ;  /* 0x0003940701007387 */ /* 0x0001e20000100800 */
[----:B------:R-:W-:-:S03]  /*23f60*/  IADD3 R9, P6, PT, R9, UR11, RZ ;  /* 0x0000000b09097c10 */ /* 0x000fc6000ffde0ff */
[----:B------:R-:W-:Y:S04]  /*23f70*/  STL [R1+0x7dc], R13 ;  /* 0x0007dc0d01007387 */ /* 0x000fe80000100800 */
[----:B0-----:R-:W3:Y:S04]  /*23f80*/  LDL.LU R7, [R1+0x7d4] ;  /* 0x0007d40001077983 */ /* 0x001ee80000300800 */
[----:B------:R-:W-:Y:S04]  /*23f90*/  STL [R1+0x3a8], R12 ;  /* 0x0003a80c01007387 */ /* 0x000fe80000100800 */
[----:B------:R0:W-:Y:S04]  /*23fa0*/  STL [R1+0x38c], R9 ;  /* 0x00038c0901007387 */ /* 0x0001e80000100800 */
[----:B------:R-:W-:Y:S01]  /*23fb0*/  STL [R1+0x3a0], R11 ;  /* 0x0003a00b01007387 */ /* 0x000fe20000100800 */
[----:B------:R-:W-:-:S03]  /*23fc0*/  IADD3.X R6, PT, PT, R6, UR70, RZ, P5, !PT ;  /* 0x0000004606067c10 */ /* 0x000fc6000affe4ff */
[----:B0-----:R-:W4:Y:S04]  /*23fd0*/  LDL.LU R9, [R1+0x390] ;  /* 0x0003900001097983 */ /* 0x001f280000300800 */
[----:B------:R0:W-:Y:S04]  /*23fe0*/  STL [R1+0x398], R6 ;  /* 0x0003980601007387 */ /* 0x0001e80000100800 */
[----:B0-----:R-:W4:Y:S01]  /*23ff0*/  LDL.LU R6, [R1+0x37c] ;  /* 0x00037c0001067983 */ /* 0x001f220000300800 */
[----:B------:R-:W-:-:S03]  /*24000*/  IADD3 R8, P5, PT, R8, UR11, RZ ;  /* 0x0000000b08087c10 */ /* 0x000fc6000ffbe0ff */
[----:B------:R-:W4:Y:S04]  /*24010*/  LDL.LU R33, [R1+0x388] ;  /* 0x0003880001217983 */ /* 0x000f280000300800 */
[----:B------:R-:W4:Y:S04]  /*24020*/  LDL.LU R32, [R1+0x374] ;  /* 0x0003740001207983 */ /* 0x000f280000300800 */
[----:B------:R-:W-:Y:S04]  /*24030*/  STL [R1+0x384], R8 ;  /* 0x0003840801007387 */ /* 0x000fe80000100800 */
[----:B------:R-:W4:Y:S01]  /*24040*/  LDL.LU R31, [R1+0x380] ;  /* 0x00038000011f7983 */ /* 0x000f220000300800 */
[----:B--2---:R-:W-:-:S05]  /*24050*/  IADD3.X R5, PT, PT, R5, UR70, RZ, P3, !PT ;  /* 0x0000004605057c10 */ /* 0x004fca0009ffe4ff */
[----:B------:R0:W-:Y:S04]  /*24060*/  STL [R1+0x7d8], R5 ;  /* 0x0007d80501007387 */ /* 0x0001e80000100800 */
[----:B------:R-:W2:Y:S04]  /*24070*/  LDL.LU R30, [R1+0x7cc] ;  /* 0x0007cc00011e7983 */ /* 0x000ea80000300800 */
        /* <DEDUP_REMOVED lines=18> */
[----:B0-----:R-:W2:Y:S04]  /*241a0*/  LDL.LU R5, [R1+0x358] ;  /* 0x0003580001057983 */ /* 0x001ea80000300800 */
[----:B------:R-:W2:Y:S04]  /*241b0*/  LDL.LU R11, [R1+0x34c] ;  /* 0x00034c00010b7983 */ /* 0x000ea80000300800 */
[----:B------:R-:W2:Y:S01]  /*241c0*/  LDL.LU R8, [R1+0x350] ;  /* 0x0003500001087983 */ /* 0x000ea20000300800 */
[----:B---3--:R-:W-:-:S05]  /*241d0*/  IADD3 R7, P3, PT, R7, UR11, RZ ;  /* 0x0000000b07077c10 */ /* 0x008fca000ff7e0ff */
[----:B------:R0:W-:Y:S04]  /*241e0*/  STL [R1+0x7d4], R7 ;  /* 0x0007d40701007387 */ /* 0x0001e80000100800 */
[----:B0-----:R-:W3:Y:S01]  /*241f0*/  LDL.LU R7, [R1+0x344] ;  /* 0x0003440001077983 */ /* 0x001ee20000300800 */
[----:B----4-:R-:W-:-:S05]  /*24200*/  IADD3.X R9, PT, PT, R9, UR70, RZ, P4, !PT ;  /* 0x0000004609097c10 */ /* 0x010fca000a7fe4ff */
[----:B------:R0:W-:Y:S01]  /*24210*/  STL [R1+0x390], R9 ;  /* 0x0003900901007387 */ /* 0x0001e20000100800 */
[----:B------:R-:W-:-:S03]  /*24220*/  IADD3 R6, P4, PT, R6, UR11, RZ ;  /* 0x0000000b06067c10 */ /* 0x000fc6000ff9e0ff */
[----:B0-----:R-:W4:Y:S04]  /*24230*/  LDL.LU R9, [R1+0x7a8] ;  /* 0x0007a80001097983 */ /* 0x001f280000300800 */
[----:B------:R0:W-:Y:S04]  /*24240*/  STL [R1+0x37c], R6 ;  /* 0x00037c0601007387 */ /* 0x0001e80000100800 */
[----:B0-----:R-:W4:Y:S01]  /*24250*/  LDL.LU R6, [R1+0x79c] ;  /* 0x00079c0001067983 */ /* 0x001f220000300800 */
[----:B------:R-:W-:Y:S02]  /*24260*/  IADD3.X R33, PT, PT, R33, UR70, RZ, P6, !PT ;  /* 0x0000004621217c10 */ /* 0x000fe4000b7fe4ff */
[----:B------:R-:W-:-:S02]  /*24270*/  IADD3 R32, P6, PT, R32, UR11, RZ ;  /* 0x0000000b20207c10 */ /* 0x000fc4000ffde0ff */
[----:B------:R-:W-:Y:S01]  /*24280*/  IADD3.X R31, PT, PT, R31, UR70, RZ, P5, !PT ;  /* 0x000000461f1f7c10 */ /* 0x000fe2000affe4ff */
[----:B------:R-:W-:Y:S04]  /*24290*/  STL [R1+0x388], R33 ;  /* 0x0003882101007387 */ /* 0x000fe80000100800 */
[----:B------:R-:W-:Y:S04]  /*242a0*/  STL [R1+0x374], R32 ;  /* 0x0003742001007387 */ /* 0x000fe80000100800 */
[----:B------:R-:W-:Y:S01]  /*242b0*/  STL [R1+0x380], R31 ;  /* 0x0003801f01007387 */ /* 0x000fe20000100800 */
[----:B--2---:R-:W-:-:S02]  /*242c0*/  IADD3 R30, P5, PT, R30, UR11, RZ ;  /* 0x0000000b1e1e7c10 */ /* 0x004fc4000ffbe0ff */
        /* <DEDUP_REMOVED lines=36> */
[----:B------:R-:W-:-:S03]  /*24510*/  IADD3 R11, P4, PT, R11, UR11, RZ ;  /* 0x0000000b0b0b7c10 */ /* 0x000fc6000ff9e0ff */
[----:B------:R0:W-:Y:S01]  /*24520*/  STL [R1+0x358], R5 ;  /* 0x0003580501007387 */ /* 0x0001e20000100800 */
[----:B------:R-:W-:-:S03]  /*24530*/  IADD3.X R8, PT, PT, R8, UR70, RZ, P6, !PT ;  /* 0x0000004608087c10 */ /* 0x000fc6000b7fe4ff */
[----:B------:R-:W-:Y:S04]  /*24540*/  STL [R1+0x7b0], R13 ;  /* 0x0007b00d01007387 */ /* 0x000fe80000100800 */
[----:B0-----:R-:W2:Y:S04]  /*24550*/  LDL.LU R5, [R1+0x7a0] ;  /* 0x0007a00001057983 */ /* 0x001ea80000300800 */
[----:B------:R-:W-:Y:S04]  /*24560*/  STL [R1+0x7a4], R12 ;  /* 0x0007a40c01007387 */ /* 0x000fe80000100800 */
[----:B------:R0:W-:Y:S04]  /*24570*/  STL [R1+0x350], R8 ;  /* 0x0003500801007387 */ /* 0x0001e80000100800 */
[----:B------:R-:W-:Y:S04]  /*24580*/  STL [R1+0x34c], R11 ;  /* 0x00034c0b01007387 */ /* 0x000fe80000100800 */
[----:B0-----:R-:W2:Y:S01]  /*24590*/  LDL.LU R8, [R1+0x794] ;  /* 0x0007940001087983 */ /* 0x001ea20000300800 */
[----:B---3--:R-:W-:-:S05]  /*245a0*/  IADD3 R7, P6, PT, R7, UR11, RZ ;  /* 0x0000000b07077c10 */ /* 0x008fca000ffde0ff */
[----:B------:R0:W-:Y:S04]  /*245b0*/  STL [R1+0x344], R7 ;  /* 0x0003440701007387 */ /* 0x0001e80000100800 */
[----:B0-----:R-:W3:Y:S01]  /*245c0*/  LDL.LU R7, [R1+0x348] ;  /* 0x0003480001077983 */ /* 0x001ee20000300800 */
[----:B----4-:R-:W-:-:S03]  /*245d0*/  IADD3.X R9, PT, PT, R9, UR70, RZ, P5, !PT ;  /* 0x0000004609097c10 */ /* 0x010fc6000affe4ff */
[----:B------:R-:W4:Y:S04]  /*245e0*/  LDL.LU R33, [R1+0x33c] ;  /* 0x00033c0001217983 */ /* 0x000f280000300800 */
[----:B------:R-:W4:Y:S04]  /*245f0*/  LDL.LU R32, [R1+0x340] ;  /* 0x0003400001207983 */ /* 0x000f280000300800 */
[----:B------:R-:W-:Y:S04]  /*24600*/  STL [R1+0x7a8], R9 ;  /* 0x0007a80901007387 */ /* 0x000fe80000100800 */
[----:B------:R-:W4:Y:S01]  /*24610*/  LDL.LU R31, [R1+0x334] ;  /* 0x00033400011f7983 */ /* 0x000f220000300800 */
[----:B------:R-:W-:-:S05]  /*24620*/  IADD3 R6, P5, PT, R6, UR11, RZ ;  /* 0x0000000b06067c10 */ /* 0x000fca000ffbe0ff */
        /* <DEDUP_REMOVED lines=23> */
[----:B--2---:R-:W-:-:S05]  /*247a0*/  IADD3.X R5, PT, PT, R5, UR70, RZ, P3, !PT ;  /* 0x0000004605057c10 */ /* 0x004fca0009ffe4ff */
[----:B------:R0:W-:Y:S04]  /*247b0*/  STL [R1+0x7a0], R5 ;  /* 0x0007a00501007387 */ /* 0x0001e80000100800 */
[----:B0-----:R-:W2:Y:S01]  /*247c0*/  LDL.LU R5, [R1+0x310] ;  /* 0x0003100001057983 */ /* 0x001ea20000300800 */
[----:B------:R-:W-:-:S05]  /*247d0*/  IADD3 R8, P3, PT, R8, UR11, RZ ;  /* 0x0000000b08087c10 */ /* 0x000fca000ff7e0ff */
[----:B------:R0:W-:Y:S04]  /*247e0*/  STL [R1+0x794], R8 ;  /* 0x0007940801007387 */ /* 0x0001e80000100800 */
[----:B0-----:R-:W2:Y:S01]  /*247f0*/  LDL.LU R8, [R1+0x304] ;  /* 0x0003040001087983 */ /* 0x001ea20000300800 */
[----:B---3--:R-:W-:Y:S02]  /*24800*/  IADD3.X R7, PT, PT, R7, UR70, RZ, P4, !PT ;  /* 0x0000004607077c10 */ /* 0x008fe4000a7fe4ff */
[----:B----4-:R-:W-:-:S03]  /*24810*/  IADD3 R33, P4, PT, R33, UR11, RZ ;  /* 0x0000000b21217c10 */ /* 0x010fc6000ff9e0ff */
[----:B------:R0:W-:Y:S01]  /*24820*/  STL [R1+0x348], R7 ;  /* 0x0003480701007387 */ /* 0x0001e20000100800 */
[----:B------:R-:W-:-:S03]  /*24830*/  IADD3.X R32, PT, PT, R32, UR70, RZ, P6, !PT ;  /* 0x0000004620207c10 */ /* 0x000fc6000b7fe4ff */
[----:B0-----:R-:W3:Y:S01]  /*24840*/  LDL.LU R7, [R1+0x768] ;  /* 0x0007680001077983 */ /* 0x001ee20000300800 */
[----:B------:R-:W-:-:S03]  /*24850*/  IADD3 R31, P6, PT, R31, UR11, RZ ;  /* 0x0000000b1f1f7c10 */ /* 0x000fc6000ffde0ff */
[----:B------:R-:W-:Y:S04]  /*24860*/  STL [R1+0x33c], R33 ;  /* 0x00033c2101007387 */ /* 0x000fe80000100800 */
        /* <DEDUP_REMOVED lines=38> */
[----:B------:R-:W-:Y:S04]  /*24ad0*/  STL [R1+0x778], R14 ;  /* 0x0007780e01007387 */ /* 0x000fe80000100800 */
[----:B------:R0:W-:Y:S04]  /*24ae0*/  STL [R1+0x764], R6 ;  /* 0x0007640601007387 */ /* 0x0001e80000100800 */
[----:B------:R-:W-:Y:S04]  /*24af0*/  STL [R1+0x76c], R13 ;  /* 0x00076c0d01007387 */ /* 0x000fe80000100800 */
[----:B0-----:R-:W4:Y:S01]  /*24b00*/  LDL.LU R6, [R1+0x75c] ;  /* 0x00075c0001067983 */ /* 0x001f220000300800 */
[----:B------:R-:W-:-:S02]  /*24b10*/  IADD3.X R11, PT, PT, R11, UR70, RZ, P4, !PT ;  /* 0x000000460b0b7c10 */ /* 0x000fc4000a7fe4ff */
[----:B------:R-:W-:Y:S01]  /*24b20*/  IADD3 R9, P4, PT, R9, UR11, RZ ;  /* 0x0000000b09097c10 */ /* 0x000fe2000ff9e0ff */
[----:B------:R-:W-:Y:S04]  /*24b30*/  STL [R1+0x770], R12 ;  /* 0x0007700c01007387 */ /* 0x000fe80000100800 */
[----:B------:R0:W-:Y:S04]  /*24b40*/  STL [R1+0x30c], R9 ;  /* 0x00030c0901007387 */ /* 0x0001e80000100800 */
[----:B------:R-:W-:Y:S04]  /*24b50*/  STL [R1+0x318], R11 ;  /* 0x0003180b01007387 */ /* 0x000fe80000100800 */
[----:B0-----:R-:W4:Y:S01]  /*24b60*/  LDL.LU R9, [R1+0x760] ;  /* 0x0007600001097983 */ /* 0x001f220000300800 */
[----:B--2---:R-:W-:-:S05]  /*24b70*/  IADD3.X R5, PT, PT, R5, UR70, RZ, P6, !PT ;  /* 0x0000004605057c10 */ /* 0x004fca000b7fe4ff */
[----:B------:R0:W-:Y:S04]  /*24b80*/  STL [R1+0x310], R5 ;  /* 0x0003100501007387 */ /* 0x0001e80000100800 */
[----:B0-----:R-:W2:Y:S01]  /*24b90*/  LDL.LU R5, [R1+0x754] ;  /* 0x0007540001057983 */ /* 0x001ea20000300800 */
[----:B------:R-:W-:-:S03]  /*24ba0*/  IADD3 R8, P6, PT, R8, UR11, RZ ;  /* 0x0000000b08087c10 */ /* 0x000fc6000ffde0ff */
[----:B------:R-:W2:Y:S04]  /*24bb0*/  LDL.LU R33, [R1+0x308] ;  /* 0x0003080001217983 */ /* 0x000ea80000300800 */
[----:B------:R-:W2:Y:S04]  /*24bc0*/  LDL.LU R32, [R1+0x2fc] ;  /* 0x0002fc0001207983 */ /* 0x000ea80000300800 */
[----:B------:R-:W-:Y:S04]  /*24bd0*/  STL [R1+0x304], R8 ;  /* 0x0003040801007387 */ /* 0x000fe80000100800 */
[----:B------:R-:W2:Y:S01]  /*24be0*/  LDL.LU R31, [R1+0x300] ;  /* 0x00030000011f7983 */ /* 0x000ea20000300800 */
[----:B---3--:R-:W-:-:S05]  /*24bf0*/  IADD3.X R7, PT, PT, R7, UR70, RZ, P5, !PT ;  /* 0x0000004607077c10 */ /* 0x008fca000affe4ff */
[----:B------:R0:W-:Y:S04]  /*24c00*/  STL [R1+0x768], R7 ;  /* 0x0007680701007387 */ /* 0x0001e80000100800 */
[----:B------:R-:W3:Y:S04]  /*24c10*/  LDL.LU R30, [R1+0x2f4] ;  /* 0x0002f400011e7983 */ /* 0x000ee80000300800 */
        /* <DEDUP_REMOVED lines=18> */
[----:B0-----:R-:W3:Y:S04]  /*24d40*/  LDL.LU R7, [R1+0x730] ;  /* 0x0007300001077983 */ /* 0x001ee80000300800 */
[----:B------:R-:W3:Y:S04]  /*24d50*/  LDL.LU R11, [R1+0x724] ;  /* 0x00072400010b7983 */ /* 0x000ee80000300800 */
[----:B------:R-:W3:Y:S01]  /*24d60*/  LDL.LU R8, [R1+0x2d8] ;  /* 0x0002d80001087983 */ /* 0x000ee20000300800 */
[----:B----4-:R-:W-:-:S05]  /*24d70*/  IADD3 R6, P5, PT, R6, UR11, RZ ;  /* 0x0000000b06067c10 */ /* 0x010fca000ffbe0ff */
[----:B------:R0:W-:Y:S04]  /*24d80*/  STL [R1+0x75c], R6 ;  /* 0x00075c0601007387 */ /* 0x0001e80000100800 */
[----:B0-----:R-:W4:Y:S01]  /*24d90*/  LDL.LU R6, [R1+0x2cc] ;  /* 0x0002cc0001067983 */ /* 0x001f220000300800 */
[----:B------:R-:W-:-:S05]  /*24da0*/  IADD3.X R9, PT, PT, R9, UR70, RZ, P3, !PT ;  /* 0x0000004609097c10 */ /* 0x000fca0009ffe4ff */
[----:B------:R0:W-:Y:S04]  /*24db0*/  STL [R1+0x760], R9 ;  /* 0x0007600901007387 */ /* 0x0001e80000100800 */
[----:B0-----:R-:W4:Y:S01]  /*24dc0*/  LDL.LU R9, [R1+0x2d0] ;  /* 0x0002d00001097983 */ /* 0x001f220000300800 */
[----:B--2---:R-:W-:Y:S02]  /*24dd0*/  IADD3 R5, P3, PT, R5, UR11, RZ ;  /* 0x0000000b05057c10 */ /* 0x004fe4000ff7e0ff */
[----:B------:R-:W-:-:S03]  /*24de0*/  IADD3.X R33, PT, PT, R33, UR70, RZ, P4, !PT ;  /* 0x0000004621217c10 */ /* 0x000fc6000a7fe4ff */
[----:B------:R0:W-:Y:S01]  /*24df0*/  STL [R1+0x754], R5 ;  /* 0x0007540501007387 */ /* 0x0001e20000100800 */
[----:B------:R-:W-:-:S03]  /*24e00*/  IADD3 R32, P4, PT, R32, UR11, RZ ;  /* 0x0000000b20207c10 */ /* 0x000fc6000ff9e0ff */
[----:B0-----:R-:W2:Y:S01]  /*24e10*/  LDL.LU R5, [R1+0x2c4] ;  /* 0x0002c40001057983 */ /* 0x001ea20000300800 */
[----:B------:R-:W-:-:S03]  /*24e20*/  IADD3.X R31, PT, PT, R31, UR70, RZ, P6, !PT ;  /* 0x000000461f1f7c10 */ /* 0x000fc6000b7fe4ff */
[----:B------:R-:W-:Y:S04]  /*24e30*/  STL [R1+0x308], R33 ;  /* 0x0003082101007387 */ /* 0x000fe80000100800 */
[----:B------:R-:W-:Y:S04]  /*24e40*/  STL [R1+0x2fc], R32 ;  /* 0x0002fc2001007387 */ /* 0x000fe80000100800 */
[----:B------:R-:W-:Y:S01]  /*24e50*/  STL [R1+0x300], R31 ;  /* 0x0003001f01007387 */ /* 0x000fe20000100800 */
[----:B---3--:R-:W-:Y:S02]  /*24e60*/  IADD3 R30, P6, PT, R30, UR11, RZ ;  /* 0x0000000b1e1e7c10 */ /* 0x008fe4000ffde0ff */
        /* <DEDUP_REMOVED lines=40> */
[----:B0-----:R-:W3:Y:S04]  /*250f0*/  LDL.LU R7, [R1+0x728] ;  /* 0x0007280001077983 */ /* 0x001ee80000300800 */
[----:B------:R-:W-:Y:S04]  /*25100*/  STL [R1+0x72c], R12 ;  /* 0x00072c0c01007387 */ /* 0x000fe80000100800 */
[----:B------:R0:W-:Y:S04]  /*25110*/  STL [R1+0x2d8], R8 ;  /* 0x0002d80801007387 */ /* 0x0001e80000100800 */
[----:B------:R-:W-:Y:S01]  /*25120*/  STL [R1+0x724], R11 ;  /* 0x0007240b01007387 */ /* 0x000fe20000100800 */
[----:B----4-:R-:W-:-:S03]  /*25130*/  IADD3 R6, P4, PT, R6, UR11, RZ ;  /* 0x0000000b06067c10 */ /* 0x010fc6000ff9e0ff */
[----:B0-----:R-:W4:Y:S04]  /*25140*/  LDL.LU R8, [R1+0x71c] ;  /* 0x00071c0001087983 */ /* 0x001f280000300800 */
[----:B------:R0:W-:Y:S04]  /*25150*/  STL [R1+0x2cc], R6 ;  /* 0x0002cc0601007387 */ /* 0x0001e80000100800 */
[----:B0-----:R-:W4:Y:S01]  /*25160*/  LDL.LU R6, [R1+0x720] ;  /* 0x0007200001067983 */ /* 0x001f220000300800 */
[----:B------:R-:W-:-:S03]  /*25170*/  IADD3.X R9, PT, PT, R9, UR70, RZ, P6, !PT ;  /* 0x0000004609097c10 */ /* 0x000fc6000b7fe4ff */
[----:B------:R-:W4:Y:S04]  /*25180*/  LDL.LU R33, [R1+0x714] ;  /* 0x0007140001217983 */ /* 0x000f280000300800 */
[----:B------:R-:W4:Y:S04]  /*25190*/  LDL.LU R32, [R1+0x2c8] ;  /* 0x0002c80001207983 */ /* 0x000f280000300800 */
[----:B------:R-:W-:Y:S04]  /*251a0*/  STL [R1+0x2d0], R9 ;  /* 0x0002d00901007387 */ /* 0x000fe80000100800 */
[----:B------:R-:W4:Y:S01]  /*251b0*/  LDL.LU R31, [R1+0x2bc] ;  /* 0x0002bc00011f7983 */ /* 0x000f220000300800 */
[----:B--2---:R-:W-:-:S05]  /*251c0*/  IADD3 R5, P6, PT, R5, UR11, RZ ;  /* 0x0000000b05057c10 */ /* 0x004fca000ffde0ff */
        /* <DEDUP_REMOVED lines=23> */
[----:B---3--:R-:W-:-:S05]  /*25340*/  IADD3.X R7, PT, PT, R7, UR70, RZ, P5, !PT ;  /* 0x0000004607077c10 */ /* 0x008fca000affe4ff */
[----:B------:R0:W-:Y:S04]  /*25350*/  STL [R1+0x728], R7 ;  /* 0x0007280701007387 */ /* 0x0001e80000100800 */
[----:B0-----:R-:W3:Y:S01]  /*25360*/  LDL.LU R7, [R1+0x298] ;  /* 0x0002980001077983 */ /* 0x001ee20000300800 */
[----:B----4-:R-:W-:-:S05]  /*25370*/  IADD3 R8, P5, PT, R8, UR11, RZ ;  /* 0x0000000b08087c10 */ /* 0x010fca000ffbe0ff */
[----:B------:R0:W-:Y:S01]  /*25380*/  STL [R1+0x71c], R8 ;  /* 0x00071c0801007387 */ /* 0x0001e20000100800 */
[----:B------:R-:W-:-:S03]  /*25390*/  IADD3.X R6, PT, PT, R6, UR70, RZ, P3, !PT ;  /* 0x0000004606067c10 */ /* 0x000fc60009ffe4ff */
[----:B0-----:R-:W4:Y:S04]  /*253a0*/  LDL.LU R8, [R1+0x28c] ;  /* 0x00028c0001087983 */ /* 0x001f280000300800 */
[----:B------:R0:W-:Y:S04]  /*253b0*/  STL [R1+0x720], R6 ;  /* 0x0007200601007387 */ /* 0x0001e80000100800 */
[----:B0-----:R-:W4:Y:S01]  /*253c0*/  LDL.LU R6, [R1+0x290] ;  /* 0x0002900001067983 */ /* 0x001f220000300800 */
[----:B------:R-:W-:Y:S02]  /*253d0*/  IADD3 R33, P3, PT, R33, UR11, RZ ;  /* 0x0000000b21217c10 */ /* 0x000fe4000ff7e0ff */
[----:B------:R-:W-:-:S02]  /*253e0*/  IADD3.X R32, PT, PT, R32, UR70, RZ, P4, !PT ;  /* 0x0000004620207c10 */ /* 0x000fc4000a7fe4ff */
[----:B------:R-:W-:Y:S01]  /*253f0*/  IADD3 R31, P4, PT, R31, UR11, RZ ;  /* 0x0000000b1f1f7c10 */ /* 0x000fe2000ff9e0ff */
[----:B------:R-:W-:Y:S04]  /*25400*/  STL [R1+0x714], R33 ;  /* 0x0007142101007387 */ /* 0x000fe80000100800 */
[----:B------:R-:W-:Y:S04]  /*25410*/  STL [R1+0x2c8], R32 ;  /* 0x0002c82001007387 */ /* 0x000fe80000100800 */
[----:B------:R-:W-:Y:S01]  /*25420*/  STL [R1+0x2bc], R31 ;  /* 0x0002bc1f01007387 */ /* 0x000fe20000100800 */
[----:B--2---:R-:W-:-:S02]  /*25430*/  IADD3.X R30, PT, PT, R30, UR70, RZ, P6, !PT ;  /* 0x000000461e1e7c10 */ /* 0x004fc4000b7fe4ff */
        /* <DEDUP_REMOVED lines=40> */
[----:B0-----:R-:W2:Y:S04]  /*256c0*/  LDL.LU R5, [R1+0x284] ;  /* 0x0002840001057983 */ /* 0x001ea80000300800 */
[----:B------:R-:W-:Y:S04]  /*256d0*/  STL [R1+0x6f8], R12 ;  /* 0x0006f80c01007387 */ /* 0x000fe80000100800 */
[----:B------:R0:W-:Y:S04]  /*256e0*/  STL [R1+0x6e4], R9 ;  /* 0x0006e40901007387 */ /* 0x0001e80000100800 */
[----:B------:R-:W-:Y:S04]  /*256f0*/  STL [R1+0x6f0], R11 ;  /* 0x0006f00b01007387 */ /* 0x000fe80000100800 */
[----:B0-----:R-:W2:Y:S01]  /*25700*/  LDL.LU R9, [R1+0x6e8] ;  /* 0x0006e80001097983 */ /* 0x001ea20000300800 */
[----:B---3--:R-:W-:-:S05]  /*25710*/  IADD3.X R7, PT, PT, R7, UR70, RZ, P4, !PT ;  /* 0x0000004607077c10 */ /* 0x008fca000a7fe4ff */
[----:B------:R0:W-:Y:S04]  /*25720*/  STL [R1+0x298], R7 ;  /* 0x0002980701007387 */ /* 0x0001e80000100800 */
[----:B0-----:R-:W3:Y:S01]  /*25730*/  LDL.LU R7, [R1+0x6dc] ;  /* 0x0006dc0001077983 */ /* 0x001ee20000300800 */
[----:B----4-:R-:W-:-:S03]  /*25740*/  IADD3 R8, P4, PT, R8, UR11, RZ ;  /* 0x0000000b08087c10 */ /* 0x010fc6000ff9e0ff */
[----:B------:R-:W4:Y:S04]  /*25750*/  LDL.LU R33, [R1+0x6e0] ;  /* 0x0006e00001217983 */ /* 0x000f280000300800 */
[----:B------:R-:W4:Y:S04]  /*25760*/  LDL.LU R32, [R1+0x6d4] ;  /* 0x0006d40001207983 */ /* 0x000f280000300800 */
[----:B------:R-:W-:Y:S04]  /*25770*/  STL [R1+0x28c], R8 ;  /* 0x00028c0801007387 */ /* 0x000fe80000100800 */
[----:B------:R-:W4:Y:S01]  /*25780*/  LDL.LU R31, [R1+0x288] ;  /* 0x00028800011f7983 */ /* 0x000f220000300800 */
[----:B------:R-:W-:-:S05]  /*25790*/  IADD3.X R6, PT, PT, R6, UR70, RZ, P6, !PT ;  /* 0x0000004606067c10 */ /* 0x000fca000b7fe4ff */
        /* <DEDUP_REMOVED lines=26> */
[----:B------:R-:W-:-:S05]  /*25940*/  IADD3.X R9, PT, PT, R9, UR70, RZ, P5, !PT ;  /* 0x0000004609097c10 */ /* 0x000fca000affe4ff */
[----:B------:R0:W-:Y:S04]  /*25950*/  STL [R1+0x6e8], R9 ;  /* 0x0006e80901007387 */ /* 0x0001e80000100800 */
[----:B0-----:R-:W2:Y:S01]  /*25960*/  LDL.LU R9, [R1+0x258] ;  /* 0x0002580001097983 */ /* 0x001ea20000300800 */
[----:B---3--:R-:W-:Y:S02]  /*25970*/  IADD3 R7, P5, PT, R7, UR11, RZ ;  /* 0x0000000b07077c10 */ /* 0x008fe4000ffbe0ff */
[----:B----4-:R-:W-:-:S03]  /*25980*/  IADD3.X R33, PT, PT, R33, UR70, RZ, P3, !PT ;  /* 0x0000004621217c10 */ /* 0x010fc60009ffe4ff */
[----:B------:R0:W-:Y:S01]  /*25990*/  STL [R1+0x6dc], R7 ;  /* 0x0006dc0701007387 */ /* 0x0001e20000100800 */
[----:B------:R-:W-:-:S03]  /*259a0*/  IADD3 R32, P3, PT, R32, UR11, RZ ;  /* 0x0000000b20207c10 */ /* 0x000fc6000ff7e0ff */
[----:B0-----:R-:W3:Y:S01]  /*259b0*/  LDL.LU R7, [R1+0x24c] ;  /* 0x00024c0001077983 */ /* 0x001ee20000300800 */
[----:B------:R-:W-:-:S03]  /*259c0*/  IADD3.X R31, PT, PT, R31, UR70, RZ, P4, !PT ;  /* 0x000000461f1f7c10 */ /* 0x000fc6000a7fe4ff */
[----:B------:R-:W-:Y:S04]  /*259d0*/  STL [R1+0x6e0], R33 ;  /* 0x0006e02101007387 */ /* 0x000fe80000100800 */
        /* <DEDUP_REMOVED lines=37> */
[----:B------:R-:W-:-:S05]  /*25c30*/  IADD3.X R6, PT, PT, R6, UR70, RZ, P5, !PT ;  /* 0x0000004606067c10 */ /* 0x000fca000affe4ff */
[----:B------:R0:W-:Y:S04]  /*25c40*/  STL [R1+0x6b8], R6 ;  /* 0x0006b80601007387 */ /* 0x0001e80000100800 */
[----:B------:R-:W-:Y:S04]  /*25c50*/  STL [R1+0x260], R13 ;  /* 0x0002600d01007387 */ /* 0x000fe80000100800 */
[----:B0-----:R-:W4:Y:S01]  /*25c60*/  LDL.LU R6, [R1+0x250] ;  /* 0x0002500001067983 */ /* 0x001f220000300800 */
[----:B------:R-:W-:Y:S02]  /*25c70*/  IADD3 R12, P6, PT, R12, UR11, RZ ;  /* 0x0000000b0c0c7c10 */ /* 0x000fe4000ffde0ff */
[----:B------:R-:W-:-:S02]  /*25c80*/  IADD3.X R8, PT, PT, R8, UR70, RZ, P3, !PT ;  /* 0x0000004608087c10 */ /* 0x000fc40009ffe4ff */
[----:B------:R-:W-:Y:S01]  /*25c90*/  IADD3 R11, P5, PT, R11, UR11, RZ ;  /* 0x0000000b0b0b7c10 */ /* 0x000fe2000ffbe0ff */
[----:B------:R-:W-:Y:S04]  /*25ca0*/  STL [R1+0x254], R12 ;  /* 0x0002540c01007387 */ /* 0x000fe80000100800 */
[----:B------:R0:W-:Y:S04]  /*25cb0*/  STL [R1+0x6b0], R8 ;  /* 0x0006b00801007387 */ /* 0x0001e80000100800 */
[----:B------:R-:W-:Y:S04]  /*25cc0*/  STL [R1+0x6ac], R11 ;  /* 0x0006ac0b01007387 */ /* 0x000fe80000100800 */
[----:B0-----:R-:W4:Y:S01]  /*25cd0*/  LDL.LU R8, [R1+0x244] ;  /* 0x0002440001087983 */ /* 0x001f220000300800 */
[----:B--2---:R-:W-:-:S05]  /*25ce0*/  IADD3 R5, P3, PT, R5, UR11, RZ ;  /* 0x0000000b05057c10 */ /* 0x004fca000ff7e0ff */
[----:B------:R0:W-:Y:S04]  /*25cf0*/  STL [R1+0x6a4], R5 ;  /* 0x0006a40501007387 */ /* 0x0001e80000100800 */
[----:B0-----:R-:W2:Y:S01]  /*25d00*/  LDL.LU R5, [R1+0x6a8] ;  /* 0x0006a80001057983 */ /* 0x001ea20000300800 */
[----:B------:R-:W-:-:S03]  /*25d10*/  IADD3.X R9, PT, PT, R9, UR70, RZ, P4, !PT ;  /* 0x0000004609097c10 */ /* 0x000fc6000a7fe4ff */
[----:B------:R-:W2:Y:S04]  /*25d20*/  LDL.LU R33, [R1+0x69c] ;  /* 0x00069c0001217983 */ /* 0x000ea80000300800 */
[----:B------:R-:W2:Y:S04]  /*25d30*/  LDL.LU R32, [R1+0x6a0] ;  /* 0x0006a00001207983 */ /* 0x000ea80000300800 */
[----:B------:R-:W-:Y:S04]  /*25d40*/  STL [R1+0x258], R9 ;  /* 0x0002580901007387 */ /* 0x000fe80000100800 */
[----:B------:R-:W2:Y:S01]  /*25d50*/  LDL.LU R31, [R1+0x694] ;  /* 0x00069400011f7983 */ /* 0x000ea20000300800 */
[----:B---3--:R-:W-:-:S05]  /*25d60*/  IADD3 R7, P4, PT, R7, UR11, RZ ;  /* 0x0000000b07077c10 */ /* 0x008fca000ff9e0ff */
        /* <DEDUP_REMOVED lines=23> */
[----:B----4-:R-:W-:-:S05]  /*25ee0*/  IADD3.X R6, PT, PT, R6, UR70, RZ, P6, !PT ;  /* 0x0000004606067c10 */ /* 0x010fca000b7fe4ff */
        /* <DEDUP_REMOVED lines=10> */
[----:B------:R-:W-:-:S03]  /*25f90*/  IADD3 R31, P3, PT, R31, UR11, RZ ;  /* 0x0000000b1f1f7c10 */ /* 0x000fc6000ff7e0ff */
[----:B------:R-:W-:Y:S04]  /*25fa0*/  STL [R1+0x69c], R33 ;  /* 0x00069c2101007387 */ /* 0x000fe80000100800 */
[----:B------:R-:W-:Y:S04]  /*25fb0*/  STL [R1+0x6a0], R32 ;  /* 0x0006a02001007387 */ /* 0x000fe80000100800 */
[----:B------:R-:W-:Y:S01]  /*25fc0*/  STL [R1+0x694], R31 ;  /* 0x0006941f01007387 */ /* 0x000fe20000100800 */
[----:B---3--:R-:W-:Y:S02]  /*25fd0*/  IADD3.X R30, PT, PT, R30, UR70, RZ, P4, !PT ;  /* 0x000000461e1e7c10 */ /* 0x008fe4000a7fe4ff */
        /* <DEDUP_REMOVED lines=44> */
[----:B----4-:R-:W-:-:S03]  /*262a0*/  IADD3.X R6, PT, PT, R6, UR70, RZ, P3, !PT ;  /* 0x0000004606067c10 */ /* 0x010fc60009ffe4ff */
[----:B0-----:R-:W4:Y:S04]  /*262b0*/  LDL.LU R9, [R1+0x210] ;  /* 0x0002100001097983 */ /* 0x001f280000300800 */
[----:B------:R0:W-:Y:S04]  /*262c0*/  STL [R1+0x670], R6 ;  /* 0x0006700601007387 */ /* 0x0001e80000100800 */
[----:B0-----:R-:W4:Y:S04]  /*262d0*/  LDL.LU R6, [R1+0x204] ;  /* 0x0002040001067983 */ /* 0x001f280000300800 */
[----:B------:R-:W4:Y:S01]  /*262e0*/  LDL.LU R33, [R1+0x668] ;  /* 0x0006680001217983 */ /* 0x000f220000300800 */
[----:B------:R-:W-:-:S03]  /*262f0*/  IADD3 R8, P3, PT, R8, UR11, RZ ;  /* 0x0000000b08087c10 */ /* 0x000fc6000ff7e0ff */
        /* <DEDUP_REMOVED lines=745> */
[----:B------:R0:W-:Y:S04]  /*29190*/  STL [R1+0xa1c], R8 ;  /* 0x000a1c0801007387 */ /* 0x0001e80000100800 */
        /* <DEDUP_REMOVED lines=24> */
[----:B-1----:R-:W3:Y:S01]  /*29320*/  LDL.LU R7, [R1+0x9c0] ;  /* 0x0009c00001077983 */ /* 0x002ee20000300800 */
        /* <DEDUP_REMOVED lines=160> */
[----:B------:R0:W-:Y:S04]  /*29d30*/  STL [R1+0x924], R7 ;  /* 0x0009240701007387 */ /* 0x0001e80000100800 */
        /* <DEDUP_REMOVED lines=24> */
[----:B-1----:R-:W4:Y:S01]  /*29ec0*/  LDL.LU R6, [R1+0x8c8] ;  /* 0x0008c80001067983 */ /* 0x002f220000300800 */
        /* <DEDUP_REMOVED lines=56> */
[----:B0-----:R-:W4:Y:S04]  /*2a250*/  LDL.LU R7, [R1+0x8b8] ;  /* 0x0008b80001077983 */ /* 0x001f280000300800 */
[----:B------:R-:W-:Y:S04]  /*2a260*/  STL [R1+0x8bc], R12 ;  /* 0x0008bc0c01007387 */ /* 0x000fe80000100800 */
[----:B------:R0:W-:Y:S04]  /*2a270*/  STL [R1+0x8c8], R6 ;  /* 0x0008c80601007387 */ /* 0x0001e80000100800 */
[----:B------:R-:W-:Y:S04]  /*2a280*/  STL [R1+0x8b4], R11 ;  /* 0x0008b40b01007387 */ /* 0x000fe80000100800 */
[----:B0-----:R-:W4:Y:S01]  /*2a290*/  LDL.LU R6, [R1+0x8b0] ;  /* 0x0008b00001067983 */ /* 0x001f220000300800 */
[----:B--2---:R-:W-:-:S05]  /*2a2a0*/  IADD3 R5, P6, PT, R5, UR14, RZ ;  /* 0x0000000e05057c10 */ /* 0x004fca000ffde0ff */
[----:B------:R-:W-:Y:S04]  /*2a2b0*/  STL [R1+0x8ac], R5 ;  /* 0x0008ac0501007387 */ /* 0x000fe80000100800 */
[----:B------:R-:W2:Y:S04]  /*2a2c0*/  LDL.LU R34, [R1+0x89c] ;  /* 0x00089c0001227983 */ /* 0x000ea80000300800 */
[----:B------:R-:W2:Y:S01]  /*2a2d0*/  LDL.LU R33, [R1+0x8a8] ;  /* 0x0008a80001217983 */ /* 0x000ea20000300800 */
[----:B------:R-:W-:-:S05]  /*2a2e0*/  IADD3.X R9, PT, PT, R9, UR8, RZ, P5, !PT ;  /* 0x0000000809097c10 */ /* 0x000fca000affe4ff */
[----:B------:R0:W-:Y:S04]  /*2a2f0*/  STL [R1+0x8c0], R9 ;  /* 0x0008c00901007387 */ /* 0x0001e80000100800 */
        /* <DEDUP_REMOVED lines=23> */
[----:B-1----:R-:W3:Y:S01]  /*2a470*/  LDL.LU R8, [R1+0x840] ;  /* 0x0008400001087983 */ /* 0x002ee20000300800 */
[----:B----4-:R-:W-:-:S05]  /*2a480*/  IADD3.X R7, PT, PT, R7, UR8, RZ, P3, !PT ;  /* 0x0000000807077c10 */ /* 0x010fca0009ffe4ff */
[----:B------:R0:W-:Y:S04]  /*2a490*/  STL [R1+0x8b8], R7 ;  /* 0x0008b80701007387 */ /* 0x0001e80000100800 */
[----:B0-----:R-:W4:Y:S01]  /*2a4a0*/  LDL.LU R7, [R1+0x83c] ;  /* 0x00083c0001077983 */ /* 0x001f220000300800 */
[----:B------:R-:W-:-:S03]  /*2a4b0*/  IADD3.X R6, PT, PT, R6, UR8, RZ, P4, !PT ;  /* 0x0000000806067c10 */ /* 0x000fc6000a7fe4ff */
[----:B------:R-:W4:Y:S04]  /*2a4c0*/  LDL.LU R12, [R1+0x850] ;  /* 0x00085000010c7983 */ /* 0x000f280000300800 */
[----:B------:R-:W4:Y:S04]  /*2a4d0*/  LDL.LU R11, [R1+0x848] ;  /* 0x00084800010b7983 */ /* 0x000f280000300800 */
[----:B------:R0:W-:Y:S04]  /*2a4e0*/  STL [R1+0x8b0], R6 ;  /* 0x0008b00601007387 */ /* 0x0001e80000100800 */
[----:B0-----:R-:W4:Y:S01]  /*2a4f0*/  LDL.LU R6, [R1+0x838] ;  /* 0x0008380001067983 */ /* 0x001f220000300800 */
[----:B------:R-:W-:-:S04]  /*2a500*/  IMAD.U32 R5, RZ, RZ, UR62 ;  /* 0x0000003eff057e24 */ /* 0x000fc8000f8e00ff */
[----:B------:R-:W0:Y:S01]  /*2a510*/  SYNCS.PHASECHK.TRANS64.TRYWAIT P3, [UR77], R5 ;  /* 0x00000005ff0075a7 */ /* 0x000e22000806114d */
[----:B------:R-:W-:Y:S02]  /*2a520*/  PRMT R68, RZ, 0x7610, R68 ;  /* 0x00007610ff447816 */ /* 0x000fe40000000044 */
[----:B--2---:R-:W-:Y:S02]  /*2a530*/  IADD3 R34, P4, PT, R34, UR14, RZ ;  /* 0x0000000e22227c10 */ /* 0x004fe4000ff9e0ff */
[----:B------:R-:W-:-:S03]  /*2a540*/  IADD3.X R33, PT, PT, R33, UR8, RZ, P6, !PT ;  /* 0x0000000821217c10 */ /* 0x000fc6000b7fe4ff */
[----:B------:R-:W-:Y:S04]  /*2a550*/  STL [R1+0x89c], R34 ;  /* 0x00089c2201007387 */ /* 0x000fe80000100800 */
[----:B------:R-:W-:Y:S01]  /*2a560*/  STL [R1+0x8a8], R33 ;  /* 0x0008a82101007387 */ /* 0x000fe20000100800 */
[----:B------:R-:W-:-:S05]  /*2a570*/  IADD3 R32, P6, PT, R32, UR14, RZ ;  /* 0x0000000e20207c10 */ /* 0x000fca000ffde0ff */
        /* <DEDUP_REMOVED lines=31> */
[----:B------:R-:W-:Y:S01]  /*2a770*/  IADD3.X R13, PT, PT, R13, UR8, RZ, P5, !PT ;  /* 0x000000080d0d7c10 */ /* 0x000fe2000affe4ff */
[----:B------:R-:W-:Y:S01]  /*2a780*/  STL [R1+0x870], R19 ;  /* 0x0008701301007387 */ /* 0x000fe20000100800 */
[----:B------:R-:W-:-:S03]  /*2a790*/  IADD3 R9, P5, PT, R9, UR14, RZ ;  /* 0x0000000e09097c10 */ /* 0x000fc6000ffbe0ff */
[----:B------:R-:W-:Y:S01]  /*2a7a0*/  STL [R1+0x85c], R18 ;  /* 0x00085c1201007387 */ /* 0x000fe20000100800 */
[----:B------:R-:W-:-:S03]  /*2a7b0*/  IADD3.X R8, PT, PT, R8, UR8, RZ, P5, !PT ;  /* 0x0000000808087c10 */ /* 0x000fc6000affe4ff */
[----:B------:R-:W-:Y:S04]  /*2a7c0*/  STL [R1+0x868], R17 ;  /* 0x0008681101007387 */ /* 0x000fe80000100800 */
[----:B------:R-:W-:Y:S04]  /*2a7d0*/  STL [R1+0x854], R16 ;  /* 0x0008541001007387 */ /* 0x000fe80000100800 */
[----:B------:R-:W-:Y:S04]  /*2a7e0*/  STL [R1+0x860], R15 ;  /* 0x0008600f01007387 */ /* 0x000fe80000100800 */
[----:B------:R1:W-:Y:S04]  /*2a7f0*/  STL [R1+0x844], R9 ;  /* 0x0008440901007387 */ /* 0x0003e80000100800 */
[----:B------:R2:W-:Y:S04]  /*2a800*/  STL [R1+0x84c], R14 ;  /* 0x00084c0e01007387 */ /* 0x0005e80000100800 */
[----:B------:R2:W-:Y:S01]  /*2a810*/  STL [R1+0x858], R13 ;  /* 0x0008580d01007387 */ /* 0x0005e20000100800 */
[----:B----4-:R-:W-:-:S02]  /*2a820*/  IADD3 R7, P5, PT, R7, UR14, RZ ;  /* 0x0000000e07077c10 */ /* 0x010fc4000ffbe0ff */
[----:B------:R-:W-:Y:S02]  /*2a830*/  IADD3.X R12, PT, PT, R12, UR8, RZ, P4, !PT ;  /* 0x000000080c0c7c10 */ /* 0x000fe4000a7fe4ff */
[----:B------:R-:W-:-:S03]  /*2a840*/  IADD3.X R11, PT, PT, R11, UR8, RZ, P6, !PT ;  /* 0x000000080b0b7c10 */ /* 0x000fc6000b7fe4ff */
[----:B------:R2:W-:Y:S04]  /*2a850*/  STL [R1+0x850], R12 ;  /* 0x0008500c01007387 */ /* 0x0005e80000100800 */
[----:B------:R2:W-:Y:S04]  /*2a860*/  STL [R1+0x848], R11 ;  /* 0x0008480b01007387 */ /* 0x0005e80000100800 */
[----:B------:R2:W-:Y:S01]  /*2a870*/  STL [R1+0x840], R8 ;  /* 0x0008400801007387 */ /* 0x0005e20000100800 */
[----:B------:R-:W-:-:S05]  /*2a880*/  IADD3.X R6, PT, PT, R6, UR8, RZ, P5, !PT ;  /* 0x0000000806067c10 */ /* 0x000fca000affe4ff */
[----:B------:R2:W-:Y:S04]  /*2a890*/  STL [R1+0x838], R6 ;  /* 0x0008380601007387 */ /* 0x0005e80000100800 */
[----:B------:R2:W-:Y:S01]  /*2a8a0*/  STL [R1+0x83c], R7 ;  /* 0x00083c0701007387 */ /* 0x0005e20000100800 */
[--C-:B-1----:R-:W-:Y:S02]  /*2a8b0*/  SHF.R.U32.HI R9, RZ, 0x7, R10.reuse ;  /* 0x00000007ff097819 */ /* 0x102fe4000001160a */
[----:B------:R-:W-:Y:S02]  /*2a8c0*/  SHF.R.U32.HI R10, RZ, 0x7, R10 ;  /* 0x00000007ff0a7819 */ /* 0x000fe4000001160a */
[----:B------:R-:W-:Y:S02]  /*2a8d0*/  SGXT.U32 R9, R9, 0x1 ;  /* 0x000000010909781a */ /* 0x000fe40000000000 */
[----:B------:R-:W-:-:S02]  /*2a8e0*/  SGXT.U32 R10, R10, 0x1 ;  /* 0x000000010a0a781a */ /* 0x000fc40000000000 */
[----:B------:R-:W-:Y:S02]  /*2a8f0*/  LOP3.LUT R9, R9, 0x4, RZ, 0xfc, !PT ;  /* 0x0000000409097812 */ /* 0x000fe400078efcff */
[----:B------:R-:W-:Y:S02]  /*2a900*/  LOP3.LUT R10, R10, 0x2, RZ, 0xfc, !PT ;  /* 0x000000020a0a7812 */ /* 0x000fe400078efcff */
[----:B------:R-:W-:Y:S02]  /*2a910*/  ISETP.GE.AND P6, PT, R9, UR63, PT ;  /* 0x0000003f09007c0c */ /* 0x000fe4000bfc6270 */
[----:B------:R-:W-:Y:S01]  /*2a920*/  ISETP.GE.AND P4, PT, R10, UR63, PT ;  /* 0x0000003f0a007c0c */ /* 0x000fe2000bf86270 */
[----:B0-2--5:R-:W-:-:S12]  /*2a930*/  @!P3 BRA `(.L_x_8) ;  /* 0x0000014c0044b947 */ /* 0x025fd80003800000 */
.L_x_16:
[----:B------:R-:W2:Y:S04]  /*2a940*/  LDL R7, [R1+0x838] ;  /* 0x0008380001077983 */ /* 0x000ea80000100800 */
[----:B------:R-:W2:Y:S04]  /*2a950*/  LDL R6, [R1+0x83c] ;  /* 0x00083c0001067983 */ /* 0x000ea80000100800 */
[----:B------:R-:W3:Y:S04]  /*2a960*/  LDL R26, [R1+0x844] ;  /* 0x00084400011a7983 */ /* 0x000ee80000100800 */
[----:B------:R-:W4:Y:S04]  /*2a970*/  LDL R27, [R1+0x840] ;  /* 0x00084000011b7983 */ /* 0x000f280000100800 */
[----:B------:R-:W4:Y:S04]  /*2a980*/  LDL R2, [R1+0x84c] ;  /* 0x00084c0001027983 */ /* 0x000f280000100800 */
[----:B------:R-:W-:Y:S04]  /*2a990*/  STL [R1+0xf88], R14 ;  /* 0x000f880e01007387 */ /* 0x000fe80000100800 */
[----:B------:R-:W-:Y:S04]  /*2a9a0*/  STL [R1+0xf84], R13 ;  /* 0x000f840d01007387 */ /* 0x000fe80000100800 */
[----:B------:R0:W-:Y:S04]  /*2a9b0*/  STL [R1+0xf80], R12 ;  /* 0x000f800c01007387 */ /* 0x0001e80000100800 */
[----:B0-----:R-:W4:Y:S01]  /*2a9c0*/  LDL R12, [R1+0x848] ;  /* 0x00084800010c7983 */ /* 0x001f220000100800 */
[----:B------:R-:W-:-:S03]  /*2a9d0*/  PRMT R40, RZ, 0x7610, R40 ;  /* 0x00007610ff287816 */ /* 0x000fc60000000028 */
[----:B------:R-:W-:Y:S01]  /*2a9e0*/  STL [R1+0xf7c], R11 ;  /* 0x000f7c0b01007387 */ /* 0x000fe20000100800 */
[----:B------:R-:W-:-:S03]  /*2a9f0*/  PRMT R56, RZ, 0x7610, R56 ;  /* 0x00007610ff387816 */ /* 0x000fc60000000038 */
[----:B------:R-:W-:Y:S04]  /*2aa00*/  STL [R1+0xf78], R10 ;  /* 0x000f780a01007387 */ /* 0x000fe80000100800 */
[----:B------:R-:W-:Y:S04]  /*2aa10*/  STL [R1+0xf74], R9 ;  /* 0x000f740901007387 */ /* 0x000fe80000100800 */
[----:B------:R-:W-:Y:S04]  /*2aa20*/  STL [R1+0xf70], R8 ;  /* 0x000f700801007387 */ /* 0x000fe80000100800 */
[----:B------:R-:W-:Y:S04]  /*2aa30*/  STL [R1+0xf6c], R5 ;  /* 0x000f6c0501007387 */ /* 0x000fe80000100800 */
[----:B-----5:R-:W-:Y:S04]  /*2aa40*/  STL [R1+0xf68], R3 ;  /* 0x000f680301007387 */ /* 0x020fe80000100800 */
[----:B------:R-:W-:Y:S04]  /*2aa50*/  STL [R1+0xf64], R70 ;  /* 0x000f644601007387 */ /* 0x000fe80000100800 */
[----:B------:R0:W-:Y:S04]  /*2aa60*/  STL [R1+0xf60], R4 ;  /* 0x000f600401007387 */ /* 0x0001e80000100800 */
[----:B------:R-:W-:Y:S04]  /*2aa70*/  STL [R1+0xf40], R0 ;  /* 0x000f400001007387 */ /* 0x000fe80000100800 */
[----:B------:R-:W-:Y:S04]  /*2aa80*/  STL [R1+0xf44], R0 ;  /* 0x000f440001007387 */ /* 0x000fe80000100800 */
[----:B--2---:R3:W2:Y:S02]  /*2aa90*/  @!P2 LDG.E.U16 R68, desc[UR16][R6.64] ;  /* 0x000000100644a981 */ /* 0x0046a4000c1e1500 */
[----:B---3--:R-:W-:-:S02]  /*2aaa0*/  @!P4 IMAD.MOV.U32 R6, RZ, RZ, R26 ;  /* 0x000000ffff06c224 */ /* 0x008fc400078e001a */
[----:B------:R-:W1:Y:S01]  /*2aab0*/  S2R R26, SR_TID.X ;  /* 0x00000000001a7919 */ /* 0x000e620000002100 */
[----:B----4-:R-:W-:Y:S01]  /*2aac0*/  @!P4 IMAD.MOV.U32 R7, RZ, RZ, R27 ;  /* 0x000000ffff07c224 */ /* 0x010fe200078e001b */
[----:B------:R-:W3:Y:S04]  /*2aad0*/  S2R R14, SR_TID.X ;  /* 0x00000000000e7919 */ /* 0x000ee80000002100 */
[----:B------:R4:W2:Y:S01]  /*2aae0*/  @!P4 LDG.E.U16 R40, desc[UR16][R6.64] ;  /* 0x000000100628c981 */ /* 0x0008a2000c1e1500 */
[----:B------:R-:W-:-:S03]  /*2aaf0*/  PRMT R76, RZ, 0x7610, R76 ;  /* 0x00007610ff4c7816 */ /* 0x000fc6000000004c */
[----:B------:R-:W2:Y:S01]  /*2ab00*/  LDL R27, [R1+0x85c] ;  /* 0x00085c00011b7983 */ /* 0x000ea20000100800 */
[----:B----4-:R-:W-:Y:S01]  /*2ab10*/  @!P6 IMAD.MOV.U32 R6, RZ, RZ, R2 ;  /* 0x000000ffff06e224 */ /* 0x010fe200078e0002 */
[----:B-1----:R-:W-:-:S04]  /*2ab20*/  SHF.R.U32.HI R7, RZ, 0x7, R26 ;  /* 0x00000007ff077819 */ /* 0x002fc8000001161a */
[----:B------:R-:W-:-:S04]  /*2ab30*/  SGXT.U32 R7, R7, 0x1 ;  /* 0x000000010707781a */ /* 0x000fc80000000000 */
[----:B------:R-:W-:-:S04]  /*2ab40*/  LOP3.LUT R7, R7, 0xa, RZ, 0xfc, !PT ;  /* 0x0000000a07077812 */ /* 0x000fc800078efcff */
[----:B------:R-:W-:Y:S01]  /*2ab50*/  ISETP.GE.AND P4, PT, R7, UR63, PT ;  /* 0x0000003f07007c0c */ /* 0x000fe2000bf86270 */
[----:B------:R-:W-:Y:S01]  /*2ab60*/  @!P6 IMAD.MOV.U32 R7, RZ, RZ, R12 ;  /* 0x000000ffff07e224 */ /* 0x000fe200078e000c */
[----:B---3--:R-:W-:Y:S01]  /*2ab70*/  SHF.R.U32.HI R13, RZ, 0x7, R14 ;  /* 0x00000007ff0d7819 */ /* 0x008fe2000001160e */
[----:B------:R-:W3:Y:S04]  /*2ab80*/  LDL R12, [R1+0x868] ;  /* 0x00086800010c7983 */ /* 0x000ee80000100800 */
[----:B------:R1:W4:Y:S04]  /*2ab90*/  @!P6 LDG.E.U16 R56, desc[UR16][R6.64] ;  /* 0x000000100638e981 */ /* 0x000328000c1e1500 */
[----:B------:R-:W1:Y:S04]  /*2aba0*/  LDL R6, [R1+0x850] ;  /* 0x0008500001067983 */ /* 0x000e680000100800 */
[----:B------:R-:W1:Y:S01]  /*2abb0*/  LDL R7, [R1+0x854] ;  /* 0x0008540001077983 */ /* 0x000e620000100800 */
[----:B------:R-:W-:-:S04]  /*2abc0*/  SGXT.U32 R13, R13, 0x1 ;  /* 0x000000010d0d781a */ /* 0x000fc80000000000 */
[----:B------:R-:W-:-:S04]  /*2abd0*/  LOP3.LUT R13, R13, 0x6, RZ, 0xfc, !PT ;  /* 0x000000060d0d7812 */ /* 0x000fc800078efcff */
[----:B------:R-:W-:Y:S02]  /*2abe0*/  ISETP.GE.AND P3, PT, R13, UR63, PT ;  /* 0x0000003f0d007c0c */ /* 0x000fe4000bf66270 */
[----:B------:R-:W-:Y:S01]  /*2abf0*/  SHF.R.U32.HI R14, RZ, 0x7, R14 ;  /* 0x00000007ff0e7819 */ /* 0x000fe2000001160e */
[----:B------:R-:W2:Y:S03]  /*2ac00*/  LDL R13, [R1+0x864] ;  /* 0x00086400010d7983 */ /* 0x000ea60000100800 */
[----:B------:R-:W-:-:S04]  /*2ac10*/  SGXT.U32 R14, R14, 0x1 ;  /* 0x000000010e0e781a */ /* 0x000fc80000000000 */
[----:B------:R-:W-:-:S04]  /*2ac20*/  LOP3.LUT R14, R14, 0x8, RZ, 0xfc, !PT ;  /* 0x000000080e0e7812 */ /* 0x000fc800078efcff */
[----:B------:R-:W-:Y:S02]  /*2ac30*/  ISETP.GE.AND P2, PT, R14, UR63, PT ;  /* 0x0000003f0e007c0c */ /* 0x000fe4000bf46270 */
[----:B------:R-:W2:Y:S01]  /*2ac40*/  LDL R14, [R1+0x860] ;  /* 0x00086000010e7983 */ /* 0x000ea20000100800 */
[----:B------:R-:W-:-:S04]  /*2ac50*/  SHF.R.U32.HI R2, RZ, 0x7, R26 ;  /* 0x00000007ff027819 */ /* 0x000fc8000001161a */
[----:B------:R-:W-:-:S04]  /*2ac60*/  SGXT.U32 R2, R2, 0x1 ;  /* 0x000000010202781a */ /* 0x000fc80000000000 */
[----:B------:R-:W-:-:S04]  /*2ac70*/  LOP3.LUT R2, R2, 0xc, RZ, 0xfc, !PT ;  /* 0x0000000c02027812 */ /* 0x000fc800078efcff */
[----:B------:R-:W-:Y:S02]  /*2ac80*/  ISETP.GE.AND P5, PT, R2, UR63, PT ;  /* 0x0000003f02007c0c */ /* 0x000fe4000bfa6270 */
[----:B------:R-:W3:Y:S01]  /*2ac90*/  LDL R2, [R1+0x86c] ;  /* 0x00086c0001027983 */ /* 0x000ee20000100800 */
[----:B-1----:R-:W-:-:S04]  /*2aca0*/  @!P3 LOP3.LUT R7, R7, R6, RZ, 0x3c, !PT ;  /* 0x000000060707b212 */ /* 0x002fc800078e3cff */
[----:B------:R-:W-:-:S04]  /*2acb0*/  @!P3 LOP3.LUT R6, R7, R6, RZ, 0x3c, !PT ;  /* 0x000000060706b212 */ /* 0x000fc800078e3cff */
[----:B------:R-:W-:-:S05]  /*2acc0*/  @!P3 LOP3.LUT R7, R7, R6, RZ, 0x3c, !PT ;  /* 0x000000060707b212 */ /* 0x000fca00078e3cff */
[----:B------:R1:W3:Y:S04]  /*2acd0*/  @!P3 LDG.E.U16 R76, desc[UR16][R6.64] ;  /* 0x00000010064cb981 */ /* 0x0002e8000c1e1500 */
[----:B------:R-:W3:Y:S01]  /*2ace0*/  LDL R7, [R1+0x858] ;  /* 0x0008580001077983 */ /* 0x000ee20000100800 */
[--C-:B-1----:R-:W-:Y:S02]  /*2acf0*/  SHF.R.U32.HI R6, RZ, 0x7, R26.reuse ;  /* 0x00000007ff067819 */ /* 0x102fe4000001161a */
[----:B------:R-:W-:Y:S02]  /*2ad00*/  SHF.R.U32.HI R26, RZ, 0x7, R26 ;  /* 0x00000007ff1a7819 */ /* 0x000fe4000001161a */
[----:B------:R-:W-:Y:S02]  /*2ad10*/  SGXT.U32 R6, R6, 0x1 ;  /* 0x000000010606781a */ /* 0x000fe40000000000 */
[----:B------:R-:W-:-:S02]  /*2ad20*/  SGXT.U32 R26, R26, 0x1 ;  /* 0x000000011a1a781a */ /* 0x000fc40000000000 */
[----:B------:R-:W-:Y:S02]  /*2ad30*/  LOP3.LUT R6, R6, 0xe, RZ, 0xfc, !PT ;  /* 0x0000000e06067812 */ /* 0x000fe400078efcff */
[----:B------:R-:W-:Y:S02]  /*2ad40*/  PRMT R66, RZ, 0x7610, R66 ;  /* 0x00007610ff427816 */ /* 0x000fe40000000042 */
[----:B------:R-:W-:Y:S01]  /*2ad50*/  ISETP.GE.AND P3, PT, R6, UR63, PT ;  /* 0x0000003f06007c0c */ /* 0x000fe2000bf66270 */
[----:B--2---:R-:W-:Y:S01]  /*2ad60*/  @!P2 IMAD.MOV.U32 R6, RZ, RZ, R27 ;  /* 0x000000ffff06a224 */ /* 0x004fe200078e001b */
[----:B------:R-:W-:Y:S01]  /*2ad70*/  LOP3.LUT R26, R26, 0x10, RZ, 0xfc, !PT ;  /* 0x000000101a1a7812 */ /* 0x000fe200078efcff */
[----:B------:R-:W2:Y:S01]  /*2ad80*/  LDL R27, [R1+0x87c] ;  /* 0x00087c00011b7983 */ /* 0x000ea20000100800 */
[----:B------:R-:W-:Y:S02]  /*2ad90*/  PRMT R43, RZ, 0x7610, R43 ;  /* 0x00007610ff2b7816 */ /* 0x000fe4000000002b */
[----:B------:R-:W-:Y:S01]  /*2ada0*/  PRMT R59, RZ, 0x7610, R59 ;  /* 0x00007610ff3b7816 */ /* 0x000fe2000000003b */
[----:B---3--:R1:W3:Y:S01]  /*2adb0*/  @!P2 LDG.E.U16 R66, desc[UR16][R6.64] ;  /* 0x000000100642a981 */ /* 0x0082e2000c1e1500 */
[----:B------:R-:W-:-:S02]  /*2adc0*/  ISETP.GE.AND P2, PT, R26, UR63, PT ;  /* 0x0000003f1a007c0c */ /* 0x000fc4000bf46270 */
[----:B------:R-:W0:Y:S01]  /*2add0*/  S2R R26, SR_TID.X ;  /* 0x00000000001a7919 */ /* 0x000e220000002100 */
[----:B-1----:R-:W-:Y:S02]  /*2ade0*/  @!P4 IMAD.MOV.U32 R6, RZ, RZ, R13 ;  /* 0x000000ffff06c224 */ /* 0x002fe400078e000d */
[----:B------:R-:W-:Y:S01]  /*2adf0*/  @!P4 IMAD.MOV.U32 R7, RZ, RZ, R14 ;  /* 0x000000ffff07c224 */ /* 0x000fe200078e000e */
[----:B------:R-:W-:Y:S01]  /*2ae00*/  PRMT R77, RZ, 0x7610, R77 ;  /* 0x00007610ff4d7816 */ /* 0x000fe2000000004d */
[----:B------:R-:W2:Y:S04]  /*2ae10*/  LDL R14, [R1+0x880] ;  /* 0x00088000010e7983 */ /* 0x000ea80000100800 */
[----:B------:R0:W2:Y:S04]  /*2ae20*/  @!P4 LDG.E.U16 R43, desc[UR16][R6.64] ;  /* 0x00000010062bc981 */ /* 0x0000a8000c1e1500 */
[----:B------:R-:W2:Y:S01]  /*2ae30*/  LDL R13, [R1+0x884] ;  /* 0x00088400010d7983 */ /* 0x000ea20000100800 */
[----:B0-----:R-:W-:-:S04]  /*2ae40*/  SHF.R.U32.HI R7, RZ, 0x7, R26 ;  /* 0x00000007ff077819 */ /* 0x001fc8000001161a */
[----:B------:R-:W-:-:S04]  /*2ae50*/  SGXT.U32 R7, R7, 0x1 ;  /* 0x000000010707781a */ /* 0x000fc80000000000 */
[----:B------:R-:W-:Y:S01]  /*2ae60*/  LOP3.LUT R7, R7, 0x12, RZ, 0xfc, !PT ;  /* 0x0000001207077812 */ /* 0x000fe200078efcff */
[----:B------:R-:W-:-:S03]  /*2ae70*/  @!P5 IMAD.MOV.U32 R6, RZ, RZ, R2 ;  /* 0x000000ffff06d224 */ /* 0x000fc600078e0002 */
[----:B------:R-:W-:Y:S01]  /*2ae80*/  ISETP.GE.AND P4, PT, R7, UR63, PT ;  /* 0x0000003f07007c0c */ /* 0x000fe2000bf86270 */
[----:B------:R-:W-:Y:S01]  /*2ae90*/  @!P5 IMAD.MOV.U32 R7, RZ, RZ, R12 ;  /* 0x000000ffff07d224 */ /* 0x000fe200078e000c */
[----:B------:R-:W-:Y:S01]  /*2aea0*/  SHF.R.U32.HI R2, RZ, 0x7, R26 ;  /* 0x00000007ff027819 */ /* 0x000fe2000001161a */
[----:B------:R-:W2:Y:S04]  /*2aeb0*/  LDL R12, [R1+0x888] ;  /* 0x00088800010c7983 */ /* 0x000ea80000100800 */
[----:B------:R0:W2:Y:S04]  /*2aec0*/  @!P5 LDG.E.U16 R59, desc[UR16][R6.64] ;  /* 0x00000010063bd981 */ /* 0x0000a8000c1e1500 */
[----:B------:R-:W0:Y:S04]  /*2aed0*/  LDL R6, [R1+0x870] ;  /* 0x0008700001067983 */ /* 0x000e280000100800 */
[----:B------:R-:W0:Y:S01]  /*2aee0*/  LDL R7, [R1+0x874] ;  /* 0x0008740001077983 */ /* 0x000e220000100800 */
[----:B------:R-:W-:-:S04]  /*2aef0*/  SGXT.U32 R2, R2, 0x1 ;  /* 0x000000010202781a */ /* 0x000fc80000000000 */
[----:B------:R-:W-:-:S04]  /*2af00*/  LOP3.LUT R2, R2, 0x14, RZ, 0xfc, !PT ;  /* 0x0000001402027812 */ /* 0x000fc800078efcff */
[----:B------:R-:W-:Y:S02]  /*2af10*/  ISETP.GE.AND P5, PT, R2, UR63, PT ;  /* 0x0000003f02007c0c */ /* 0x000fe4000bfa6270 */
[----:B------:R-:W2:Y:S01]  /*2af20*/  LDL R2, [R1+0x88c] ;  /* 0x00088c0001027983 */ /* 0x000ea20000100800 */
[----:B0-----:R-:W-:-:S04]  /*2af30*/  @!P3 LOP3.LUT R7, R7, R6, RZ, 0x3c, !PT ;  /* 0x000000060707b212 */ /* 0x001fc800078e3cff */
[----:B------:R-:W-:-:S04]  /*2af40*/  @!P3 LOP3.LUT R6, R7, R6, RZ, 0x3c, !PT ;  /* 0x000000060706b212 */ /* 0x000fc800078e3cff */
[----:B------:R-:W-:-:S05]  /*2af50*/  @!P3 LOP3.LUT R7, R7, R6, RZ, 0x3c, !PT ;  /* 0x000000060707b212 */ /* 0x000fca00078e3cff */
[----:B------:R0:W3:Y:S04]  /*2af60*/  @!P3 LDG.E.U16 R77, desc[UR16][R6.64] ;  /* 0x00000010064db981 */ /* 0x0000e8000c1e1500 */
[----:B------:R-:W3:Y:S01]  /*2af70*/  LDL R7, [R1+0x878] ;  /* 0x0008780001077983 */ /* 0x000ee20000100800 */
[--C-:B0-----:R-:W-:Y:S02]  /*2af80*/  SHF.R.U32.HI R6, RZ, 0x7, R26.reuse ;  /* 0x00000007ff067819 */ /* 0x101fe4000001161a */
        /* <DEDUP_REMOVED lines=13> */
[----:B------:R-:W1:Y:S01]  /*2b060*/  S2R R26, SR_TID.X ;  /* 0x00000000001a7919 */ /* 0x000e620000002100 */
[----:B0-----:R-:W-:Y:S02]  /*2b070*/  @!P4 IMAD.MOV.U32 R6, RZ, RZ, R13 ;  /* 0x000000ffff06c224 */ /* 0x001fe400078e000d */
[----:B------:R-:W-:Y:S01]  /*2b080*/  @!P4 IMAD.MOV.U32 R7, RZ, RZ, R14 ;  /* 0x000000ffff07c224 */ /* 0x000fe200078e000e */
[----:B------:R-:W-:Y:S01]  /*2b090*/  PRMT R84, RZ, 0x7610, R84 ;  /* 0x00007610ff547816 */ /* 0x000fe20000000054 */
[----:B------:R-:W2:Y:S04]  /*2b0a0*/  LDL R14, [R1+0x8a0] ;  /* 0x0008a000010e7983 */ /* 0x000ea80000100800 */
[----:B------:R1:W2:Y:S04]  /*2b0b0*/  @!P4 LDG.E.U16 R42, desc[UR16][R6.64] ;  /* 0x00000010062ac981 */ /* 0x0002a8000c1e1500 */
[----:B------:R-:W2:Y:S01]  /*2b0c0*/  LDL R13, [R1+0x8a4] ;  /* 0x0008a400010d7983 */ /* 0x000ea20000100800 */
[----:B-1----:R-:W-:-:S04]  /*2b0d0*/  SHF.R.U32.HI R7, RZ, 0x7, R26 ;  /* 0x00000007ff077819 */ /* 0x002fc8000001161a */
        /* <DEDUP_REMOVED lines=347> */
[----:B0-----:R-:W-:-:S04]  /*2c690*/  SHF.R.U32.HI R6, RZ, 0x7, R26 ;  /* 0x00000007ff067819 */ /* 0x001fc8000001161a */
[----:B------:R-:W-:-:S04]  /*2c6a0*/  SGXT.U32 R6, R6, 0x1 ;  /* 0x000000010606781a */ /* 0x000fc80000000000 */
[----:B------:R-:W-:-:S04]  /*2c6b0*/  LOP3.LUT R6, R6, 0x5e, RZ, 0xfc, !PT ;  /* 0x0000005e06067812 */ /* 0x000fc800078efcff */
[----:B------:R-:W-:Y:S01]  /*2c6c0*/  ISETP.GE.AND P3, PT, R6, UR63, PT ;  /* 0x0000003f06007c0c */ /* 0x000fe2000bf66270 */
[----:B--2---:R-:W-:Y:S02]  /*2c6d0*/  @!P2 IMAD.MOV.U32 R6, RZ, RZ, R27 ;  /* 0x000000ffff06a224 */ /* 0x004fe400078e001b */
[----:B------:R-:W0:Y:S01]  /*2c6e0*/  S2R R27, SR_TID.X ;  /* 0x00000000001b7919 */ /* 0x000e220000002100 */
[----:B------:R-:W-:Y:S02]  /*2c6f0*/  PRMT R37, RZ, 0x7610, R37 ;  /* 0x00007610ff257816 */ /* 0x000fe40000000025 */
[----:B------:R-:W-:Y:S02]  /*2c700*/  PRMT R53, RZ, 0x7610, R53 ;  /* 0x00007610ff357816 */ /* 0x000fe40000000035 */
[----:B------:R-:W-:Y:S02]  /*2c710*/  PRMT R71, RZ, 0x7610, R71 ;  /* 0x00007610ff477816 */ /* 0x000fe40000000047 */
[----:B---3--:R1:W2:Y:S02]  /*2c720*/  @!P2 LDG.E.U16 R37, desc[UR16][R6.64] ;  /* 0x000000100625a981 */ /* 0x0082a4000c1e1500 */
[----:B-1----:R-:W-:-:S02]  /*2c730*/  @!P4 IMAD.MOV.U32 R6, RZ, RZ, R13 ;  /* 0x000000ffff06c224 */ /* 0x002fc400078e000d */
[----:B------:R-:W-:Y:S01]  /*2c740*/  @!P4 IMAD.MOV.U32 R7, RZ, RZ, R14 ;  /* 0x000000ffff07c224 */ /* 0x000fe200078e000e */
[----:B------:R-:W-:Y:S01]  /*2c750*/  SHF.R.U32.HI R26, RZ, 0x7, R26 ;  /* 0x00000007ff1a7819 */ /* 0x000fe2000001161a */
[----:B------:R-:W3:Y:S04]  /*2c760*/  LDL R14, [R1+0x9bc] ;  /* 0x0009bc00010e7983 */ /* 0x000ee80000100800 */
[----:B------:R0:W2:Y:S01]  /*2c770*/  @!P4 LDG.E.U16 R53, desc[UR16][R6.64] ;  /* 0x000000100635c981 */ /* 0x0000a2000c1e1500 */
[----:B------:R-:W-:-:S03]  /*2c780*/  PRMT R105, RZ, 0x7610, R105 ;  /* 0x00007610ff697816 */ /* 0x000fc60000000069 */
[----:B------:R-:W2:Y:S01]  /*2c790*/  LDL R13, [R1+0x9c4] ;  /* 0x0009c400010d7983 */ /* 0x000ea20000100800 */
[----:B0-----:R-:W-:-:S04]  /*2c7a0*/  SHF.R.U32.HI R7, RZ, 0x7, R27 ;  /* 0x00000007ff077819 */ /* 0x001fc8000001161b */
[----:B------:R-:W-:-:S04]  /*2c7b0*/  SGXT.U32 R7, R7, 0x1 ;  /* 0x000000010707781a */ /* 0x000fc80000000000 */
[----:B------:R-:W-:Y:S01]  /*2c7c0*/  LOP3.LUT R7, R7, 0x62, RZ, 0xfc, !PT ;  /* 0x0000006207077812 */ /* 0x000fe200078efcff */
[----:B------:R-:W-:-:S03]  /*2c7d0*/  @!P5 IMAD.MOV.U32 R6, RZ, RZ, R2 ;  /* 0x000000ffff06d224 */ /* 0x000fc600078e0002 */
[----:B------:R-:W-:Y:S01]  /*2c7e0*/  ISETP.GE.AND P4, PT, R7, UR63, PT ;  /* 0x0000003f07007c0c */ /* 0x000fe2000bf86270 */
[----:B------:R-:W-:Y:S01]  /*2c7f0*/  @!P5 IMAD.MOV.U32 R7, RZ, RZ, R12 ;  /* 0x000000ffff07d224 */ /* 0x000fe200078e000c */
[----:B------:R-:W-:Y:S01]  /*2c800*/  SGXT.U32 R26, R26, 0x1 ;  /* 0x000000011a1a781a */ /* 0x000fe20000000000 */
[----:B------:R-:W2:Y:S04]  /*2c810*/  LDL R12, [R1+0x9c8] ;  /* 0x0009c800010c7983 */ /* 0x000ea80000100800 */
[----:B------:R0:W2:Y:S04]  /*2c820*/  @!P5 LDG.E.U16 R71, desc[UR16][R6.64] ;  /* 0x000000100647d981 */ /* 0x0000a8000c1e1500 */
[----:B------:R-:W0:Y:S04]  /*2c830*/  LDL R6, [R1+0x9b0] ;  /* 0x0009b00001067983 */ /* 0x000e280000100800 */
[----:B------:R-:W0:Y:S01]  /*2c840*/  LDL R7, [R1+0x9b4] ;  /* 0x0009b40001077983 */ /* 0x000e220000100800 */
[----:B------:R-:W-:-:S04]  /*2c850*/  LOP3.LUT R26, R26, 0x60, RZ, 0xfc, !PT ;  /* 0x000000601a1a7812 */ /* 0x000fc800078efcff */
[----:B------:R-:W-:Y:S02]  /*2c860*/  ISETP.GE.AND P2, PT, R26, UR63, PT ;  /* 0x0000003f1a007c0c */ /* 0x000fe4000bf46270 */
[----:B------:R-:W2:Y:S01]  /*2c870*/  LDL R26, [R1+0x9c0] ;  /* 0x0009c000011a7983 */ /* 0x000ea20000100800 */
[----:B------:R-:W-:-:S04]  /*2c880*/  SHF.R.U32.HI R2, RZ, 0x7, R27 ;  /* 0x00000007ff027819 */ /* 0x000fc8000001161b */
[----:B------:R-:W-:-:S04]  /*2c890*/  SGXT.U32 R2, R2, 0x1 ;  /* 0x000000010202781a */ /* 0x000fc80000000000 */
[----:B------:R-:W-:-:S04]  /*2c8a0*/  LOP3.LUT R2, R2, 0x64, RZ, 0xfc, !PT ;  /* 0x0000006402027812 */ /* 0x000fc800078efcff */
[----:B------:R-:W-:Y:S02]  /*2c8b0*/  ISETP.GE.AND P5, PT, R2, UR63, PT ;  /* 0x0000003f02007c0c */ /* 0x000fe4000bfa6270 */
[----:B------:R-:W2:Y:S01]  /*2c8c0*/  LDL R2, [R1+0x9cc] ;  /* 0x0009cc0001027983 */ /* 0x000ea20000100800 */
[----:B0-----:R-:W-:-:S04]  /*2c8d0*/  @!P3 LOP3.LUT R7, R7, R6, RZ, 0x3c, !PT ;  /* 0x000000060707b212 */ /* 0x001fc800078e3cff */
[----:B------:R-:W-:-:S04]  /*2c8e0*/  @!P3 LOP3.LUT R6, R7, R6, RZ, 0x3c, !PT ;  /* 0x000000060706b212 */ /* 0x000fc800078e3cff */
[----:B------:R-:W-:-:S05]  /*2c8f0*/  @!P3 LOP3.LUT R7, R7, R6, RZ, 0x3c, !PT ;  /* 0x000000060707b212 */ /* 0x000fca00078e3cff */
[----:B------:R0:W2:Y:S04]  /*2c900*/  @!P3 LDG.E.U16 R105, desc[UR16][R6.64] ;  /* 0x000000100669b981 */ /* 0x0000a8000c1e1500 */
[----:B------:R-:W2:Y:S01]  /*2c910*/  LDL R7, [R1+0x9b8] ;  /* 0x0009b80001077983 */ /* 0x000ea20000100800 */
[----:B0-----:R-:W-:-:S04]  /*2c920*/  SHF.R.U32.HI R6, RZ, 0x7, R27 ;  /* 0x00000007ff067819 */ /* 0x001fc8000001161b */
[----:B------:R-:W-:-:S04]  /*2c930*/  SGXT.U32 R6, R6, 0x1 ;  /* 0x000000010606781a */ /* 0x000fc80000000000 */
[----:B------:R-:W-:Y:S02]  /*2c940*/  LOP3.LUT R6, R6, 0x66, RZ, 0xfc, !PT ;  /* 0x0000006606067812 */ /* 0x000fe400078efcff */
[----:B------:R-:W-:Y:S02]  /*2c950*/  PRMT R36, RZ, 0x7610, R36 ;  /* 0x00007610ff247816 */ /* 0x000fe40000000024 */
[----:B------:R-:W-:Y:S01]  /*2c960*/  ISETP.GE.AND P3, PT, R6, UR63, PT ;  /* 0x0000003f06007c0c */ /* 0x000fe2000bf66270 */
[----:B---3--:R-:W-:Y:S01]  /*2c970*/  @!P2 IMAD.MOV.U32 R6, RZ, RZ, R14 ;  /* 0x000000ffff06a224 */ /* 0x008fe200078e000e */
[----:B------:R-:W-:Y:S01]  /*2c980*/  PRMT R52, RZ, 0x7610, R52 ;  /* 0x00007610ff347816 */ /* 0x000fe20000000034 */
[----:B------:R-:W3:Y:S01]  /*2c990*/  LDL R14, [R1+0x9d4] ;  /* 0x0009d400010e7983 */ /* 0x000ee20000100800 */
[----:B------:R-:W-:-:S03]  /*2c9a0*/  PRMT R72, RZ, 0x7610, R72 ;  /* 0x00007610ff487816 */ /* 0x000fc60000000048 */
[----:B--2---:R0:W2:Y:S02]  /*2c9b0*/  @!P2 LDG.E.U16 R36, desc[UR16][R6.64] ;  /* 0x000000100624a981 */ /* 0x0040a4000c1e1500 */
[----:B0-----:R-:W-:Y:S02]  /*2c9c0*/  @!P4 IMAD.MOV.U32 R7, RZ, RZ, R26 ;  /* 0x000000ffff07c224 */ /* 0x001fe400078e001a */
[----:B------:R-:W0:Y:S01]  /*2c9d0*/  S2R R26, SR_TID.X ;  /* 0x00000000001a7919 */ /* 0x000e220000002100 */
[----:B------:R-:W-:Y:S01]  /*2c9e0*/  @!P4 IMAD.MOV.U32 R6, RZ, RZ, R13 ;  /* 0x000000ffff06c224 */ /* 0x000fe200078e000d */
[----:B------:R-:W-:Y:S02]  /*2c9f0*/  PRMT R107, RZ, 0x7610, R107 ;  /* 0x00007610ff6b7816 */ /* 0x000fe4000000006b */
[----:B------:R-:W-:Y:S01]  /*2ca00*/  SHF.R.U32.HI R27, RZ, 0x7, R27 ;  /* 0x00000007ff1b7819 */ /* 0x000fe2000001161b */
[----:B------:R-:W2:Y:S04]  /*2ca10*/  LDL R13, [R1+0x9e4] ;  /* 0x0009e400010d7983 */ /* 0x000ea80000100800 */
[----:B------:R1:W2:Y:S02]  /*2ca20*/  @!P4 LDG.E.U16 R52, desc[UR16][R6.64] ;  /* 0x000000100634c981 */ /* 0x0002a4000c1e1500 */
[----:B-1----:R-:W-:Y:S01]  /*2ca30*/  @!P5 IMAD.MOV.U32 R6, RZ, RZ, R2 ;  /* 0x000000ffff06d224 */ /* 0x002fe200078e0002 */
[----:B------:R-:W-:Y:S01]  /*2ca40*/  SGXT.U32 R27, R27, 0x1 ;  /* 0x000000011b1b781a */ /* 0x000fe20000000000 */
[----:B------:R-:W2:Y:S01]  /*2ca50*/  LDL R2, [R1+0x9ec] ;  /* 0x0009ec0001027983 */ /* 0x000ea20000100800 */
[----:B0-----:R-:W-:-:S04]  /*2ca60*/  SHF.R.U32.HI R7, RZ, 0x7, R26 ;  /* 0x00000007ff077819 */ /* 0x001fc8000001161a */
[----:B------:R-:W-:-:S04]  /*2ca70*/  SGXT.U32 R7, R7, 0x1 ;  /* 0x000000010707781a */ /* 0x000fc80000000000 */
[----:B------:R-:W-:-:S04]  /*2ca80*/  LOP3.LUT R7, R7, 0x6a, RZ, 0xfc, !PT ;  /* 0x0000006a07077812 */ /* 0x000fc800078efcff */
[----:B------:R-:W-:Y:S01]  /*2ca90*/  ISETP.GE.AND P4, PT, R7, UR63, PT ;  /* 0x0000003f07007c0c */ /* 0x000fe2000bf86270 */
[----:B------:R-:W-:Y:S01]  /*2caa0*/  @!P5 IMAD.MOV.U32 R7, RZ, RZ, R12 ;  /* 0x000000ffff07d224 */ /* 0x000fe200078e000c */
[----:B------:R-:W-:Y:S01]  /*2cab0*/  LOP3.LUT R27, R27, 0x68, RZ, 0xfc, !PT ;  /* 0x000000681b1b7812 */ /* 0x000fe200078efcff */
[----:B------:R-:W2:Y:S04]  /*2cac0*/  LDL R12, [R1+0x9e8] ;  /* 0x0009e800010c7983 */ /* 0x000ea80000100800 */
[----:B------:R3:W2:Y:S04]  /*2cad0*/  @!P5 LDG.E.U16 R72, desc[UR16][R6.64] ;  /* 0x000000100648d981 */ /* 0x0006a8000c1e1500 */
[----:B------:R-:W2:Y:S01]  /*2cae0*/  LDL R7, [R1+0x9d0] ;  /* 0x0009d00001077983 */ /* 0x000ea20000100800 */
[----:B---3--:R-:W-:Y:S01]  /*2caf0*/  @!P3 IMAD.MOV.U32 R6, RZ, RZ, R14 ;  /* 0x000000ffff06b224 */ /* 0x008fe200078e000e */
[----:B------:R-:W-:-:S02]  /*2cb00*/  ISETP.GE.AND P2, PT, R27, UR63, PT ;  /* 0x0000003f1b007c0c */ /* 0x000fc4000bf46270 */
[----:B------:R-:W3:Y:S01]  /*2cb10*/  LDL R27, [R1+0x9e0] ;  /* 0x0009e000011b7983 */ /* 0x000ee20000100800 */
[----:B------:R-:W-:-:S04]  /*2cb20*/  SHF.R.U32.HI R26, RZ, 0x7, R26 ;  /* 0x00000007ff1a7819 */ /* 0x000fc8000001161a */
[----:B------:R-:W-:-:S04]  /*2cb30*/  SGXT.U32 R26, R26, 0x1 ;  /* 0x000000011a1a781a */ /* 0x000fc80000000000 */
[----:B------:R-:W-:-:S04]  /*2cb40*/  LOP3.LUT R26, R26, 0x6c, RZ, 0xfc, !PT ;  /* 0x0000006c1a1a7812 */ /* 0x000fc800078efcff */
[----:B------:R-:W-:Y:S01]  /*2cb50*/  ISETP.GE.AND P5, PT, R26, UR63, PT ;  /* 0x0000003f1a007c0c */ /* 0x000fe2000bfa6270 */
[----:B--2---:R0:W2:Y:S04]  /*2cb60*/  @!P3 LDG.E.U16 R107, desc[UR16][R6.64] ;  /* 0x00000010066bb981 */ /* 0x0040a8000c1e1500 */
[----:B------:R-:W0:Y:S04]  /*2cb70*/  LDL R6, [R1+0x9d8] ;  /* 0x0009d80001067983 */ /* 0x000e280000100800 */
[----:B------:R-:W0:Y:S01]  /*2cb80*/  LDL R7, [R1+0x9dc] ;  /* 0x0009dc0001077983 */ /* 0x000e220000100800 */
[----:B------:R-:W1:Y:S01]  /*2cb90*/  S2R R26, SR_TID.X ;  /* 0x00000000001a7919 */ /* 0x000e620000002100 */
[----:B------:R-:W-:-:S02]  /*2cba0*/  PRMT R39, RZ, 0x7610, R39 ;  /* 0x00007610ff277816 */ /* 0x000fc40000000027 */
[----:B------:R-:W-:Y:S02]  /*2cbb0*/  PRMT R55, RZ, 0x7610, R55 ;  /* 0x00007610ff377816 */ /* 0x000fe40000000037 */
[----:B------:R-:W-:Y:S02]  /*2cbc0*/  PRMT R73, RZ, 0x7610, R73 ;  /* 0x00007610ff497816 */ /* 0x000fe40000000049 */
[----:B-1----:R-:W-:-:S04]  /*2cbd0*/  SHF.R.U32.HI R14, RZ, 0x7, R26 ;  /* 0x00000007ff0e7819 */ /* 0x002fc8000001161a */
[----:B------:R-:W-:-:S04]  /*2cbe0*/  SGXT.U32 R14, R14, 0x1 ;  /* 0x000000010e0e781a */ /* 0x000fc80000000000 */
[----:B------:R-:W-:-:S04]  /*2cbf0*/  LOP3.LUT R14, R14, 0x6e, RZ, 0xfc, !PT ;  /* 0x0000006e0e0e7812 */ /* 0x000fc800078efcff */
[----:B------:R-:W-:Y:S02]  /*2cc00*/  ISETP.GE.AND P3, PT, R14, UR63, PT ;  /* 0x0000003f0e007c0c */ /* 0x000fe4000bf66270 */
[----:B------:R-:W2:Y:S01]  /*2cc10*/  LDL.LU R14, [R1+0xf88] ;  /* 0x000f8800010e7983 */ /* 0x000ea20000300800 */
[----:B0-----:R-:W-:-:S04]  /*2cc20*/  @!P2 LOP3.LUT R7, R7, R6, RZ, 0x3c, !PT ;  /* 0x000000060707a212 */ /* 0x001fc800078e3cff */
[----:B------:R-:W-:-:S04]  /*2cc30*/  @!P2 LOP3.LUT R6, R7, R6, RZ, 0x3c, !PT ;  /* 0x000000060706a212 */ /* 0x000fc800078e3cff */
[----:B------:R-:W-:-:S05]  /*2cc40*/  @!P2 LOP3.LUT R7, R7, R6, RZ, 0x3c, !PT ;  /* 0x000000060707a212 */ /* 0x000fca00078e3cff */
[----:B------:R0:W2:Y:S02]  /*2cc50*/  @!P2 LDG.E.U16 R39, desc[UR16][R6.64] ;  /* 0x000000100627a981 */ /* 0x0000a4000c1e1500 */
[----:B0-----:R-:W-:-:S04]  /*2cc60*/  SHF.R.U32.HI R7, RZ, 0x7, R26 ;  /* 0x00000007ff077819 */ /* 0x001fc8000001161a */
[----:B------:R-:W-:-:S04]  /*2cc70*/  SGXT.U32 R7, R7, 0x1 ;  /* 0x000000010707781a */ /* 0x000fc80000000000 */
[----:B------:R-:W-:Y:S01]  /*2cc80*/  LOP3.LUT R7, R7, 0x70, RZ, 0xfc, !PT ;  /* 0x0000007007077812 */ /* 0x000fe200078efcff */
[----:B------:R-:W-:-:S03]  /*2cc90*/  @!P4 IMAD.MOV.U32 R6, RZ, RZ, R13 ;  /* 0x000000ffff06c224 */ /* 0x000fc600078e000d */
[----:B------:R-:W-:Y:S01]  /*2cca0*/  ISETP.GE.AND P2, PT, R7, UR63, PT ;  /* 0x0000003f07007c0c */ /* 0x000fe2000bf46270 */
[----:B---3--:R-:W-:Y:S01]  /*2ccb0*/  @!P4 IMAD.MOV.U32 R7, RZ, RZ, R27 ;  /* 0x000000ffff07c224 */ /* 0x008fe200078e001b */
[----:B------:R-:W-:Y:S01]  /*2ccc0*/  SHF.R.U32.HI R13, RZ, 0x7, R26 ;  /* 0x00000007ff0d7819 */ /* 0x000fe2000001161a */
[----:B------:R-:W3:Y:S04]  /*2ccd0*/  LDL R27, [R1+0xa00] ;  /* 0x000a0000011b7983 */ /* 0x000ee80000100800 */
[----:B------:R0:W2:Y:S01]  /*2cce0*/  @!P4 LDG.E.U16 R55, desc[UR16][R6.64] ;  /* 0x000000100637c981 */ /* 0x0000a2000c1e1500 */
[----:B------:R-:W-:-:S03]  /*2ccf0*/  PRMT R4, RZ, 0x7610, R4 ;  /* 0x00007610ff047816 */ /* 0x000fc60000000004 */
[----:B------:R-:W2:Y:S01]  /*2cd00*/  LDL R26, [R1+0xa04] ;  /* 0x000a0400011a7983 */ /* 0x000ea20000100800 */
[----:B0-----:R-:W-:Y:S02]  /*2cd10*/  @!P5 IMAD.MOV.U32 R6, RZ, RZ, R2 ;  /* 0x000000ffff06d224 */ /* 0x001fe400078e0002 */
[----:B------:R-:W-:Y:S01]  /*2cd20*/  @!P5 IMAD.MOV.U32 R7, RZ, RZ, R12 ;  /* 0x000000ffff07d224 */ /* 0x000fe200078e000c */
[----:B------:R-:W-:Y:S01]  /*2cd30*/  SGXT.U32 R13, R13, 0x1 ;  /* 0x000000010d0d781a */ /* 0x000fe20000000000 */
[----:B------:R-:W2:Y:S04]  /*2cd40*/  LDL R2, [R1+0xa0c] ;  /* 0x000a0c0001027983 */ /* 0x000ea80000100800 */
[----:B------:R0:W2:Y:S04]  /*2cd50*/  @!P5 LDG.E.U16 R73, desc[UR16][R6.64] ;  /* 0x000000100649d981 */ /* 0x0000a8000c1e1500 */
[----:B------:R-:W0:Y:S04]  /*2cd60*/  LDL R6, [R1+0x9f0] ;  /* 0x0009f00001067983 */ /* 0x000e280000100800 */
[----:B------:R-:W0:Y:S01]  /*2cd70*/  LDL R7, [R1+0x9f4] ;  /* 0x0009f40001077983 */ /* 0x000e220000100800 */
[----:B------:R-:W1:Y:S01]  /*2cd80*/  S2R R12, SR_TID.X ;  /* 0x00000000000c7919 */ /* 0x000e620000002100 */
[----:B------:R-:W-:-:S04]  /*2cd90*/  LOP3.LUT R13, R13, 0x72, RZ, 0xfc, !PT ;  /* 0x000000720d0d7812 */ /* 0x000fc800078efcff */
[----:B------:R-:W-:Y:S02]  /*2cda0*/  ISETP.GE.AND P4, PT, R13, UR63, PT ;  /* 0x0000003f0d007c0c */ /* 0x000fe4000bf86270 */
[--C-:B-1----:R-:W-:Y:S02]  /*2cdb0*/  SHF.R.U32.HI R13, RZ, 0x7, R12.reuse ;  /* 0x00000007ff0d7819 */ /* 0x102fe4000001160c */
[----:B------:R-:W-:Y:S02]  /*2cdc0*/  SHF.R.U32.HI R12, RZ, 0x7, R12 ;  /* 0x00000007ff0c7819 */ /* 0x000fe4000001160c */
[----:B------:R-:W-:Y:S02]  /*2cdd0*/  SGXT.U32 R13, R13, 0x1 ;  /* 0x000000010d0d781a */ /* 0x000fe40000000000 */
[----:B------:R-:W-:Y:S02]  /*2cde0*/  SGXT.U32 R12, R12, 0x1 ;  /* 0x000000010c0c781a */ /* 0x000fe40000000000 */
[----:B------:R-:W-:-:S02]  /*2cdf0*/  LOP3.LUT R13, R13, 0x76, RZ, 0xfc, !PT ;  /* 0x000000760d0d7812 */ /* 0x000fc400078efcff */
[----:B------:R-:W-:Y:S02]  /*2ce00*/  LOP3.LUT R12, R12, 0x74, RZ, 0xfc, !PT ;  /* 0x000000740c0c7812 */ /* 0x000fe400078efcff */
[----:B------:R-:W-:Y:S02]  /*2ce10*/  ISETP.GE.AND P5, PT, R13, UR63, PT ;  /* 0x0000003f0d007c0c */ /* 0x000fe4000bfa6270 */
[----:B------:R-:W-:Y:S02]  /*2ce20*/  ISETP.GE.AND P6, PT, R12, UR63, PT ;  /* 0x0000003f0c007c0c */ /* 0x000fe4000bfc6270 */
[----:B------:R-:W2:Y:S04]  /*2ce30*/  LDL R12, [R1+0xa14] ;  /* 0x000a1400010c7983 */ /* 0x000ea80000100800 */
[----:B------:R-:W2:Y:S01]  /*2ce40*/  LDL.LU R13, [R1+0xf84] ;  /* 0x000f8400010d7983 */ /* 0x000ea20000300800 */
[----:B0-----:R-:W-:-:S04]  /*2ce50*/  @!P3 LOP3.LUT R7, R7, R6, RZ, 0x3c, !PT ;  /* 0x000000060707b212 */ /* 0x001fc800078e3cff */
[----:B------:R-:W-:-:S04]  /*2ce60*/  @!P3 LOP3.LUT R6, R7, R6, RZ, 0x3c, !PT ;  /* 0x000000060706b212 */ /* 0x000fc800078e3cff */
[----:B------:R-:W-:-:S05]  /*2ce70*/  @!P3 LOP3.LUT R7, R7, R6, RZ, 0x3c, !PT ;  /* 0x000000060707b212 */ /* 0x000fca00078e3cff */
[----:B------:R0:W2:Y:S04]  /*2ce80*/  @!P3 LDG.E.U16 R4, desc[UR16][R6.64] ;  /* 0x000000100604b981 */ /* 0x0000a8000c1e1500 */
[----:B------:R-:W0:Y:S04]  /*2ce90*/  LDL R6, [R1+0x9f8] ;  /* 0x0009f80001067983 */ /* 0x000e280000100800 */
[----:B------:R-:W0:Y:S01]  /*2cea0*/  LDL R7, [R1+0x9fc] ;  /* 0x0009fc0001077983 */ /* 0x000e220000100800 */
[----:B------:R-:W-:Y:S02]  /*2ceb0*/  PRMT R38, RZ, 0x7610, R38 ;  /* 0x00007610ff267816 */ /* 0x000fe40000000026 */
[----:B------:R-:W-:-:S02]  /*2cec0*/  PRMT R54, RZ, 0x7610, R54 ;  /* 0x00007610ff367816 */ /* 0x000fc40000000036 */
[----:B0-----:R-:W-:-:S04]  /*2ced0*/  @!P2 LOP3.LUT R7, R7, R6, RZ, 0x3c, !PT ;  /* 0x000000060707a212 */ /* 0x001fc800078e3cff */
[----:B------:R-:W-:-:S04]  /*2cee0*/  @!P2 LOP3.LUT R6, R7, R6, RZ, 0x3c, !PT ;  /* 0x000000060706a212 */ /* 0x000fc800078e3cff */
[----:B------:R-:W-:-:S05]  /*2cef0*/  @!P2 LOP3.LUT R7, R7, R6, RZ, 0x3c, !PT ;  /* 0x000000060707a212 */ /* 0x000fca00078e3cff */
[----:B------:R0:W4:Y:S02]  /*2cf00*/  @!P2 LDG.E.U16 R38, desc[UR16][R6.64] ;  /* 0x000000100626a981 */ /* 0x000124000c1e1500 */
[----:B0-----:R-:W0:Y:S01]  /*2cf10*/  S2R R7, SR_TID.X ;  /* 0x0000000000077919 */ /* 0x001e220000002100 */
[----:B--2---:R-:W-:Y:S01]  /*2cf20*/  @!P4 IMAD.MOV.U32 R6, RZ, RZ, R26 ;  /* 0x000000ffff06c224 */ /* 0x004fe200078e001a */
[----:B------:R-:W-:Y:S02]  /*2cf30*/  PRMT R74, RZ, 0x7610, R74 ;  /* 0x00007610ff4a7816 */ /* 0x000fe4000000004a */
[----:B------:R-:W-:Y:S01]  /*2cf40*/  PRMT R109, RZ, 0x7610, R109 ;  /* 0x00007610ff6d7816 */ /* 0x000fe2000000006d */
[----:B------:R-:W2:Y:S01]  /*2cf50*/  LDL R26, [R1+0xa24] ;  /* 0x000a2400011a7983 */ /* 0x000ea20000100800 */
[----:B0-----:R-:W-:-:S04]  /*2cf60*/  SHF.R.U32.HI R7, RZ, 0x7, R7 ;  /* 0x00000007ff077819 */ /* 0x001fc80000011607 */
[----:B------:R-:W-:-:S04]  /*2cf70*/  SGXT.U32 R7, R7, 0x1 ;  /* 0x000000010707781a */ /* 0x000fc80000000000 */
[----:B------:R-:W-:-:S04]  /*2cf80*/  LOP3.LUT R7, R7, 0x78, RZ, 0xfc, !PT ;  /* 0x0000007807077812 */ /* 0x000fc800078efcff */
[----:B------:R-:W-:Y:S01]  /*2cf90*/  ISETP.GE.AND P2, PT, R7, UR63, PT ;  /* 0x0000003f07007c0c */ /* 0x000fe2000bf46270 */
[----:B---3--:R-:W-:Y:S01]  /*2cfa0*/  @!P4 IMAD.MOV.U32 R7, RZ, RZ, R27 ;  /* 0x000000ffff07c224 */ /* 0x008fe200078e001b */
[----:B------:R-:W-:Y:S01]  /*2cfb0*/  PRMT R41, RZ, 0x7610, R41 ;  /* 0x00007610ff297816 */ /* 0x000fe20000000029 */
[----:B------:R-:W3:Y:S04]  /*2cfc0*/  LDL R27, [R1+0x830] ;  /* 0x00083000011b7983 */ /* 0x000ee80000100800 */
[----:B------:R0:W2:Y:S04]  /*2cfd0*/  @!P4 LDG.E.U16 R54, desc[UR16][R6.64] ;  /* 0x000000100636c981 */ /* 0x0000a8000c1e1500 */
[----:B------:R-:W2:Y:S01]  /*2cfe0*/  LDL R7, [R1+0xa08] ;  /* 0x000a080001077983 */ /* 0x000ea20000100800 */
[----:B0-----:R-:W-:-:S05]  /*2cff0*/  @!P6 IMAD.MOV.U32 R6, RZ, RZ, R2 ;  /* 0x000000ffff06e224 */ /* 0x001fca00078e0002 */
[----:B--2---:R0:W2:Y:S04]  /*2d000*/  @!P6 LDG.E.U16 R74, desc[UR16][R6.64] ;  /* 0x00000010064ae981 */ /* 0x0040a8000c1e1500 */
[----:B------:R-:W2:Y:S01]  /*2d010*/  LDL R7, [R1+0xa10] ;  /* 0x000a100001077983 */ /* 0x000ea20000100800 */
[----:B0-----:R-:W-:Y:S01]  /*2d020*/  @!P5 IMAD.MOV.U32 R6, RZ, RZ, R12 ;  /* 0x000000ffff06d224 */ /* 0x001fe200078e000c */
[----:B------:R-:W0:Y:S04]  /*2d030*/  S2R R2, SR_TID.X ;  /* 0x0000000000027919 */ /* 0x000e280000002100 */
[----:B--2---:R1:W2:Y:S04]  /*2d040*/  @!P5 LDG.E.U16 R109, desc[UR16][R6.64] ;  /* 0x00000010066dd981 */ /* 0x0042a8000c1e1500 */
[----:B------:R-:W1:Y:S04]  /*2d050*/  LDL R6, [R1+0xa18] ;  /* 0x000a180001067983 */ /* 0x000e680000100800 */
[----:B------:R-:W1:Y:S01]  /*2d060*/  LDL R7, [R1+0xa1c] ;  /* 0x000a1c0001077983 */ /* 0x000e620000100800 */
[----:B0-----:R-:W-:-:S04]  /*2d070*/  SHF.R.U32.HI R12, RZ, 0x7, R2 ;  /* 0x00000007ff0c7819 */ /* 0x001fc80000011602 */
[----:B------:R-:W-:-:S04]  /*2d080*/  SGXT.U32 R12, R12, 0x1 ;  /* 0x000000010c0c781a */ /* 0x000fc80000000000 */
[----:B------:R-:W-:-:S04]  /*2d090*/  LOP3.LUT R12, R12, 0x7a, RZ, 0xfc, !PT ;  /* 0x0000007a0c0c7812 */ /* 0x000fc800078efcff */
[----:B------:R-:W-:Y:S02]  /*2d0a0*/  ISETP.GE.AND P3, PT, R12, UR63, PT ;  /* 0x0000003f0c007c0c */ /* 0x000fe4000bf66270 */
[----:B------:R-:W2:Y:S01]  /*2d0b0*/  LDL.LU R12, [R1+0xf80] ;  /* 0x000f8000010c7983 */ /* 0x000ea20000300800 */
[----:B-1----:R-:W-:-:S04]  /*2d0c0*/  @!P2 LOP3.LUT R7, R7, R6, RZ, 0x3c, !PT ;  /* 0x000000060707a212 */ /* 0x002fc800078e3cff */
[----:B------:R-:W-:-:S04]  /*2d0d0*/  @!P2 LOP3.LUT R6, R7, R6, RZ, 0x3c, !PT ;  /* 0x000000060706a212 */ /* 0x000fc800078e3cff */
[----:B------:R-:W-:-:S05]  /*2d0e0*/  @!P2 LOP3.LUT R7, R7, R6, RZ, 0x3c, !PT ;  /* 0x000000060707a212 */ /* 0x000fca00078e3cff */
[----:B------:R0:W2:Y:S04]  /*2d0f0*/  @!P2 LDG.E.U16 R41, desc[UR16][R6.64] ;  /* 0x000000100629a981 */ /* 0x0000a8000c1e1500 */
[----:B------:R-:W0:Y:S04]  /*2d100*/  LDL R6, [R1+0x82c] ;  /* 0x00082c0001067983 */ /* 0x000e280000100800 */
[----:B------:R-:W0:Y:S01]  /*2d110*/  LDL R7, [R1+0xa20] ;  /* 0x000a200001077983 */ /* 0x000e220000100800 */
[----:B------:R-:W-:Y:S02]  /*2d120*/  PRMT R57, RZ, 0x7610, R57 ;  /* 0x00007610ff397816 */ /* 0x000fe40000000039 */
[----:B------:R-:W-:-:S04]  /*2d130*/  SHF.R.U32.HI R2, RZ, 0x7, R2 ;  /* 0x00000007ff027819 */ /* 0x000fc80000011602 */
[----:B------:R-:W-:-:S04]  /*2d140*/  SGXT.U32 R2, R2, 0x1 ;  /* 0x000000010202781a */ /* 0x000fc80000000000 */
[----:B------:R-:W-:-:S04]  /*2d150*/  LOP3.LUT R2, R2, 0x7c, RZ, 0xfc, !PT ;  /* 0x0000007c02027812 */ /* 0x000fc800078efcff */
[----:B------:R-:W-:Y:S02]  /*2d160*/  ISETP.GE.AND P2, PT, R2, UR63, PT ;  /* 0x0000003f02007c0c */ /* 0x000fe4000bf46270 */
[----:B------:R-:W-:Y:S02]  /*2d170*/  PRMT R75, RZ, 0x7610, R75 ;  /* 0x00007610ff4b7816 */ /* 0x000fe4000000004b */
[----:B0-----:R-:W-:-:S04]  /*2d180*/  @!P3 LOP3.LUT R7, R7, R6, RZ, 0x3c, !PT ;  /* 0x000000060707b212 */ /* 0x001fc800078e3cff */
[----:B------:R-:W-:-:S04]  /*2d190*/  @!P3 LOP3.LUT R6, R7, R6, RZ, 0x3c, !PT ;  /* 0x000000060706b212 */ /* 0x000fc800078e3cff */
[----:B------:R-:W-:-:S05]  /*2d1a0*/  @!P3 LOP3.LUT R7, R7, R6, RZ, 0x3c, !PT ;  /* 0x000000060707b212 */ /* 0x000fca00078e3cff */
[----:B------:R0:W2:Y:S02]  /*2d1b0*/  @!P3 LDG.E.U16 R57, desc[UR16][R6.64] ;  /* 0x000000100639b981 */ /* 0x0000a4000c1e1500 */
[----:B0-----:R-:W0:Y:S01]  /*2d1c0*/  S2R R7, SR_TID.X ;  /* 0x0000000000077919 */ /* 0x001e220000002100 */
[----:B------:R-:W-:Y:S01]  /*2d1d0*/  @!P2 IMAD.MOV.U32 R6, RZ, RZ, R26 ;  /* 0x000000ffff06a224 */ /* 0x000fe200078e001a */
[----:B------:R-:W1:Y:S01]  /*2d1e0*/  S2R R2, SR_TID.X ;  /* 0x0000000000027919 */ /* 0x000e620000002100 */
[----:B------:R-:W-:Y:S01]  /*2d1f0*/  PRMT R111, RZ, 0x7610, R111 ;  /* 0x00007610ff6f7816 */ /* 0x000fe2000000006f */
[----:B------:R-:W2:Y:S01]  /*2d200*/  LDL R26, [R1+0x4c4] ;  /* 0x0004c400011a7983 */ /* 0x000ea20000100800 */
[----:B0-----:R-:W-:-:S04]  /*2d210*/  SHF.R.U32.HI R7, RZ, 0x7, R7 ;  /* 0x00000007ff077819 */ /* 0x001fc80000011607 */
[----:B------:R-:W-:-:S04]  /*2d220*/  SGXT.U32 R7, R7, 0x1 ;  /* 0x000000010707781a */ /* 0x000fc80000000000 */
[----:B------:R-:W-:-:S04]  /*2d230*/  LOP3.LUT R7, R7, 0x7e, RZ, 0xfc, !PT ;  /* 0x0000007e07077812 */ /* 0x000fc800078efcff */
[----:B------:R-:W-:Y:S01]  /*2d240*/  ISETP.GE.AND P3, PT, R7, UR63, PT ;  /* 0x0000003f07007c0c */ /* 0x000fe2000bf66270 */
[----:B---3--:R-:W-:Y:S01]  /*2d250*/  @!P2 IMAD.MOV.U32 R7, RZ, RZ, R27 ;  /* 0x000000ffff07a224 */ /* 0x008fe200078e001b */
[----:B-1----:R-:W-:Y:S01]  /*2d260*/  LOP3.LUT R2, R2, 0x7f, RZ, 0xc0, !PT ;  /* 0x0000007f02027812 */ /* 0x002fe200078ec0ff */
[----:B------:R-:W3:Y:S04]  /*2d270*/  LDL R27, [R1+0x4c0] ;  /* 0x0004c000011b7983 */ /* 0x000ee80000100800 */
[----:B------:R0:W2:Y:S04]  /*2d280*/  @!P2 LDG.E.U16 R75, desc[UR16][R6.64] ;  /* 0x00000010064ba981 */ /* 0x0000a8000c1e1500 */
[----:B------:R-:W0:Y:S04]  /*2d290*/  LDL R6, [R1+0x828] ;  /* 0x0008280001067983 */ /* 0x000e280000100800 */
[----:B------:R-:W0:Y:S04]  /*2d2a0*/  LDL R7, [R1+0x834] ;  /* 0x0008340001077983 */ /* 0x000e280000100800 */
[----:B------:R-:W-:Y:S01]  /*2d2b0*/  STL [R1+0xf48], R2 ;  /* 0x000f480201007387 */ /* 0x000fe20000100800 */
[----:B0-----:R-:W-:-:S04]  /*2d2c0*/  @!P3 LOP3.LUT R7, R7, R6, RZ, 0x3c, !PT ;  /* 0x000000060707b212 */ /* 0x001fc800078e3cff */
[----:B------:R-:W-:-:S04]  /*2d2d0*/  @!P3 LOP3.LUT R6, R7, R6, RZ, 0x3c, !PT ;  /* 0x000000060706b212 */ /* 0x000fc800078e3cff */
[----:B------:R-:W-:-:S05]  /*2d2e0*/  @!P3 LOP3.LUT R7, R7, R6, RZ, 0x3c, !PT ;  /* 0x000000060707b212 */ /* 0x000fca00078e3cff */
[----:B------:R0:W2:Y:S04]  /*2d2f0*/  @!P3 LDG.E.U16 R111, desc[UR16][R6.64] ;  /* 0x00000010066fb981 */ /* 0x0000a8000c1e1500 */
[----:B------:R-:W0:Y:S04]  /*2d300*/  LDL R6, [R1+0x468] ;  /* 0x0004680001067983 */ /* 0x000e280000100800 */
[----:B------:R-:W0:Y:S01]  /*2d310*/  LDL R7, [R1+0x46c] ;  /* 0x00046c0001077983 */ /* 0x000e220000100800 */
[----:B------:R-:W-:Y:S02]  /*2d320*/  ISETP.GE.AND P2, PT, R2, UR63, PT ;  /* 0x0000003f02007c0c */ /* 0x000fe4000bf46270 */
[----:B------:R-:W-:Y:S01]  /*2d330*/  PRMT R113, RZ, 0x7610, R113 ;  /* 0x00007610ff717816 */ /* 0x000fe20000000071 */
[----:B------:R-:W-:Y:S10]  /*2d340*/  BAR.SYNC.DEFER_BLOCKING 0x0 ;  /* 0x0000000000007b1d */ /* 0x000ff40000010000 */
[----:B0-----:R-:W-:-:S04]  /*2d350*/  @!P2 LOP3.LUT R7, R7, R6, RZ, 0x3c, !PT ;  /* 0x000000060707a212 */ /* 0x001fc800078e3cff */
[----:B------:R-:W-:-:S04]  /*2d360*/  @!P2 LOP3.LUT R6, R7, R6, RZ, 0x3c, !PT ;  /* 0x000000060706a212 */ /* 0x000fc800078e3cff */
[----:B------:R-:W-:-:S05]  /*2d370*/  @!P2 LOP3.LUT R7, R7, R6, RZ, 0x3c, !PT ;  /* 0x000000060707a212 */ /* 0x000fca00078e3cff */
[----:B------:R0:W2:Y:S04]  /*2d380*/  @!P2 LDG.E.U16 R113, desc[UR16][R6.64] ;  /* 0x000000100671a981 */ /* 0x0000a8000c1e1500 */
[----:B------:R-:W0:Y:S04]  /*2d390*/  LDL R6, [R1+0x480] ;  /* 0x0004800001067983 */ /* 0x000e280000100800 */
[----:B------:R-:W0:Y:S01]  /*2d3a0*/  LDL R7, [R1+0x484] ;  /* 0x0004840001077983 */ /* 0x000e220000100800 */
[----:B------:R-:W-:Y:S02]  /*2d3b0*/  PRMT R115, RZ, 0x7610, R115 ;  /* 0x00007610ff737816 */ /* 0x000fe40000000073 */
        /* <DEDUP_REMOVED lines=19> */
[----:B--2---:R-:W-:Y:S02]  /*2d4f0*/  @!P2 IMAD.MOV.U32 R6, RZ, RZ, R26 ;  /* 0x000000ffff06a224 */ /* 0x004fe400078e001a */
[----:B---3--:R-:W-:Y:S01]  /*2d500*/  @!P2 IMAD.MOV.U32 R7, RZ, RZ, R27 ;  /* 0x000000ffff07a224 */ /* 0x008fe200078e001b */
[----:B------:R-:W-:Y:S01]  /*2d510*/  PRMT R122, RZ, 0x7610, R122 ;  /* 0x00007610ff7a7816 */ /* 0x000fe2000000007a */
[----:B------:R-:W2:Y:S04]  /*2d520*/  LDL R27, [R1+0x520] ;  /* 0x00052000011b7983 */ /* 0x000ea80000100800 */
[----:B------:R0:W3:Y:S01]  /*2d530*/  @!P2 LDG.E.U16 R121, desc[UR16][R6.64] ;  /* 0x000000100679a981 */ /* 0x0000e2000c1e1500 */
[----:B------:R-:W-:-:S02]  /*2d540*/  PRMT R124, RZ, 0x7610, R124 ;  /* 0x00007610ff7c7816 */ /* 0x000fc4000000007c */
[----:B------:R-:W-:Y:S01]  /*2d550*/  PRMT R11, RZ, 0x7610, R11 ;  /* 0x00007610ff0b7816 */ /* 0x000fe2000000000b */
[----:B------:R-:W2:Y:S04]  /*2d560*/  LDL R26, [R1+0x524] ;  /* 0x00052400011a7983 */ /* 0x000ea80000100800 */
[----:B------:R-:W0:Y:S04]  /*2d570*/  LDL R6, [R1+0x4d0] ;  /* 0x0004d00001067983 */ /* 0x000e280000100800 */
[----:B------:R-:W0:Y:S02]  /*2d580*/  LDL R7, [R1+0x4d4] ;  /* 0x0004d40001077983 */ /* 0x000e240000100800 */
[----:B0-----:R-:W-:-:S04]  /*2d590*/  @!P2 LOP3.LUT R7, R7, R6, RZ, 0x3c, !PT ;  /* 0x000000060707a212 */ /* 0x001fc800078e3cff */
[----:B------:R-:W-:-:S04]  /*2d5a0*/  @!P2 LOP3.LUT R6, R7, R6, RZ, 0x3c, !PT ;  /* 0x000000060706a212 */ /* 0x000fc800078e3cff */
[----:B------:R-:W-:-:S05]  /*2d5b0*/  @!P2 LOP3.LUT R7, R7, R6, RZ, 0x3c, !PT ;  /* 0x000000060707a212 */ /* 0x000fca00078e3cff */
[----:B------:R0:W2:Y:S04]  /*2d5c0*/  @!P2 LDG.E.U16 R122, desc[UR16][R6.64] ;  /* 0x00000010067aa981 */ /* 0x0000a8000c1e1500 */
        /* <DEDUP_REMOVED lines=11> */
[----:B------:R-:W2:Y:S04]  /*2d680*/  @!P2 LDG.E.U16 R11, desc[UR16][R6.64] ;  /* 0x00000010060ba981 */ /* 0x000ea8000c1e1500 */
[----:B--2---:R0:W-:Y:S04]  /*2d690*/  STL [R1+0x20], R11 ;  /* 0x0000200b01007387 */ /* 0x0041e80000100800 */
[----:B0-----:R-:W2:Y:S04]  /*2d6a0*/  LDL.LU R11, [R1+0xf7c] ;  /* 0x000f7c00010b7983 */ /* 0x001ea80000300800 */
[----:B------:R-:W2:Y:S04]  /*2d6b0*/  LDL R6, [R1+0x500] ;  /* 0x0005000001067983 */ /* 0x000ea80000100800 */
[----:B------:R-:W2:Y:S01]  /*2d6c0*/  LDL R7, [R1+0x504] ;  /* 0x0005040001077983 */ /* 0x000ea20000100800 */
[----:B------:R-:W-:-:S02]  /*2d6d0*/  PRMT R10, RZ, 0x7610, R10 ;  /* 0x00007610ff0a7816 */ /* 0x000fc4000000000a */
[----:B--2---:R-:W-:-:S04]  /*2d6e0*/  @!P2 LOP3.LUT R7, R7, R6, RZ, 0x3c, !PT ;  /* 0x000000060707a212 */ /* 0x004fc800078e3cff */
        /* <DEDUP_REMOVED lines=8> */
[----:B------:R-:W-:Y:S02]  /*2d770*/  PRMT R8, RZ, 0x7610, R8 ;  /* 0x00007610ff087816 */ /* 0x000fe40000000008 */
[----:B--2---:R-:W-:-:S04]  /*2d780*/  @!P2 LOP3.LUT R7, R7, R6, RZ, 0x3c, !PT ;  /* 0x000000060707a212 */ /* 0x004fc800078e3cff */
[----:B------:R-:W-:-:S04]  /*2d790*/  @!P2 LOP3.LUT R6, R7, R6, RZ, 0x3c, !PT ;  /* 0x000000060706a212 */ /* 0x000fc800078e3cff */
[----:B------:R-:W-:-:S05]  /*2d7a0*/  @!P2 LOP3.LUT R7, R7, R6, RZ, 0x3c, !PT ;  /* 0x000000060707a212 */ /* 0x000fca00078e3cff */
[----:B------:R0:W2:Y:S02]  /*2d7b0*/  @!P2 LDG.E.U16 R9, desc[UR16][R6.64] ;  /* 0x000000100609a981 */ /* 0x0000a4000c1e1500 */
[----:B0-----:R-:W-:Y:S02]  /*2d7c0*/  @!P2 IMAD.MOV.U32 R6, RZ, RZ, R26 ;  /* 0x000000ffff06a224 */ /* 0x001fe400078e001a */
[----:B------:R-:W-:-:S05]  /*2d7d0*/  @!P2 IMAD.MOV.U32 R7, RZ, RZ, R27 ;  /* 0x000000ffff07a224 */ /* 0x000fca00078e001b */
[----:B------:R-:W3:Y:S04]  /*2d7e0*/  @!P2 LDG.E.U16 R8, desc[UR16][R6.64] ;  /* 0x000000100608a981 */ /* 0x000ee8000c1e1500 */
[----:B--2---:R0:W-:Y:S04]  /*2d7f0*/  STL [R1+0x18], R9 ;  /* 0x0000180901007387 */ /* 0x0041e80000100800 */
[----:B0-----:R-:W2:Y:S04]  /*2d800*/  LDL.LU R9, [R1+0xf74] ;  /* 0x000f740001097983 */ /* 0x001ea80000300800 */
[----:B------:R-:W2:Y:S04]  /*2d810*/  LDL R27, [R1+0x570] ;  /* 0x00057000011b7983 */ /* 0x000ea80000100800 */
[----:B------:R-:W2:Y:S04]  /*2d820*/  LDL R26, [R1+0x574] ;  /* 0x00057400011a7983 */ /* 0x000ea80000100800 */
[----:B---3--:R0:W-:Y:S04]  /*2d830*/  STL [R1+0x14], R8 ;  /* 0x0000140801007387 */ /* 0x0081e80000100800 */
[----:B0-----:R-:W3:Y:S04]  /*2d840*/  LDL.LU R8, [R1+0xf70] ;  /* 0x000f700001087983 */ /* 0x001ee80000300800 */
        /* <DEDUP_REMOVED lines=33> */
[----:B------:R0:W2:Y:S01]  /*2da60*/  @!P2 LDG.E.U16 R2, desc[UR16][R6.64] ;  /* 0x000000100602a981 */ /* 0x0000a2000c1e1500 */
[----:B------:R-:W-:Y:S01]  /*2da70*/  PRMT R0, RZ, 0x7610, R0 ;  /* 0x00007610ff007816 */ /* 0x000fe20000000000 */
[----:B0-----:R-:W-:Y:S02]  /*2da80*/  @!P2 IMAD.MOV.U32 R6, RZ, RZ, R26 ;  /* 0x000000ffff06a224 */ /* 0x001fe400078e001a */
[----:B------:R-:W-:-:S05]  /*2da90*/  @!P2 IMAD.MOV.U32 R7, RZ, RZ, R27 ;  /* 0x000000ffff07a224 */ /* 0x000fca00078e001b */
[----:B------:R-:W3:Y:S04]  /*2daa0*/  @!P2 LDG.E.U16 R0, desc[UR16][R6.64] ;  /* 0x000000100600a981 */ /* 0x000ee8000c1e1500 */
[----:B--2---:R0:W-:Y:S04]  /*2dab0*/  STL [R1+0xf4c], R2 ;  /* 0x000f4c0201007387 */ /* 0x0041e80000100800 */
[----:B------:R-:W2:Y:S01]  /*2dac0*/  LDL R7, [R1+0x580] ;  /* 0x0005800001077983 */ /* 0x000ea20000100800 */
[----:B------:R-:W-:-:S03]  /*2dad0*/  PRMT R125, RZ, 0x7610, R125 ;  /* 0x00007610ff7d7816 */ /* 0x000fc6000000007d */
[----:B------:R-:W2:Y:S04]  /*2dae0*/  LDL R27, [R1+0x5b0] ;  /* 0x0005b000011b7983 */ /* 0x000ea80000100800 */
[----:B0-----:R-:W2:Y:S04]  /*2daf0*/  LDL R2, [R1+0x584] ;  /* 0x0005840001027983 */ /* 0x001ea80000100800 */
[----:B------:R-:W4:Y:S04]  /*2db00*/  LDL R26, [R1+0x5b4] ;  /* 0x0005b400011a7983 */ /* 0x000f280000100800 */
[----:B---3--:R0:W-:Y:S01]  /*2db10*/  STL [R1+0xf50], R0 ;  /* 0x000f500001007387 */ /* 0x0081e20000100800 */
[----:B------:R-:W-:-:S03]  /*2db20*/  PRMT R123, RZ, 0x7610, R123 ;  /* 0x00007610ff7b7816 */ /* 0x000fc6000000007b */
[----:B0-----:R-:W3:Y:S01]  /*2db30*/  LDL R0, [R1+0x5c4] ;  /* 0x0005c40001007983 */ /* 0x001ee20000100800 */
[----:B--2---:R-:W-:-:S03]  /*2db40*/  @!P2 IMAD.MOV.U32 R6, RZ, RZ, R2 ;  /* 0x000000ffff06a224 */ /* 0x004fc600078e0002 */
[----:B------:R-:W2:Y:S04]  /*2db50*/  LDL R2, [R1+0x5c0] ;  /* 0x0005c00001027983 */ /* 0x000ea80000100800 */
[----:B------:R-:W2:Y:S04]  /*2db60*/  @!P2 LDG.E.U16 R125, desc[UR16][R6.64] ;  /* 0x00000010067da981 */ /* 0x000ea8000c1e1500 */
[----:B------:R-:W3:Y:S04]  /*2db70*/  LDL R6, [R1+0x590] ;  /* 0x0005900001067983 */ /* 0x000ee80000100800 */
[----:B------:R-:W3:Y:S04]  /*2db80*/  LDL R7, [R1+0x594] ;  /* 0x0005940001077983 */ /* 0x000ee80000100800 */
[----:B--2---:R0:W-:Y:S04]  /*2db90*/  STL [R1+0xf54], R125 ;  /* 0x000f547d01007387 */ /* 0x0041e80000100800 */
[----:B0-----:R-:W2:Y:S01]  /*2dba0*/  LDL R125, [R1+0x5a4] ;  /* 0x0005a400017d7983 */ /* 0x001ea20000100800 */
[----:B---3--:R-:W-:-:S04]  /*2dbb0*/  @!P2 LOP3.LUT R7, R7, R6, RZ, 0x3c, !PT ;  /* 0x000000060707a212 */ /* 0x008fc800078e3cff */
[----:B------:R-:W-:-:S04]  /*2dbc0*/  @!P2 LOP3.LUT R6, R7, R6, RZ, 0x3c, !PT ;  /* 0x000000060706a212 */ /* 0x000fc800078e3cff */
[----:B------:R-:W-:-:S05]  /*2dbd0*/  @!P2 LOP3.LUT R7, R7, R6, RZ, 0x3c, !PT ;  /* 0x000000060707a212 */ /* 0x000fca00078e3cff */
[----:B------:R2:W3:Y:S04]  /*2dbe0*/  @!P2 LDG.E.U16 R123, desc[UR16][R6.64] ;  /* 0x00000010067ba981 */ /* 0x0004e8000c1e1500 */
[----:B------:R-:W3:Y:S01]  /*2dbf0*/  LDL R7, [R1+0x5a0] ;  /* 0x0005a00001077983 */ /* 0x000ee20000100800 */
[----:B------:R-:W-:Y:S01]  /*2dc00*/  PRMT R120, RZ, 0x7610, R120 ;  /* 0x00007610ff787816 */ /* 0x000fe20000000078 */
[----:B--2---:R-:W-:-:S05]  /*2dc10*/  @!P2 IMAD.MOV.U32 R6, RZ, RZ, R125 ;  /* 0x000000ffff06a224 */ /* 0x004fca00078e007d */
[----:B---3--:R-:W2:Y:S04]  /*2dc20*/  @!P2 LDG.E.U16 R120, desc[UR16][R6.64] ;  /* 0x000000100678a981 */ /* 0x008ea8000c1e1500 */
[----:B------:R0:W-:Y:S04]  /*2dc30*/  STL [R1+0xf58], R123 ;  /* 0x000f587b01007387 */ /* 0x0001e80000100800 */
[----:B0-----:R-:W3:Y:S04]  /*2dc40*/  LDL R123, [R1+0x5d4] ;  /* 0x0005d400017b7983 */ /* 0x001ee80000100800 */
[----:B--2---:R0:W-:Y:S01]  /*2dc50*/  STL [R1+0xf5c], R120 ;  /* 0x000f5c7801007387 */ /* 0x0041e20000100800 */
[----:B------:R-:W-:Y:S01]  /*2dc60*/  PRMT R118, RZ, 0x7610, R118 ;  /* 0x00007610ff767816 */ /* 0x000fe20000000076 */
[----:B----4-:R-:W-:-:S02]  /*2dc70*/  @!P2 IMAD.MOV.U32 R6, RZ, RZ, R26 ;  /* 0x000000ffff06a224 */ /* 0x010fc400078e001a */
[----:B------:R-:W-:Y:S01]  /*2dc80*/  @!P2 IMAD.MOV.U32 R7, RZ, RZ, R27 ;  /* 0x000000ffff07a224 */ /* 0x000fe200078e001b */
[----:B------:R-:W-:Y:S01]  /*2dc90*/  PRMT R116, RZ, 0x7610, R116 ;  /* 0x00007610ff747816 */ /* 0x000fe20000000074 */
[----:B------:R-:W2:Y:S04]  /*2dca0*/  LDL R27, [R1+0x5f0] ;  /* 0x0005f000011b7983 */ /* 0x000ea80000100800 */
[----:B0-----:R-:W4:Y:S04]  /*2dcb0*/  LDL R120, [R1+0x5d0] ;  /* 0x0005d00001787983 */ /* 0x001f280000100800 */
[----:B------:R0:W2:Y:S01]  /*2dcc0*/  @!P2 LDG.E.U16 R118, desc[UR16][R6.64] ;  /* 0x000000100676a981 */ /* 0x0000a2000c1e1500 */
[----:B------:R-:W-:-:S03]  /*2dcd0*/  PRMT R114, RZ, 0x7610, R114 ;  /* 0x00007610ff727816 */ /* 0x000fc60000000072 */
[----:B------:R-:W2:Y:S01]  /*2dce0*/  LDL R26, [R1+0x5f4] ;  /* 0x0005f400011a7983 */ /* 0x000ea20000100800 */
[----:B------:R-:W-:Y:S02]  /*2dcf0*/  PRMT R112, RZ, 0x7610, R112 ;  /* 0x00007610ff707816 */ /* 0x000fe40000000070 */
[----:B------:R-:W-:Y:S01]  /*2dd00*/  PRMT R110, RZ, 0x7610, R110 ;  /* 0x00007610ff6e7816 */ /* 0x000fe2000000006e */
[----:B------:R-:W2:Y:S01]  /*2dd10*/  LDL R125, [R1+0x604] ;  /* 0x00060400017d7983 */ /* 0x000ea20000100800 */
[----:B0-----:R-:W-:Y:S02]  /*2dd20*/  @!P2 IMAD.MOV.U32 R6, RZ, RZ, R0 ;  /* 0x000000ffff06a224 */ /* 0x001fe400078e0000 */
[----:B------:R-:W-:Y:S01]  /*2dd30*/  @!P2 IMAD.MOV.U32 R7, RZ, RZ, R2 ;  /* 0x000000ffff07a224 */ /* 0x000fe200078e0002 */
[----:B------:R-:W2:Y:S04]  /*2dd40*/  LDL R0, [R1+0x614] ;  /* 0x0006140001007983 */ /* 0x000ea80000100800 */
[----:B------:R3:W2:Y:S04]  /*2dd50*/  @!P2 LDG.E.U16 R116, desc[UR16][R6.64] ;  /* 0x000000100674a981 */ /* 0x0006a8000c1e1500 */
[----:B------:R-:W2:Y:S01]  /*2dd60*/  LDL R2, [R1+0x610] ;  /* 0x0006100001027983 */ /* 0x000ea20000100800 */
[----:B---3--:R-:W-:-:S03]  /*2dd70*/  @!P2 IMAD.MOV.U32 R6, RZ, RZ, R123 ;  /* 0x000000ffff06a224 */ /* 0x008fc600078e007b */
[----:B------:R-:W3:Y:S01]  /*2dd80*/  LDL R123, [R1+0x620] ;  /* 0x00062000017b7983 */ /* 0x000ee20000100800 */
[----:B----4-:R-:W-:-:S03]  /*2dd90*/  @!P2 IMAD.MOV.U32 R7, RZ, RZ, R120 ;  /* 0x000000ffff07a224 */ /* 0x010fc600078e0078 */
[----:B------:R-:W4:Y:S04]  /*2dda0*/  LDL R120, [R1+0x624] ;  /* 0x0006240001787983 */ /* 0x000f280000100800 */
[----:B------:R0:W2:Y:S04]  /*2ddb0*/  @!P2 LDG.E.U16 R114, desc[UR16][R6.64] ;  /* 0x000000100672a981 */ /* 0x0000a8000c1e1500 */
[----:B------:R-:W0:Y:S04]  /*2ddc0*/  LDL R6, [R1+0x5e0] ;  /* 0x0005e00001067983 */ /* 0x000e280000100800 */
[----:B------:R-:W0:Y:S02]  /*2ddd0*/  LDL R7, [R1+0x5e4] ;  /* 0x0005e40001077983 */ /* 0x000e240000100800 */
[----:B0-----:R-:W-:-:S04]  /*2dde0*/  @!P2 LOP3.LUT R7, R7, R6, RZ, 0x3c, !PT ;  /* 0x000000060707a212 */ /* 0x001fc800078e3cff */
[----:B------:R-:W-:-:S04]  /*2ddf0*/  @!P2 LOP3.LUT R6, R7, R6, RZ, 0x3c, !PT ;  /* 0x000000060706a212 */ /* 0x000fc800078e3cff */
[----:B------:R-:W-:-:S05]  /*2de00*/  @!P2 LOP3.LUT R7, R7, R6, RZ, 0x3c, !PT ;  /* 0x000000060707a212 */ /* 0x000fca00078e3cff */
[----:B------:R2:W3:Y:S02]  /*2de10*/  @!P2 LDG.E.U16 R112, desc[UR16][R6.64] ;  /* 0x000000100670a981 */ /* 0x0004e4000c1e1500 */
[----:B--2---:R-:W-:Y:S02]  /*2de20*/  @!P2 IMAD.MOV.U32 R6, RZ, RZ, R26 ;  /* 0x000000ffff06a224 */ /* 0x004fe400078e001a */
[----:B------:R-:W-:Y:S01]  /*2de30*/  @!P2 IMAD.MOV.U32 R7, RZ, RZ, R27 ;  /* 0x000000ffff07a224 */ /* 0x000fe200078e001b */
[----:B------:R-:W2:Y:S04]  /*2de40*/  LDL R26, [R1+0x634] ;  /* 0x00063400011a7983 */ /* 0x000ea80000100800 */
[----:B------:R0:W2:Y:S04]  /*2de50*/  @!P2 LDG.E.U16 R110, desc[UR16][R6.64] ;  /* 0x00000010066ea981 */ /* 0x0000a8000c1e1500 */
[----:B------:R-:W2:Y:S04]  /*2de60*/  LDL R27, [R1+0x630] ;  /* 0x00063000011b7983 */ /* 0x000ea80000100800 */
[----:B------:R-:W2:Y:S01]  /*2de70*/  LDL R7, [R1+0x600] ;  /* 0x0006000001077983 */ /* 0x000ea20000100800 */
[----:B------:R-:W-:Y:S01]  /*2de80*/  PRMT R108, RZ, 0x7610, R108 ;  /* 0x00007610ff6c7816 */ /* 0x000fe2000000006c */
[----:B0-----:R-:W-:Y:S01]  /*2de90*/  @!P2 IMAD.MOV.U32 R6, RZ, RZ, R125 ;  /* 0x000000ffff06a224 */ /* 0x001fe200078e007d */
[----:B------:R-:W-:Y:S01]  /*2dea0*/  PRMT R106, RZ, 0x7610, R106 ;  /* 0x00007610ff6a7816 */ /* 0x000fe2000000006a */
[----:B------:R-:W3:Y:S01]  /*2deb0*/  LDL R125, [R1+0x664] ;  /* 0x00066400017d7983 */ /* 0x000ee20000100800 */
[----:B------:R-:W-:-:S02]  /*2dec0*/  PRMT R104, RZ, 0x7610, R104 ;  /* 0x00007610ff687816 */ /* 0x000fc40000000068 */
[----:B------:R-:W-:Y:S01]  /*2ded0*/  PRMT R102, RZ, 0x7610, R102 ;  /* 0x00007610ff667816 */ /* 0x000fe20000000066 */
[----:B--2---:R0:W2:Y:S02]  /*2dee0*/  @!P2 LDG.E.U16 R108, desc[UR16][R6.64] ;  /* 0x00000010066ca981 */ /* 0x0040a4000c1e1500 */
[----:B0-----:R-:W-:Y:S02]  /*2def0*/  @!P2 IMAD.MOV.U32 R6, RZ, RZ, R0 ;  /* 0x000000ffff06a224 */ /* 0x001fe400078e0000 */
[----:B------:R-:W-:Y:S01]  /*2df00*/  @!P2 IMAD.MOV.U32 R7, RZ, RZ, R2 ;  /* 0x000000ffff07a224 */ /* 0x000fe200078e0002 */
[----:B------:R-:W2:Y:S04]  /*2df10*/  LDL R0, [R1+0x654] ;  /* 0x0006540001007983 */ /* 0x000ea80000100800 */
[----:B------:R4:W2:Y:S04]  /*2df20*/  @!P2 LDG.E.U16 R106, desc[UR16][R6.64] ;  /* 0x00000010066aa981 */ /* 0x0008a8000c1e1500 */
[----:B------:R-:W2:Y:S01]  /*2df30*/  LDL R2, [R1+0x650] ;  /* 0x0006500001027983 */ /* 0x000ea20000100800 */
[----:B----4-:R-:W-:-:S02]  /*2df40*/  @!P2 IMAD.MOV.U32 R6, RZ, RZ, R120 ;  /* 0x000000ffff06a224 */ /* 0x010fc400078e0078 */
[----:B---3--:R-:W-:Y:S01]  /*2df50*/  @!P2 IMAD.MOV.U32 R7, RZ, RZ, R123 ;  /* 0x000000ffff07a224 */ /* 0x008fe200078e007b */
[----:B------:R-:W-:Y:S01]  /*2df60*/  PRMT R100, RZ, 0x7610, R100 ;  /* 0x00007610ff647816 */ /* 0x000fe20000000064 */
[----:B------:R-:W3:Y:S04]  /*2df70*/  LDL R123, [R1+0x670] ;  /* 0x00067000017b7983 */ /* 0x000ee80000100800 */
[----:B------:R0:W4:Y:S01]  /*2df80*/  @!P2 LDG.E.U16 R104, desc[UR16][R6.64] ;  /* 0x000000100668a981 */ /* 0x000122000c1e1500 */
[----:B------:R-:W-:-:S03]  /*2df90*/  PRMT R99, RZ, 0x7610, R99 ;  /* 0x00007610ff637816 */ /* 0x000fc60000000063 */
[----:B------:R-:W2:Y:S01]  /*2dfa0*/  LDL R120, [R1+0x674] ;  /* 0x0006740001787983 */ /* 0x000ea20000100800 */
[----:B0-----:R-:W-:Y:S02]  /*2dfb0*/  @!P2 IMAD.MOV.U32 R6, RZ, RZ, R26 ;  /* 0x000000ffff06a224 */ /* 0x001fe400078e001a */
[----:B------:R-:W-:Y:S01]  /*2dfc0*/  @!P2 IMAD.MOV.U32 R7, RZ, RZ, R27 ;  /* 0x000000ffff07a224 */ /* 0x000fe200078e001b */
[----:B------:R-:W2:Y:S04]  /*2dfd0*/  LDL R26, [R1+0x684] ;  /* 0x00068400011a7983 */ /* 0x000ea80000100800 */
[----:B------:R0:W2:Y:S04]  /*2dfe0*/  @!P2 LDG.E.U16 R102, desc[UR16][R6.64] ;  /* 0x000000100666a981 */ /* 0x0000a8000c1e1500 */
[----:B------:R-:W2:Y:S04]  /*2dff0*/  LDL R27, [R1+0x680] ;  /* 0x00068000011b7983 */ /* 0x000ea80000100800 */
        /* <DEDUP_REMOVED lines=20> */
[----:B---3--:R-:W-:Y:S01]  /*2e140*/  @!P2 IMAD.MOV.U32 R7, RZ, RZ, R123 ;  /* 0x000000ffff07a224 */ /* 0x008fe200078e007b */
[----:B------:R-:W3:Y:S04]  /*2e150*/  LDL R120, [R1+0x6b4] ;  /* 0x0006b40001787983 */ /* 0x000ee80000100800 */
[----:B------:R0:W2:Y:S04]  /*2e160*/  @!P2 LDG.E.U16 R97, desc[UR16][R6.64] ;  /* 0x000000100661a981 */ /* 0x0000a8000c1e1500 */
[----:B------:R-:W2:Y:S01]  /*2e170*/  LDL R123, [R1+0x6b0] ;  /* 0x0006b000017b7983 */ /* 0x000ea20000100800 */
[----:B0-----:R-:W-:-:S02]  /*2e180*/  @!P2 IMAD.MOV.U32 R6, RZ, RZ, R26 ;  /* 0x000000ffff06a224 */ /* 0x001fc400078e001a */
[----:B------:R-:W-:Y:S01]  /*2e190*/  @!P2 IMAD.MOV.U32 R7, RZ, RZ, R27 ;  /* 0x000000ffff07a224 */ /* 0x000fe200078e001b */
[----:B------:R-:W-:Y:S01]  /*2e1a0*/  PRMT R94, RZ, 0x7610, R94 ;  /* 0x00007610ff5e7816 */ /* 0x000fe2000000005e */
[----:B------:R-:W2:Y:S04]  /*2e1b0*/  LDL R27, [R1+0x6d0] ;  /* 0x0006d000011b7983 */ /* 0x000ea80000100800 */
[----:B------:R0:W2:Y:S01]  /*2e1c0*/  @!P2 LDG.E.U16 R96, desc[UR16][R6.64] ;  /* 0x000000100660a981 */ /* 0x0000a2000c1e1500 */
        /* <DEDUP_REMOVED lines=12> */
[----:B------:R3:W4:Y:S02]  /*2e290*/  @!P2 LDG.E.U16 R94, desc[UR16][R6.64] ;  /* 0x00000010065ea981 */ /* 0x000724000c1e1500 */
[----:B---3--:R-:W-:Y:S02]  /*2e2a0*/  @!P2 IMAD.MOV.U32 R6, RZ, RZ, R120 ;  /* 0x000000ffff06a224 */ /* 0x008fe400078e0078 */
[----:B--2---:R-:W-:Y:S01]  /*2e2b0*/  @!P2 IMAD.MOV.U32 R7, RZ, RZ, R123 ;  /* 0x000000ffff07a224 */ /* 0x004fe200078e007b */
[----:B------:R-:W2:Y:S04]  /*2e2c0*/  LDL R120, [R1+0x6f4] ;  /* 0x0006f40001787983 */ /* 0x000ea80000100800 */
[----:B------:R0:W3:Y:S04]  /*2e2d0*/  @!P2 LDG.E.U16 R93, desc[UR16][R6.64] ;  /* 0x00000010065da981 */ /* 0x0000e8000c1e1500 */
        /* <DEDUP_REMOVED lines=32> */
[----:B--2---:R-:W-:Y:S02]  /*2e4e0*/  @!P2 IMAD.MOV.U32 R6, RZ, RZ, R26 ;  /* 0x000000ffff06a224 */ /* 0x004fe400078e001a */
[----:B------:R-:W-:Y:S01]  /*2e4f0*/  @!P2 IMAD.MOV.U32 R7, RZ, RZ, R27 ;  /* 0x000000ffff07a224 */ /* 0x000fe200078e001b */
[----:B------:R-:W2:Y:S04]  /*2e500*/  LDL R26, [R1+0x754] ;  /* 0x00075400011a7983 */ /* 0x000ea80000100800 */
[----:B------:R3:W2:Y:S04]  /*2e510*/  @!P2 LDG.E.U16 R87, desc[UR16][R6.64] ;  /* 0x000000100657a981 */ /* 0x0006a8000c1e1500 */
[----:B------:R-:W2:Y:S04]  /*2e520*/  LDL R27, [R1+0x750] ;  /* 0x00075000011b7983 */ /* 0x000ea80000100800 */
[----:B------:R-:W2:Y:S01]  /*2e530*/  LDL R7, [R1+0x720] ;  /* 0x0007200001077983 */ /* 0x000ea20000100800 */
[----:B------:R-:W-:Y:S01]  /*2e540*/  PRMT R86, RZ, 0x7610, R86 ;  /* 0x00007610ff567816 */ /* 0x000fe20000000056 */
[----:B---3--:R-:W-:Y:S01]  /*2e550*/  @!P2 IMAD.MOV.U32 R6, RZ, RZ, R125 ;  /* 0x000000ffff06a224 */ /* 0x008fe200078e007d */
        /* <DEDUP_REMOVED lines=43> */
[----:B------:R-:W-:Y:S01]  /*2e810*/  PRMT R16, RZ, 0x7610, R16 ;  /* 0x00007610ff107816 */ /* 0x000fe20000000010 */
[----:B------:R-:W2:Y:S04]  /*2e820*/  LDL R123, [R1+0x7d8] ;  /* 0x0007d800017b7983 */ /* 0x000ea80000100800 */
[----:B------:R0:W2:Y:S04]  /*2e830*/  @!P2 LDG.E.U16 R19, desc[UR16][R6.64] ;  /* 0x000000100613a981 */ /* 0x0000a8000c1e1500 */
[----:B------:R-:W2:Y:S01]  /*2e840*/  LDL R120, [R1+0x7dc] ;  /* 0x0007dc0001787983 */ /* 0x000ea20000100800 */
[----:B0-----:R-:W-:-:S02]  /*2e850*/  @!P2 IMAD.MOV.U32 R6, RZ, RZ, R26 ;  /* 0x000000ffff06a224 */ /* 0x001fc400078e001a */
[----:B------:R-:W-:Y:S01]  /*2e860*/  @!P2 IMAD.MOV.U32 R7, RZ, RZ, R27 ;  /* 0x000000ffff07a224 */ /* 0x000fe200078e001b */
[----:B------:R-:W2:Y:S04]  /*2e870*/  LDL R26, [R1+0x7e4] ;  /* 0x0007e400011a7983 */ /* 0x000ea80000100800 */
[----:B------:R0:W2:Y:S04]  /*2e880*/  @!P2 LDG.E.U16 R18, desc[UR16][R6.64] ;  /* 0x000000100612a981 */ /* 0x0000a8000c1e1500 */
[----:B------:R-:W2:Y:S01]  /*2e890*/  LDL R27, [R1+0x7e0] ;  /* 0x0007e000011b7983 */ /* 0x000ea20000100800 */
[----:B0-----:R-:W-:-:S02]  /*2e8a0*/  @!P2 IMAD.MOV.U32 R6, RZ, RZ, R0 ;  /* 0x000000ffff06a224 */ /* 0x001fc400078e0000 */
        /* <DEDUP_REMOVED lines=9> */
[----:B------:R3:W2:Y:S04]  /*2e940*/  @!P2 LDG.E.U16 R16, desc[UR16][R6.64] ;  /* 0x000000100610a981 */ /* 0x0006a8000c1e1500 */
[----:B------:R-:W2:Y:S01]  /*2e950*/  LDL R7, [R1+0x7d0] ;  /* 0x0007d00001077983 */ /* 0x000ea20000100800 */
[----:B------:R-:W-:Y:S01]  /*2e960*/  PRMT R15, RZ, 0x7610, R15 ;  /* 0x00007610ff0f7816 */ /* 0x000fe2000000000f */
[----:B---3--:R-:W-:Y:S01]  /*2e970*/  @!P2 IMAD.MOV.U32 R6, RZ, RZ, R125 ;  /* 0x000000ffff06a224 */ /* 0x008fe200078e007d */
[----:B------:R-:W-:Y:S01]  /*2e980*/  PRMT R14, RZ, 0x7610, R14 ;  /* 0x00007610ff0e7816 */ /* 0x000fe2000000000e */
[----:B------:R-:W3:Y:S01]  /*2e990*/  LDL R125, [R1+0x7f4] ;  /* 0x0007f400017d7983 */ /* 0x000ee20000100800 */
[----:B------:R-:W-:Y:S02]  /*2e9a0*/  PRMT R13, RZ, 0x7610, R13 ;  /* 0x00007610ff0d7816 */ /* 0x000fe4000000000d */
[----:B------:R-:W-:Y:S01]  /*2e9b0*/  PRMT R12, RZ, 0x7610, R12 ;  /* 0x00007610ff0c7816 */ /* 0x000fe2000000000c */
[----:B--2---:R0:W2:Y:S02]  /*2e9c0*/  @!P2 LDG.E.U16 R15, desc[UR16][R6.64] ;  /* 0x00000010060fa981 */ /* 0x0040a4000c1e1500 */
[----:B0-----:R-:W-:-:S02]  /*2e9d0*/  @!P2 IMAD.MOV.U32 R6, RZ, RZ, R120 ;  /* 0x000000ffff06a224 */ /* 0x001fc400078e0078 */
        /* <DEDUP_REMOVED lines=15> */
[----:B------:R-:W2:Y:S01]  /*2ead0*/  LDL R7, [R1+0x7f0] ;  /* 0x0007f00001077983 */ /* 0x000ea20000100800 */
[----:B---3--:R-:W-:Y:S01]  /*2eae0*/  @!P2 IMAD.MOV.U32 R6, RZ, RZ, R125 ;  /* 0x000000ffff06a224 */ /* 0x008fe200078e007d */
[----:B------:R-:W-:-:S02]  /*2eaf0*/  PRMT R10, RZ, 0x7610, R10 ;  /* 0x00007610ff0a7816 */ /* 0x000fc4000000000a */
[----:B------:R-:W-:Y:S01]  /*2eb00*/  PRMT R9, RZ, 0x7610, R9 ;  /* 0x00007610ff097816 */ /* 0x000fe20000000009 */
[----:B------:R-:W3:Y:S04]  /*2eb10*/  LDL R125, [R1+0x81c] ;  /* 0x00081c00017d7983 */ /* 0x000ee80000100800 */
[----:B--2---:R0:W2:Y:S04]  /*2eb20*/  @!P2 LDG.E.U16 R11, desc[UR16][R6.64] ;  /* 0x00000010060ba981 */ /* 0x0040a8000c1e1500 */
[----:B------:R-:W0:Y:S04]  /*2eb30*/  LDL R6, [R1+0x7f8] ;  /* 0x0007f80001067983 */ /* 0x000e280000100800 */
[----:B------:R-:W0:Y:S01]  /*2eb40*/  LDL R7, [R1+0x7fc] ;  /* 0x0007fc0001077983 */ /* 0x000e220000100800 */
[----:B------:R-:W-:-:S02]  /*2eb50*/  PRMT R8, RZ, 0x7610, R8 ;  /* 0x00007610ff087816 */ /* 0x000fc40000000008 */
[----:B0-----:R-:W-:-:S04]  /*2eb60*/  @!P2 LOP3.LUT R7, R7, R6, RZ, 0x3c, !PT ;  /* 0x000000060707a212 */ /* 0x001fc800078e3cff */
[----:B------:R-:W-:-:S04]  /*2eb70*/  @!P2 LOP3.LUT R6, R7, R6, RZ, 0x3c, !PT ;  /* 0x000000060706a212 */ /* 0x000fc800078e3cff */
[----:B------:R-:W-:-:S05]  /*2eb80*/  @!P2 LOP3.LUT R7, R7, R6, RZ, 0x3c, !PT ;  /* 0x000000060707a212 */ /* 0x000fca00078e3cff */
[----:B------:R0:W2:Y:S02]  /*2eb90*/  @!P2 LDG.E.U16 R10, desc[UR16][R6.64] ;  /* 0x00000010060aa981 */ /* 0x0000a4000c1e1500 */
[----:B0-----:R-:W-:Y:S02]  /*2eba0*/  @!P2 IMAD.MOV.U32 R6, RZ, RZ, R120 ;  /* 0x000000ffff06a224 */ /* 0x001fe400078e0078 */
[----:B------:R-:W-:Y:S01]  /*2ebb0*/  @!P2 IMAD.MOV.U32 R7, RZ, RZ, R123 ;  /* 0x000000ffff07a224 */ /* 0x000fe200078e007b */
[----:B------:R-:W2:Y:S04]  /*2ebc0*/  LDL R120, [R1+0x474] ;  /* 0x0004740001787983 */ /* 0x000ea80000100800 */
[----:B------:R0:W2:Y:S04]  /*2ebd0*/  @!P2 LDG.E.U16 R9, desc[UR16][R6.64] ;  /* 0x000000100609a981 */ /* 0x0000a8000c1e1500 */
[----:B------:R-:W2:Y:S01]  /*2ebe0*/  LDL R123, [R1+0x470] ;  /* 0x00047000017b7983 */ /* 0x000ea20000100800 */
[----:B0-----:R-:W-:-:S02]  /*2ebf0*/  @!P2 IMAD.MOV.U32 R6, RZ, RZ, R26 ;  /* 0x000000ffff06a224 */ /* 0x001fc400078e001a */
[----:B------:R-:W-:Y:S02]  /*2ec00*/  @!P2 IMAD.MOV.U32 R7, RZ, RZ, R27 ;  /* 0x000000ffff07a224 */ /* 0x000fe400078e001b */
[----:B------:R-:W-:Y:S02]  /*2ec10*/  @!P2 IMAD.MOV.U32 R26, RZ, RZ, R0 ;  /* 0x000000ffff1aa224 */ /* 0x000fe400078e0000 */
[----:B------:R-:W-:Y:S01]  /*2ec20*/  @!P2 IMAD.MOV.U32 R27, RZ, RZ, R2 ;  /* 0x000000ffff1ba224 */ /* 0x000fe200078e0002 */
[----:B------:R0:W2:Y:S04]  /*2ec30*/  @!P2 LDG.E.U16 R8, desc[UR16][R6.64] ;  /* 0x000000100608a981 */ /* 0x0000a8000c1e1500 */
[----:B------:R-:W2:Y:S04]  /*2ec40*/  LDL R2, [R1+0x488] ;  /* 0x0004880001027983 */ /* 0x000ea80000100800 */
[----:B------:R-:W2:Y:S01]  /*2ec50*/  LDL R0, [R1+0x48c] ;  /* 0x00048c0001007983 */ /* 0x000ea20000100800 */
[----:B0-----:R-:W-:-:S06]  /*2ec60*/  PRMT R7, RZ, 0x7610, R7 ;  /* 0x00007610ff077816 */ /* 0x001fcc0000000007 */
[----:B------:R3:W2:Y:S04]  /*2ec70*/  @!P2 LDG.E.U16 R7, desc[UR16][R26.64] ;  /* 0x000000101a07a981 */ /* 0x0006a8000c1e1500 */
[----:B------:R-:W2:Y:S01]  /*2ec80*/  LDL R27, [R1+0x818] ;  /* 0x00081800011b7983 */ /* 0x000ea20000100800 */
[----:B------:R-:W-:Y:S01]  /*2ec90*/  PRMT R6, RZ, 0x7610, R6 ;  /* 0x00007610ff067816 */ /* 0x000fe20000000006 */
[----:B---3--:R-:W-:Y:S01]  /*2eca0*/  @!P2 IMAD.MOV.U32 R26, RZ, RZ, R125 ;  /* 0x000000ffff1aa224 */ /* 0x008fe200078e007d */
[----:B------:R-:W-:Y:S01]  /*2ecb0*/  PRMT R5, RZ, 0x7610, R5 ;  /* 0x00007610ff057816 */ /* 0x000fe20000000005 */
[----:B------:R0:W-:Y:S01]  /*2ecc0*/  STS.U16 [R3+UR5+0x48000], R68 ;  /* 0x0480004403007988 */ /* 0x0001e20008000405 */
[----:B------:R-:W-:-:S03]  /*2ecd0*/  PRMT R70, RZ, 0x7610, R70 ;  /* 0x00007610ff467816 */ /* 0x000fc60000000046 */
[----:B------:R-:W3:Y:S04]  /*2ece0*/  LDL R125, [R1+0x4a4] ;  /* 0x0004a400017d7983 */ /* 0x000ee80000100800 */
[----:B--2---:R1:W2:Y:S04]  /*2ecf0*/  @!P2 LDG.E.U16 R6, desc[UR16][R26.64] ;  /* 0x000000101a06a981 */ /* 0x0042a8000c1e1500 */
[----:B------:R-:W1:Y:S04]  /*2ed00*/  LDL R26, [R1+0x820] ;  /* 0x00082000011a7983 */ /* 0x000e680000100800 */
[----:B------:R-:W1:Y:S01]  /*2ed10*/  LDL R27, [R1+0x824] ;  /* 0x00082400011b7983 */ /* 0x000e620000100800 */
[----:B0-----:R-:W-:-:S02]  /*2ed20*/  PRMT R68, RZ, 0x7610, R68 ;  /* 0x00007610ff447816 */ /* 0x001fc40000000044 */
[----:B-1----:R-:W-:-:S04]  /*2ed30*/  @!P2 LOP3.LUT R27, R27, R26, RZ, 0x3c, !PT ;  /* 0x0000001a1b1ba212 */ /* 0x002fc800078e3cff */
[----:B------:R-:W-:-:S04]  /*2ed40*/  @!P2 LOP3.LUT R26, R27, R26, RZ, 0x3c, !PT ;  /* 0x0000001a1b1aa212 */ /* 0x000fc800078e3cff */
[----:B------:R-:W-:-:S05]  /*2ed50*/  @!P2 LOP3.LUT R27, R27, R26, RZ, 0x3c, !PT ;  /* 0x0000001a1b1ba212 */ /* 0x000fca00078e3cff */
[----:B------:R0:W2:Y:S02]  /*2ed60*/  @!P2 LDG.E.U16 R5, desc[UR16][R26.64] ;  /* 0x000000101a05a981 */ /* 0x0000a4000c1e1500 */
[----:B0-----:R-:W-:Y:S02]  /*2ed70*/  @!P2 IMAD.MOV.U32 R26, RZ, RZ, R120 ;  /* 0x000000ffff1aa224 */ /* 0x001fe400078e0078 */
[----:B------:R-:W-:Y:S01]  /*2ed80*/  @!P2 IMAD.MOV.U32 R27, RZ, RZ, R123 ;  /* 0x000000ffff1ba224 */ /* 0x000fe200078e007b */
[----:B------:R0:W-:Y:S04]  /*2ed90*/  STS.U16 [R3+UR5+0x48400], R66 ;  /* 0x0484004203007988 */ /* 0x0001e80008000405 */
[----:B------:R1:W2:Y:S04]  /*2eda0*/  @!P2 LDG.E.U16 R70, desc[UR16][R26.64] ;  /* 0x000000101a46a981 */ /* 0x0002a8000c1e1500 */
[----:B------:R-:W2:Y:S04]  /*2edb0*/  LDL R123, [R1+0x4c8] ;  /* 0x0004c800017b7983 */ /* 0x000ea80000100800 */
[----:B------:R-:W2:Y:S01]  /*2edc0*/  LDL R120, [R1+0x4cc] ;  /* 0x0004cc0001787983 */ /* 0x000ea20000100800 */
[----:B-1----:R-:W-:-:S02]  /*2edd0*/  @!P2 IMAD.MOV.U32 R26, RZ, RZ, R0 ;  /* 0x000000ffff1aa224 */ /* 0x002fc400078e0000 */
[----:B------:R-:W-:Y:S01]  /*2ede0*/  @!P2 IMAD.MOV.U32 R27, RZ, RZ, R2 ;  /* 0x000000ffff1ba224 */ /* 0x000fe200078e0002 */
[----:B0-----:R-:W-:Y:S01]  /*2edf0*/  PRMT R66, RZ, 0x7610, R66 ;  /* 0x00007610ff427816 */ /* 0x001fe20000000042 */
[----:B------:R-:W2:Y:S04]  /*2ee00*/  LDL R2, [R1+0x4d8] ;  /* 0x0004d80001027983 */ /* 0x000ea80000100800 */
[----:B------:R3:W2:Y:S04]  /*2ee10*/  @!P2 LDG.E.U16 R68, desc[UR16][R26.64] ;  /* 0x000000101a44a981 */ /* 0x0006a8000c1e1500 */
[----:B------:R-:W2:Y:S04]  /*2ee20*/  LDL R0, [R1+0x4dc] ;  /* 0x0004dc0001007983 */ /* 0x000ea80000100800 */
[----:B------:R-:W2:Y:S01]  /*2ee30*/  LDL R27, [R1+0x4a0] ;  /* 0x0004a000011b7983 */ /* 0x000ea20000100800 */
[----:B---3--:R-:W-:-:S03]  /*2ee40*/  @!P2 IMAD.MOV.U32 R26, RZ, RZ, R125 ;  /* 0x000000ffff1aa224 */ /* 0x008fc600078e007d */
[----:B------:R-:W3:Y:S04]  /*2ee50*/  LDL R125, [R1+0x4ec] ;  /* 0x0004ec00017d7983 */ /* 0x000ee80000100800 */
[----:B------:R0:W-:Y:S04]  /*2ee60*/  STS.U16 [R3+UR5+0x49400], R31 ;  /* 0x0494001f03007988 */ /* 0x0001e80008000405 */
[----:B0-----:R-:W3:Y:S04]  /*2ee70*/  LDL R31, [R1+0x4e8] ;  /* 0x0004e800011f7983 */ /* 0x001ee80000100800 */
[----:B--2---:R0:W2:Y:S04]  /*2ee80*/  @!P2 LDG.E.U16 R66, desc[UR16][R26.64] ;  /* 0x000000101a42a981 */ /* 0x0040a8000c1e1500 */
[----:B------:R-:W0:Y:S04]  /*2ee90*/  LDL R26, [R1+0x4b8] ;  /* 0x0004b800011a7983 */ /* 0x000e280000100800 */
[----:B------:R-:W0:Y:S04]  /*2eea0*/  LDL R27, [R1+0x4bc] ;  /* 0x0004bc00011b7983 */ /* 0x000e280000100800 */
[----:B------:R1:W-:Y:S02]  /*2eeb0*/  STS.U16 [R3+UR5+0x48800], R64 ;  /* 0x0488004003007988 */ /* 0x0003e40008000405 */
[----:B-1----:R-:W-:-:S02]  /*2eec0*/  PRMT R64, RZ, 0x7610, R64 ;  /* 0x00007610ff407816 */ /* 0x002fc40000000040 */
[----:B------:R1:W-:Y:S04]  /*2eed0*/  STS.U16 [R3+UR5+0x48c00], R29 ;  /* 0x048c001d03007988 */ /* 0x0003e80008000405 */
[----:B------:R3:W-:Y:S01]  /*2eee0*/  STS.U16 [R3+UR5+0x49000], R28 ;  /* 0x0490001c03007988 */ /* 0x0007e20008000405 */
[----:B-1----:R-:W-:-:S03]  /*2eef0*/  @!P2 IMAD.MOV.U32 R29, RZ, RZ, R123 ;  /* 0x000000ffff1da224 */ /* 0x002fc600078e007b */
[----:B------:R1:W-:Y:S01]  /*2ef00*/  STS.U16 [R3+UR5+0x49800], R30 ;  /* 0x0498001e03007988 */ /* 0x0003e20008000405 */
[----:B---3--:R-:W-:-:S03]  /*2ef10*/  @!P2 IMAD.MOV.U32 R28, RZ, RZ, R120 ;  /* 0x000000ffff1ca224 */ /* 0x008fc600078e0078 */
[----:B------:R-:W3:Y:S04]  /*2ef20*/  LDL R123, [R1+0x508] ;  /* 0x00050800017b7983 */ /* 0x000ee80000100800 */
[----:B------:R-:W2:Y:S01]  /*2ef30*/  LDL R120, [R1+0x50c] ;  /* 0x00050c0001787983 */ /* 0x000ea20000100800 */
[----:B-1----:R-:W-:-:S03]  /*2ef40*/  @!P2 IMAD.MOV.U32 R30, RZ, RZ, R125 ;  /* 0x000000ffff1ea224 */ /* 0x002fc600078e007d */
[----:B------:R-:W2:Y:S04]  /*2ef50*/  LDL R125, [R1+0x52c] ;  /* 0x00052c00017d7983 */ /* 0x000ea80000100800 */
[----:B------:R1:W-:Y:S04]  /*2ef60*/  STS.U16 [R3+UR5+0x4a400], R35 ;  /* 0x04a4002303007988 */ /* 0x0003e80008000405 */
[----:B-1----:R-:W2:Y:S01]  /*2ef70*/  LDL R35, [R1+0x528] ;  /* 0x0005280001237983 */ /* 0x002ea20000100800 */
[----:B0-----:R-:W-:-:S04]  /*2ef80*/  @!P2 LOP3.LUT R27, R27, R26, RZ, 0x3c, !PT ;  /* 0x0000001a1b1ba212 */ /* 0x001fc800078e3cff */
[----:B------:R-:W-:-:S04]  /*2ef90*/  @!P2 LOP3.LUT R26, R27, R26, RZ, 0x3c, !PT ;  /* 0x0000001a1b1aa212 */ /* 0x000fc800078e3cff */
[----:B------:R-:W-:-:S05]  /*2efa0*/  @!P2 LOP3.LUT R27, R27, R26, RZ, 0x3c, !PT ;  /* 0x0000001a1b1ba212 */ /* 0x000fca00078e3cff */
[----:B------:R0:W4:Y:S02]  /*2efb0*/  @!P2 LDG.E.U16 R64, desc[UR16][R26.64] ;  /* 0x000000101a40a981 */ /* 0x000124000c1e1500 */
[----:B0-----:R-:W-:Y:S02]  /*2efc0*/  PRMT R26, RZ, 0x7610, R26 ;  /* 0x00007610ff1a7816 */ /* 0x001fe4000000001a */
[----:B------:R-:W-:-:S04]  /*2efd0*/  PRMT R27, RZ, 0x7610, R27 ;  /* 0x00007610ff1b7816 */ /* 0x000fc8000000001b */
[----:B------:R0:W4:Y:S02]  /*2efe0*/  @!P2 LDG.E.U16 R26, desc[UR16][R28.64] ;  /* 0x000000101c1aa981 */ /* 0x000124000c1e1500 */
[----:B0-----:R-:W-:Y:S02]  /*2eff0*/  @!P2 IMAD.MOV.U32 R28, RZ, RZ, R0 ;  /* 0x000000ffff1ca224 */ /* 0x001fe400078e0000 */
[----:B------:R-:W-:Y:S01]  /*2f000*/  @!P2 IMAD.MOV.U32 R29, RZ, RZ, R2 ;  /* 0x000000ffff1da224 */ /* 0x000fe200078e0002 */
[----:B------:R-:W4:Y:S04]  /*2f010*/  LDL R0, [R1+0x51c] ;  /* 0x00051c0001007983 */ /* 0x000f280000100800 */
[----:B------:R0:W4:Y:S04]  /*2f020*/  @!P2 LDG.E.U16 R27, desc[UR16][R28.64] ;  /* 0x000000101c1ba981 */ /* 0x000128000c1e1500 */
[----:B------:R-:W4:Y:S01]  /*2f030*/  LDL R2, [R1+0x518] ;  /* 0x0005180001027983 */ /* 0x000f220000100800 */
[----:B0-----:R-:W-:-:S06]  /*2f040*/  PRMT R28, RZ, 0x7610, R28 ;  /* 0x00007610ff1c7816 */ /* 0x001fcc000000001c */
[----:B------:R0:W4:Y:S04]  /*2f050*/  @!P2 LDG.E.U16 R28, desc[UR16][R30.64] ;  /* 0x000000101e1ca981 */ /* 0x000128000c1e1500 */
[----:B------:R-:W0:Y:S04]  /*2f060*/  LDL R30, [R1+0x4f8] ;  /* 0x0004f800011e7983 */ /* 0x000e280000100800 */
[----:B------:R-:W0:Y:S01]  /*2f070*/  LDL R31, [R1+0x4fc] ;  /* 0x0004fc00011f7983 */ /* 0x000e220000100800 */
[----:B------:R-:W-:-:S03]  /*2f080*/  PRMT R29, RZ, 0x7610, R29 ;  /* 0x00007610ff1d7816 */ /* 0x000fc6000000001d */
[----:B------:R3:W-:Y:S04]  /*2f090*/  STS.U16 [R3+UR5+0x49c00], R33 ;  /* 0x049c002103007988 */ /* 0x0007e80008000405 */
[----:B------:R2:W-:Y:S01]  /*2f0a0*/  STS.U16 [R3+UR5+0x4a000], R32 ;  /* 0x04a0002003007988 */ /* 0x0005e20008000405 */
[----:B---3--:R-:W-:-:S03]  /*2f0b0*/  @!P2 IMAD.MOV.U32 R33, RZ, RZ, R123 ;  /* 0x000000ffff21a224 */ /* 0x008fc600078e007b */
[----:B------:R1:W-:Y:S01]  /*2f0c0*/  STS.U16 [R3+UR5+0x4a800], R34 ;  /* 0x04a8002203007988 */ /* 0x0003e20008000405 */
[----:B--2---:R-:W-:-:S03]  /*2f0d0*/  @!P2 IMAD.MOV.U32 R32, RZ, RZ, R120 ;  /* 0x000000ffff20a224 */ /* 0x004fc600078e0078 */
[----:B------:R-:W2:Y:S04]  /*2f0e0*/  LDL R123, [R1+0x548] ;  /* 0x00054800017b7983 */ /* 0x000ea80000100800 */
[----:B------:R-:W3:Y:S01]  /*2f0f0*/  LDL R120, [R1+0x54c] ;  /* 0x00054c0001787983 */ /* 0x000ee20000100800 */
[----:B-1----:R-:W-:-:S03]  /*2f100*/  @!P2 IMAD.MOV.U32 R34, RZ, RZ, R125 ;  /* 0x000000ffff22a224 */ /* 0x002fc600078e007d */
[----:B------:R-:W2:Y:S04]  /*2f110*/  LDL R125, [R1+0x56c] ;  /* 0x00056c00017d7983 */ /* 0x000ea80000100800 */
[----:B------:R1:W-:Y:S04]  /*2f120*/  STS.U16 [R3+UR5+0x4b400], R39 ;  /* 0x04b4002703007988 */ /* 0x0003e80008000405 */
[----:B-1----:R-:W2:Y:S01]  /*2f130*/  LDL R39, [R1+0x568] ;  /* 0x0005680001277983 */ /* 0x002ea20000100800 */
[----:B0-----:R-:W-:-:S04]  /*2f140*/  @!P2 LOP3.LUT R31, R31, R30, RZ, 0x3c, !PT ;  /* 0x0000001e1f1fa212 */ /* 0x001fc800078e3cff */
[----:B------:R-:W-:-:S04]  /*2f150*/  @!P2 LOP3.LUT R30, R31, R30, RZ, 0x3c, !PT ;  /* 0x0000001e1f1ea212 */ /* 0x000fc800078e3cff */
[----:B------:R-:W-:-:S05]  /*2f160*/  @!P2 LOP3.LUT R31, R31, R30, RZ, 0x3c, !PT ;  /* 0x0000001e1f1fa212 */ /* 0x000fca00078e3cff */
[----:B------:R0:W3:Y:S02]  /*2f170*/  @!P2 LDG.E.U16 R29, desc[UR16][R30.64] ;  /* 0x000000101e1da981 */ /* 0x0000e4000c1e1500 */
[----:B0-----:R-:W-:Y:S02]  /*2f180*/  PRMT R30, RZ, 0x7610, R30 ;  /* 0x00007610ff1e7816 */ /* 0x001fe4000000001e */
[----:B------:R-:W-:-:S04]  /*2f190*/  PRMT R31, RZ, 0x7610, R31 ;  /* 0x00007610ff1f7816 */ /* 0x000fc8000000001f */
[----:B------:R4:W3:Y:S02]  /*2f1a0*/  @!P2 LDG.E.U16 R30, desc[UR16][R32.64] ;  /* 0x00000010201ea981 */ /* 0x0008e4000c1e1500 */
[----:B----4-:R-:W-:Y:S02]  /*2f1b0*/  @!P2 IMAD.MOV.U32 R32, RZ, RZ, R0 ;  /* 0x000000ffff20a224 */ /* 0x010fe400078e0000 */
        /* <DEDUP_REMOVED lines=11> */
[----:B--2---:R-:W-:-:S03]  /*2f270*/  @!P2 IMAD.MOV.U32 R37, RZ, RZ, R123 ;  /* 0x000000ffff25a224 */ /* 0x004fc600078e007b */
[----:B------:R1:W-:Y:S01]  /*2f280*/  STS.U16 [R3+UR5+0x4b800], R38 ;  /* 0x04b8002603007988 */ /* 0x0003e20008000405 */
[----:B---3--:R-:W-:-:S03]  /*2f290*/  @!P2 IMAD.MOV.U32 R36, RZ, RZ, R120 ;  /* 0x000000ffff24a224 */ /* 0x008fc600078e0078 */
[----:B------:R-:W2:Y:S04]  /*2f2a0*/  LDL R123, [R1+0x588] ;  /* 0x00058800017b7983 */ /* 0x000ea80000100800 */
[----:B------:R-:W3:Y:S01]  /*2f2b0*/  LDL R120, [R1+0x58c] ;  /* 0x00058c0001787983 */ /* 0x000ee20000100800 */
[----:B-1----:R-:W-:Y:S01]  /*2f2c0*/  @!P2 IMAD.MOV.U32 R38, RZ, RZ, R125 ;  /* 0x000000ffff26a224 */ /* 0x002fe200078e007d */
[----:B------:R-:W-:Y:S02]  /*2f2d0*/  LOP3.LUT R125, R3, 0x20, RZ, 0x3c, !PT ;  /* 0x00000020037d7812 */ /* 0x000fe400078e3cff */
[----:B------:R-:W-:Y:S04]  /*2f2e0*/  STS.U16 [R3+UR5+0x4bc00], R41 ;  /* 0x04bc002903007988 */ /* 0x000fe80008000405 */
[----:B------:R-:W-:Y:S04]  /*2f2f0*/  STS.U16 [R125+UR5+0x48100], R40 ;  /* 0x048100287d007988 */ /* 0x000fe80008000405 */
[----:B------:R1:W-:Y:S04]  /*2f300*/  STS.U16 [R125+UR5+0x48500], R43 ;  /* 0x0485002b7d007988 */ /* 0x0003e80008000405 */
[----:B------:R1:W-:Y:S04]  /*2f310*/  STS.U16 [R125+UR5+0x48900], R42 ;  /* 0x0489002a7d007988 */ /* 0x0003e80008000405 */
[----:B-1----:R-:W2:Y:S04]  /*2f320*/  LDL R43, [R1+0x5ac] ;  /* 0x0005ac00012b7983 */ /* 0x002ea80000100800 */
[----:B------:R-:W2:Y:S01]  /*2f330*/  LDL R42, [R1+0x5a8] ;  /* 0x0005a800012a7983 */ /* 0x000ea20000100800 */
[----:B0-----:R-:W-:-:S04]  /*2f340*/  @!P2 LOP3.LUT R35, R35, R34, RZ, 0x3c, !PT ;  /* 0x000000222323a212 */ /* 0x001fc800078e3cff */
[----:B------:R-:W-:-:S04]  /*2f350*/  @!P2 LOP3.LUT R34, R35, R34, RZ, 0x3c, !PT ;  /* 0x000000222322a212 */ /* 0x000fc800078e3cff */
[----:B------:R-:W-:-:S05]  /*2f360*/  @!P2 LOP3.LUT R35, R35, R34, RZ, 0x3c, !PT ;  /* 0x000000222323a212 */ /* 0x000fca00078e3cff */
[----:B------:R0:W2:Y:S02]  /*2f370*/  @!P2 LDG.E.U16 R33, desc[UR16][R34.64] ;  /* 0x000000102221a981 */ /* 0x0000a4000c1e1500 */
[----:B0-----:R-:W-:Y:S02]  /*2f380*/  PRMT R34, RZ, 0x7610, R34 ;  /* 0x00007610ff227816 */ /* 0x001fe40000000022 */
[----:B------:R-:W-:-:S04]  /*2f390*/  PRMT R35, RZ, 0x7610, R35 ;  /* 0x00007610ff237816 */ /* 0x000fc80000000023 */
[----:B------:R4:W2:Y:S02]  /*2f3a0*/  @!P2 LDG.E.U16 R34, desc[UR16][R36.64] ;  /* 0x000000102422a981 */ /* 0x0008a4000c1e1500 */
        /* <DEDUP_REMOVED lines=9> */
[----:B------:R-:W-:Y:S01]  /*2f440*/  PRMT R37, RZ, 0x7610, R37 ;  /* 0x00007610ff257816 */ /* 0x000fe20000000025 */
[----:B---3--:R-:W-:-:S02]  /*2f450*/  @!P2 IMAD.MOV.U32 R40, RZ, RZ, R120 ;  /* 0x000000ffff28a224 */ /* 0x008fc400078e0078 */
[----:B--2---:R-:W-:Y:S01]  /*2f460*/  @!P2 IMAD.MOV.U32 R41, RZ, RZ, R123 ;  /* 0x000000ffff29a224 */ /* 0x004fe200078e007b */
[-C--:B------:R-:W-:Y:S01]  /*2f470*/  @!P2 LOP3.LUT R43, R43, R42.reuse, RZ, 0x3c, !PT ;  /* 0x0000002a2b2ba212 */ /* 0x080fe200078e3cff */
[----:B------:R-:W2:Y:S03]  /*2f480*/  LDL R123, [R1+0x5c8] ;  /* 0x0005c800017b7983 */ /* 0x000ea60000100800 */
[C---:B------:R-:W-:Y:S01]  /*2f490*/  @!P2 LOP3.LUT R42, R43.reuse, R42, RZ, 0x3c, !PT ;  /* 0x0000002a2b2aa212 */ /* 0x040fe200078e3cff */
[----:B------:R-:W3:Y:S03]  /*2f4a0*/  LDL R120, [R1+0x5cc] ;  /* 0x0005cc0001787983 */ /* 0x000ee60000100800 */
[----:B------:R-:W-:Y:S01]  /*2f4b0*/  @!P2 LOP3.LUT R43, R43, R42, RZ, 0x3c, !PT ;  /* 0x0000002a2b2ba212 */ /* 0x000fe200078e3cff */
        /* <DEDUP_REMOVED lines=86> */
[----:B------:R1:W-:Y:S03]  /*2fa20*/  STS.U16 [R125+UR5+0x4bd00], R57 ;  /* 0x04bd00397d007988 */ /* 0x0003e60008000405 */
[C---:B------:R-:W-:Y:S01]  /*2fa30*/  @!P2 LOP3.LUT R54, R55.reuse, R54, RZ, 0x3c, !PT ;  /* 0x000000363736a212 */ /* 0x040fe200078e3cff */
[----:B------:R-:W2:Y:S03]  /*2fa40*/  LDL R123, [R1+0x688] ;  /* 0x00068800017b7983 */ /* 0x000ea60000100800 */
[----:B------:R-:W-:Y:S01]  /*2fa50*/  @!P2 LOP3.LUT R55, R55, R54, RZ, 0x3c, !PT ;  /* 0x000000363737a212 */ /* 0x000fe200078e3cff */
[----:B------:R-:W3:Y:S01]  /*2fa60*/  LDL R120, [R1+0x68c] ;  /* 0x00068c0001787983 */ /* 0x000ee20000100800 */
[----:B-1----:R-:W-:-:S05]  /*2fa70*/  LOP3.LUT R125, R3, 0x40, RZ, 0x3c, !PT ;  /* 0x00000040037d7812 */ /* 0x002fca00078e3cff */
        /* <DEDUP_REMOVED lines=58> */
[----:B------:R-:W-:Y:S02]  /*2fe20*/  @!P2 LOP3.LUT R63, R63, R62, RZ, 0x3c, !PT ;  /* 0x0000003e3f3fa212 */ /* 0x000fe400078e3cff */
        /* <DEDUP_REMOVED lines=10> */
[----:B------:R0:W2:Y:S04]  /*2fed0*/  @!P2 LDG.E.U16 R59, desc[UR16][R60.64] ;  /* 0x000000103c3ba981 */ /* 0x0000a8000c1e1500 */
[----:B------:R-:W2:Y:S01]  /*2fee0*/  LDL R2, [R1+0x718] ;  /* 0x0007180001027983 */ /* 0x000ea20000100800 */
[----:B0-----:R-:W-:-:S06]  /*2fef0*/  PRMT R60, RZ, 0x7610, R60 ;  /* 0x00007610ff3c7816 */ /* 0x001fcc000000003c */
[----:B------:R0:W2:Y:S04]  /*2ff00*/  @!P2 LDG.E.U16 R60, desc[UR16][R62.64] ;  /* 0x000000103e3ca981 */ /* 0x0000a8000c1e1500 */
[----:B------:R-:W0:Y:S04]  /*2ff10*/  LDL R62, [R1+0x6f8] ;  /* 0x0006f800013e7983 */ /* 0x000e280000100800 */
[----:B------:R-:W0:Y:S01]  /*2ff20*/  LDL R63, [R1+0x6fc] ;  /* 0x0006fc00013f7983 */ /* 0x000e220000100800 */
[----:B------:R-:W-:-:S03]  /*2ff30*/  PRMT R61, RZ, 0x7610, R61 ;  /* 0x00007610ff3d7816 */ /* 0x000fc6000000003d */
[----:B------:R-:W-:Y:S04]  /*2ff40*/  STS.U16 [R125+UR5+0x49e00], R85 ;  /* 0x049e00557d007988 */ /* 0x000fe80008000405 */
[----:B------:R1:W-:Y:S04]  /*2ff50*/  STS.U16 [R125+UR5+0x4a200], R65 ;  /* 0x04a200417d007988 */ /* 0x0003e80008000405 */
[----:B------:R3:W-:Y:S01]  /*2ff60*/  STS.U16 [R125+UR5+0x4a600], R67 ;  /* 0x04a600437d007988 */ /* 0x0007e20008000405 */
[----:B-1----:R-:W-:Y:S02]  /*2ff70*/  PRMT R65, RZ, 0x7610, R65 ;  /* 0x00007610ff417816 */ /* 0x002fe40000000041 */
[----:B---3--:R-:W-:-:S02]  /*2ff80*/  PRMT R67, RZ, 0x7610, R67 ;  /* 0x00007610ff437816 */ /* 0x008fc40000000043 */
[----:B0-----:R-:W-:-:S04]  /*2ff90*/  @!P2 LOP3.LUT R63, R63, R62, RZ, 0x3c, !PT ;  /* 0x0000003e3f3fa212 */ /* 0x001fc800078e3cff */
[----:B------:R-:W-:-:S04]  /*2ffa0*/  @!P2 LOP3.LUT R62, R63, R62, RZ, 0x3c, !PT ;  /* 0x0000003e3f3ea212 */ /* 0x000fc800078e3cff */
[----:B------:R-:W-:-:S05]  /*2ffb0*/  @!P2 LOP3.LUT R63, R63, R62, RZ, 0x3c, !PT ;  /* 0x0000003e3f3fa212 */ /* 0x000fca00078e3cff */
[----:B------:R0:W3:Y:S02]  /*2ffc0*/  @!P2 LDG.E.U16 R61, desc[UR16][R62.64] ;  /* 0x000000103e3da981 */ /* 0x0000e4000c1e1500 */
[----:B0-----:R-:W-:Y:S02]  /*2ffd0*/  @!P2 IMAD.MOV.U32 R62, RZ, RZ, R120 ;  /* 0x000000ffff3ea224 */ /* 0x001fe400078e0078 */
[----:B--2---:R-:W-:Y:S01]  /*2ffe0*/  @!P2 IMAD.MOV.U32 R63, RZ, RZ, R123 ;  /* 0x000000ffff3fa224 */ /* 0x004fe200078e007b */
[----:B------:R0:W-:Y:S04]  /*2fff0*/  STS.U16 [R125+UR5+0x4aa00], R69 ;  /* 0x04aa00457d007988 */ /* 0x0001e80008000405 */
[----:B------:R4:W2:Y:S04]  /*30000*/  @!P2 LDG.E.U16 R65, desc[UR16][R62.64] ;  /* 0x000000103e41a981 */ /* 0x0008a8000c1e1500 */
[----:B------:R-:W2:Y:S04]  /*30010*/  LDL R123, [R1+0x748] ;  /* 0x00074800017b7983 */ /* 0x000ea80000100800 */
[----:B------:R-:W2:Y:S01]  /*30020*/  LDL R120, [R1+0x74c] ;  /* 0x00074c0001787983 */ /* 0x000ea20000100800 */
[----:B----4-:R-:W-:-:S02]  /*30030*/  @!P2 IMAD.MOV.U32 R62, RZ, RZ, R0 ;  /* 0x000000ffff3ea224 */ /* 0x010fc400078e0000 */
[----:B------:R-:W-:Y:S01]  /*30040*/  @!P2 IMAD.MOV.U32 R63, RZ, RZ, R2 ;  /* 0x000000ffff3fa224 */ /* 0x000fe200078e0002 */
[----:B0-----:R-:W-:Y:S01]  /*30050*/  PRMT R69, RZ, 0x7610, R69 ;  /* 0x00007610ff457816 */ /* 0x001fe20000000045 */
[----:B------:R-:W4:Y:S04]  /*30060*/  LDL R2, [R1+0x758] ;  /* 0x0007580001027983 */ /* 0x000f280000100800 */
        /* <DEDUP_REMOVED lines=9> */
[----:B------:R-:W0:Y:S04]  /*30100*/  LDL R63, [R1+0x73c] ;  /* 0x00073c00013f7983 */ /* 0x000e280000100800 */
[----:B------:R1:W-:Y:S04]  /*30110*/  STS.U16 [R125+UR5+0x4ae00], R71 ;  /* 0x04ae00477d007988 */ /* 0x0003e80008000405 */
[----:B------:R3:W-:Y:S01]  /*30120*/  STS.U16 [R125+UR5+0x4b200], R72 ;  /* 0x04b200487d007988 */ /* 0x0007e20008000405 */
[----:B-1----:R-:W-:-:S02]  /*30130*/  PRMT R71, RZ, 0x7610, R71 ;  /* 0x00007610ff477816 */ /* 0x002fc40000000047 */
[----:B---3--:R-:W-:Y:S01]  /*30140*/  PRMT R72, RZ, 0x7610, R72 ;  /* 0x00007610ff487816 */ /* 0x008fe20000000048 */
[----:B------:R1:W-:Y:S02]  /*30150*/  STS.U16 [R125+UR5+0x4b600], R73 ;  /* 0x04b600497d007988 */ /* 0x0003e40008000405 */
[----:B-1----:R-:W-:Y:S02]  /*30160*/  PRMT R73, RZ, 0x7610, R73 ;  /* 0x00007610ff497816 */ /* 0x002fe40000000049 */
[----:B0-----:R-:W-:-:S04]  /*30170*/  @!P2 LOP3.LUT R63, R63, R62, RZ, 0x3c, !PT ;  /* 0x0000003e3f3fa212 */ /* 0x001fc800078e3cff */
[----:B------:R-:W-:-:S04]  /*30180*/  @!P2 LOP3.LUT R62, R63, R62, RZ, 0x3c, !PT ;  /* 0x0000003e3f3ea212 */ /* 0x000fc800078e3cff */
[----:B------:R-:W-:-:S05]  /*30190*/  @!P2 LOP3.LUT R63, R63, R62, RZ, 0x3c, !PT ;  /* 0x0000003e3f3fa212 */ /* 0x000fca00078e3cff */
[----:B------:R2:W3:Y:S02]  /*301a0*/  @!P2 LDG.E.U16 R71, desc[UR16][R62.64] ;  /* 0x000000103e47a981 */ /* 0x0004e4000c1e1500 */
[----:B--2---:R-:W-:Y:S02]  /*301b0*/  @!P2 IMAD.MOV.U32 R62, RZ, RZ, R120 ;  /* 0x000000ffff3ea224 */ /* 0x004fe400078e0078 */
[----:B------:R-:W-:Y:S01]  /*301c0*/  @!P2 IMAD.MOV.U32 R63, RZ, RZ, R123 ;  /* 0x000000ffff3fa224 */ /* 0x000fe200078e007b */
[----:B------:R0:W-:Y:S04]  /*301d0*/  STS.U16 [R125+UR5+0x4ba00], R74 ;  /* 0x04ba004a7d007988 */ /* 0x0001e80008000405 */
[----:B------:R1:W2:Y:S04]  /*301e0*/  @!P2 LDG.E.U16 R72, desc[UR16][R62.64] ;  /* 0x000000103e48a981 */ /* 0x0002a8000c1e1500 */
[----:B------:R-:W2:Y:S04]  /*301f0*/  LDL R123, [R1+0x788] ;  /* 0x00078800017b7983 */ /* 0x000ea80000100800 */
[----:B------:R-:W2:Y:S01]  /*30200*/  LDL R120, [R1+0x78c] ;  /* 0x00078c0001787983 */ /* 0x000ea20000100800 */
[----:B-1----:R-:W-:-:S02]  /*30210*/  @!P2 IMAD.MOV.U32 R62, RZ, RZ, R0 ;  /* 0x000000ffff3ea224 */ /* 0x002fc400078e0000 */
[----:B----4-:R-:W-:Y:S01]  /*30220*/  @!P2 IMAD.MOV.U32 R63, RZ, RZ, R2 ;  /* 0x000000ffff3fa224 */ /* 0x010fe200078e0002 */
        /* <DEDUP_REMOVED lines=12> */
[----:B------:R1:W-:Y:S02]  /*302f0*/  STS.U16 [R125+UR5+0x4be00], R75 ;  /* 0x04be004b7d007988 */ /* 0x0003e40008000405 */
[----:B-1----:R-:W-:-:S02]  /*30300*/  LOP3.LUT R125, R3, 0x60, RZ, 0x3c, !PT ;  /* 0x00000060037d7812 */ /* 0x002fc400078e3cff */
[----:B------:R-:W-:-:S03]  /*30310*/  PRMT R75, RZ, 0x7610, R75 ;  /* 0x00007610ff4b7816 */ /* 0x000fc6000000004b */
[----:B------:R1:W-:Y:S04]  /*30320*/  STS.U16 [R125+UR5+0x48300], R76 ;  /* 0x0483004c7d007988 */ /* 0x0003e80008000405 */
[----:B------:R3:W-:Y:S01]  /*30330*/  STS.U16 [R125+UR5+0x48700], R77 ;  /* 0x0487004d7d007988 */ /* 0x0007e20008000405 */
[----:B-1----:R-:W-:Y:S02]  /*30340*/  PRMT R76, RZ, 0x7610, R76 ;  /* 0x00007610ff4c7816 */ /* 0x002fe4000000004c */
[----:B---3--:R-:W-:Y:S02]  /*30350*/  PRMT R77, RZ, 0x7610, R77 ;  /* 0x00007610ff4d7816 */ /* 0x008fe4000000004d */
        /* <DEDUP_REMOVED lines=13> */
[----:B------:R0:W-:Y:S04]  /*30430*/  STS.U16 [R125+UR5+0x48f00], R83 ;  /* 0x048f00537d007988 */ /* 0x0001e80008000405 */
[----:B------:R1:W4:Y:S04]  /*30440*/  @!P2 LDG.E.U16 R77, desc[UR16][R62.64] ;  /* 0x000000103e4da981 */ /* 0x000328000c1e1500 */
[----:B------:R-:W2:Y:S04]  /*30450*/  LDL R2, [R1+0x398] ;  /* 0x0003980001027983 */ /* 0x000ea80000100800 */
[----:B------:R-:W2:Y:S04]  /*30460*/  LDL R0, [R1+0x39c] ;  /* 0x00039c0001007983 */ /* 0x000ea80000100800 */
[----:B------:R-:W1:Y:S04]  /*30470*/  LDL R62, [R1+0x7a8] ;  /* 0x0007a800013e7983 */ /* 0x000e680000100800 */
[----:B------:R-:W1:Y:S02]  /*30480*/  LDL R63, [R1+0x7ac] ;  /* 0x0007ac00013f7983 */ /* 0x000e640000100800 */
[----:B-1----:R-:W-:-:S04]  /*30490*/  @!P2 LOP3.LUT R63, R63, R62, RZ, 0x3c, !PT ;  /* 0x0000003e3f3fa212 */ /* 0x002fc800078e3cff */
[----:B------:R-:W-:-:S04]  /*304a0*/  @!P2 LOP3.LUT R62, R63, R62, RZ, 0x3c, !PT ;  /* 0x0000003e3f3ea212 */ /* 0x000fc800078e3cff */
[----:B------:R-:W-:-:S05]  /*304b0*/  @!P2 LOP3.LUT R63, R63, R62, RZ, 0x3c, !PT ;  /* 0x0000003e3f3fa212 */ /* 0x000fca00078e3cff */
[----:B------:R1:W2:Y:S04]  /*304c0*/  @!P2 LDG.E.U16 R84, desc[UR16][R62.64] ;  /* 0x000000103e54a981 */ /* 0x0002a8000c1e1500 */
[----:B------:R-:W1:Y:S04]  /*304d0*/  LDL R62, [R1+0x7b8] ;  /* 0x0007b800013e7983 */ /* 0x000e680000100800 */
[----:B------:R-:W1:Y:S01]  /*304e0*/  LDL R63, [R1+0x7bc] ;  /* 0x0007bc00013f7983 */ /* 0x000e620000100800 */
[----:B0-----:R-:W-:Y:S02]  /*304f0*/  PRMT R83, RZ, 0x7610, R83 ;  /* 0x00007610ff537816 */ /* 0x001fe40000000053 */
[----:B-1----:R-:W-:-:S04]  /*30500*/  @!P2 LOP3.LUT R63, R63, R62, RZ, 0x3c, !PT ;  /* 0x0000003e3f3fa212 */ /* 0x002fc800078e3cff */
        /* <DEDUP_REMOVED lines=24> */
[----:B------:R0:W-:Y:S04]  /*30690*/  STS.U16 [R125+UR5+0x4a300], R78 ;  /* 0x04a3004e7d007988 */ /* 0x0001e80008000405 */
[----:B------:R1:W2:Y:S04]  /*306a0*/  @!P2 LDG.E.U16 R80, desc[UR16][R62.64] ;  /* 0x000000103e50a981 */ /* 0x0002a8000c1e1500 */
        /* <DEDUP_REMOVED lines=16> */
[----:B------:R-:W0:Y:S01]  /*307b0*/  LDL R63, [R1+0x3e4] ;  /* 0x0003e400013f7983 */ /* 0x000e220000100800 */
        /* <DEDUP_REMOVED lines=30> */
[----:B0-----:R-:W-:-:S03]  /*309a0*/  PRMT R107, RZ, 0x7610, R107 ;  /* 0x00007610ff6b7816 */ /* 0x001fc6000000006b */
[----:B------:R0:W-:Y:S04]  /*309b0*/  STS.U16 [R125+UR5+0x4b700], R4 ;  /* 0x04b700047d007988 */ /* 0x0001e80008000405 */
[----:B0-----:R-:W2:Y:S01]  /*309c0*/  LDL.LU R4, [R1+0xf60] ;  /* 0x000f600001047983 */ /* 0x001ea20000300800 */
[----:B-1----:R-:W-:-:S04]  /*309d0*/  @!P2 LOP3.LUT R63, R63, R62, RZ, 0x3c, !PT ;  /* 0x0000003e3f3fa212 */ /* 0x002fc800078e3cff */
[----:B------:R-:W-:-:S04]  /*309e0*/  @!P2 LOP3.LUT R62, R63, R62, RZ, 0x3c, !PT ;  /* 0x0000003e3f3ea212 */ /* 0x000fc800078e3cff */
[----:B------:R-:W-:-:S05]  /*309f0*/  @!P2 LOP3.LUT R63, R63, R62, RZ, 0x3c, !PT ;  /* 0x0000003e3f3fa212 */ /* 0x000fca00078e3cff */
[----:B------:R0:W3:Y:S04]  /*30a00*/  @!P2 LDG.E.U16 R107, desc[UR16][R62.64] ;  /* 0x000000103e6ba981 */ /* 0x0000e8000c1e1500 */
[----:B------:R-:W0:Y:S04]  /*30a10*/  LDL R62, [R1+0x448] ;  /* 0x00044800013e7983 */ /* 0x000e280000100800 */
[----:B------:R-:W0:Y:S04]  /*30a20*/  LDL R63, [R1+0x44c] ;  /* 0x00044c00013f7983 */ /* 0x000e280000100800 */
[----:B------:R1:W-:Y:S04]  /*30a30*/  STS.U16 [R125+UR5+0x4bb00], R109 ;  /* 0x04bb006d7d007988 */ /* 0x0003e80008000405 */
[----:B------:R2:W-:Y:S01]  /*30a40*/  STS.U16 [R125+UR5+0x4bf00], R111 ;  /* 0x04bf006f7d007988 */ /* 0x0005e20008000405 */
[----:B-1----:R-:W-:-:S02]  /*30a50*/  PRMT R109, RZ, 0x7610, R109 ;  /* 0x00007610ff6d7816 */ /* 0x002fc4000000006d */
[----:B--2---:R-:W-:Y:S01]  /*30a60*/  PRMT R111, RZ, 0x7610, R111 ;  /* 0x00007610ff6f7816 */ /* 0x004fe2000000006f */
[----:B------:R1:W-:Y:S02]  /*30a70*/  STS.U16 [R4+UR5+0x20000], R113 ;  /* 0x0200007104007988 */ /* 0x0003e40008000405 */
[----:B-1----:R-:W-:Y:S02]  /*30a80*/  PRMT R113, RZ, 0x7610, R113 ;  /* 0x00007610ff717816 */ /* 0x002fe40000000071 */
[----:B0-----:R-:W-:-:S04]  /*30a90*/  @!P2 LOP3.LUT R63, R63, R62, RZ, 0x3c, !PT ;  /* 0x0000003e3f3fa212 */ /* 0x001fc800078e3cff */
[----:B------:R-:W-:-:S04]  /*30aa0*/  @!P2 LOP3.LUT R62, R63, R62, RZ, 0x3c, !PT ;  /* 0x0000003e3f3ea212 */ /* 0x000fc800078e3cff */
[----:B------:R-:W-:-:S05]  /*30ab0*/  @!P2 LOP3.LUT R63, R63, R62, RZ, 0x3c, !PT ;  /* 0x0000003e3f3fa212 */ /* 0x000fca00078e3cff */
[----:B------:R0:W2:Y:S02]  /*30ac0*/  @!P2 LDG.E.U16 R109, desc[UR16][R62.64] ;  /* 0x000000103e6da981 */ /* 0x0000a4000c1e1500 */
[----:B0-----:R-:W-:Y:S02]  /*30ad0*/  @!P2 IMAD.MOV.U32 R62, RZ, RZ, R120 ;  /* 0x000000ffff3ea224 */ /* 0x001fe400078e0078 */
[----:B------:R-:W-:Y:S01]  /*30ae0*/  @!P2 IMAD.MOV.U32 R63, RZ, RZ, R123 ;  /* 0x000000ffff3fa224 */ /* 0x000fe200078e007b */
[----:B------:R-:W2:Y:S04]  /*30af0*/  LDL.LU R120, [R1+0x20] ;  /* 0x0000200001787983 */ /* 0x000ea80000300800 */
[----:B------:R0:W2:Y:S04]  /*30b00*/  @!P2 LDG.E.U16 R111, desc[UR16][R62.64] ;  /* 0x000000103e6fa981 */ /* 0x0000a8000c1e1500 */
[----:B------:R-:W2:Y:S04]  /*30b10*/  LDL.LU R123, [R1+0x1c] ;  /* 0x00001c00017b7983 */ /* 0x000ea80000300800 */
[----:B------:R-:W2:Y:S01]  /*30b20*/  LDL.LU R125, [R1+0x18] ;  /* 0x00001800017d7983 */ /* 0x000ea20000300800 */
[----:B0-----:R-:W-:-:S02]  /*30b30*/  @!P2 IMAD.MOV.U32 R62, RZ, RZ, R0 ;  /* 0x000000ffff3ea224 */ /* 0x001fc400078e0000 */
[----:B------:R-:W-:Y:S01]  /*30b40*/  @!P2 IMAD.MOV.U32 R63, RZ, RZ, R2 ;  /* 0x000000ffff3fa224 */ /* 0x000fe200078e0002 */
[----:B------:R-:W2:Y:S04]  /*30b50*/  LDL.LU R0, [R1+0x14] ;  /* 0x0000140001007983 */ /* 0x000ea80000300800 */
[----:B------:R-:W2:Y:S04]  /*30b60*/  LDL.LU R2, [R1+0x10] ;  /* 0x0000100001027983 */ /* 0x000ea80000300800 */
[----:B------:R0:W2:Y:S04]  /*30b70*/  @!P2 LDG.E.U16 R113, desc[UR16][R62.64] ;  /* 0x000000103e71a981 */ /* 0x0000a8000c1e1500 */
[----:B------:R-:W0:Y:S04]  /*30b80*/  LDL R62, [R1+0x490] ;  /* 0x00049000013e7983 */ /* 0x000e280000100800 */
[----:B------:R-:W0:Y:S04]  /*30b90*/  LDL R63, [R1+0x494] ;  /* 0x00049400013f7983 */ /* 0x000e280000100800 */
[----:B------:R1:W-:Y:S02]  /*30ba0*/  STS.U16 [R4+UR5+0x20400], R115 ;  /* 0x0204007304007988 */ /* 0x0003e40008000405 */
[----:B-1----:R-:W-:-:S02]  /*30bb0*/  PRMT R115, RZ, 0x7610, R115 ;  /* 0x00007610ff737816 */ /* 0x002fc40000000073 */
[----:B0-----:R-:W-:-:S04]  /*30bc0*/  @!P2 LOP3.LUT R63, R63, R62, RZ, 0x3c, !PT ;  /* 0x0000003e3f3fa212 */ /* 0x001fc800078e3cff */
[----:B------:R-:W-:-:S04]  /*30bd0*/  @!P2 LOP3.LUT R62, R63, R62, RZ, 0x3c, !PT ;  /* 0x0000003e3f3ea212 */ /* 0x000fc800078e3cff */
[----:B------:R-:W-:-:S05]  /*30be0*/  @!P2 LOP3.LUT R63, R63, R62, RZ, 0x3c, !PT ;  /* 0x0000003e3f3fa212 */ /* 0x000fca00078e3cff */
        /* <DEDUP_REMOVED lines=32> */
[----:B------:R0:W3:Y:S04]  /*30df0*/  @!P2 LDG.E.U16 R122, desc[UR16][R62.64] ;  /* 0x000000103e7aa981 */ /* 0x0000e8000c1e1500 */
[----:B------:R-:W0:Y:S04]  /*30e00*/  LDL R62, [R1+0x90] ;  /* 0x00009000013e7983 */ /* 0x000e280000100800 */
[----:B------:R-:W0:Y:S04]  /*30e10*/  LDL R63, [R1+0x94] ;  /* 0x00009400013f7983 */ /* 0x000e280000100800 */
[----:B------:R1:W-:Y:S02]  /*30e20*/  STS.U16 [R4+UR5+0x21800], R124 ;  /* 0x0218007c04007988 */ /* 0x0003e40008000405 */
[----:B-1----:R-:W-:-:S02]  /*30e30*/  PRMT R124, RZ, 0x7610, R124 ;  /* 0x00007610ff7c7816 */ /* 0x002fc4000000007c */
[----:B--2---:R1:W-:Y:S04]  /*30e40*/  STS.U16 [R4+UR5+0x21c00], R120 ;  /* 0x021c007804007988 */ /* 0x0043e80008000405 */
[----:B------:R2:W-:Y:S04]  /*30e50*/  STS.U16 [R4+UR5+0x22000], R123 ;  /* 0x0220007b04007988 */ /* 0x0005e80008000405 */
[----:B------:R0:W-:Y:S04]  /*30e60*/  STS.U16 [R4+UR5+0x22400], R125 ;  /* 0x0224007d04007988 */ /* 0x0001e80008000405 */
[----:B------:R0:W-:Y:S04]  /*30e70*/  STS.U16 [R4+UR5+0x22800], R0 ;  /* 0x0228000004007988 */ /* 0x0001e80008000405 */
[----:B------:R0:W-:Y:S02]  /*30e80*/  STS.U16 [R4+UR5+0x22c00], R2 ;  /* 0x022c000204007988 */ /* 0x0001e40008000405 */
[----:B0-----:R-:W-:-:S04]  /*30e90*/  @!P2 LOP3.LUT R63, R63, R62, RZ, 0x3c, !PT ;  /* 0x0000003e3f3fa212 */ /* 0x001fc800078e3cff */
[----:B------:R-:W-:-:S04]  /*30ea0*/  @!P2 LOP3.LUT R62, R63, R62, RZ, 0x3c, !PT ;  /* 0x0000003e3f3ea212 */ /* 0x000fc800078e3cff */
[----:B------:R-:W-:-:S05]  /*30eb0*/  @!P2 LOP3.LUT R63, R63, R62, RZ, 0x3c, !PT ;  /* 0x0000003e3f3fa212 */ /* 0x000fca00078e3cff */
[----:B------:R-:W3:Y:S04]  /*30ec0*/  @!P2 LDG.E.U16 R124, desc[UR16][R62.64] ;  /* 0x000000103e7ca981 */ /* 0x000ee8000c1e1500 */
[----:B------:R-:W3:Y:S04]  /*30ed0*/  LDL.LU R62, [R1+0xc] ;  /* 0x00000c00013e7983 */ /* 0x000ee80000300800 */
[----:B------:R-:W4:Y:S04]  /*30ee0*/  LDL.LU R63, [R1+0x8] ;  /* 0x00000800013f7983 */ /* 0x000f280000300800 */
[----:B-1----:R-:W4:Y:S04]  /*30ef0*/  LDL.LU R120, [R1+0xf5c] ;  /* 0x000f5c0001787983 */ /* 0x002f280000300800 */
[----:B--2---:R-:W2:Y:S04]  /*30f00*/  LDL.LU R123, [R1+0xf58] ;  /* 0x000f5800017b7983 */ /* 0x004ea80000300800 */
[----:B------:R-:W2:Y:S04]  /*30f10*/  LDL.LU R125, [R1+0xf54] ;  /* 0x000f5400017d7983 */ /* 0x000ea80000300800 */
[----:B------:R-:W2:Y:S04]  /*30f20*/  LDL.LU R0, [R1+0xf50] ;  /* 0x000f500001007983 */ /* 0x000ea80000300800 */
[----:B------:R-:W2:Y:S04]  /*30f30*/  LDL.LU R2, [R1+0xf4c] ;  /* 0x000f4c0001027983 */ /* 0x000ea80000300800 */
[----:B------:R0:W-:Y:S04]  /*30f40*/  STS.U16 [R4+UR5+0x33c00], R21 ;  /* 0x033c001504007988 */ /* 0x0001e80008000405 */
        /* <DEDUP_REMOVED lines=46> */
[----:B----4-:R-:W-:Y:S04]  /*31230*/  STS.U16 [R4+UR5+0x23400], R63 ;  /* 0x0234003f04007988 */ /* 0x010fe80008000405 */
[----:B------:R-:W-:Y:S04]  /*31240*/  STS.U16 [R4+UR5+0x24800], R120 ;  /* 0x0248007804007988 */ /* 0x000fe80008000405 */
[----:B--2---:R-:W-:Y:S04]  /*31250*/  STS.U16 [R4+UR5+0x24400], R123 ;  /* 0x0244007b04007988 */ /* 0x004fe80008000405 */
[----:B------:R-:W-:Y:S04]  /*31260*/  STS.U16 [R4+UR5+0x24000], R125 ;  /* 0x0240007d04007988 */ /* 0x000fe80008000405 */
[----:B------:R-:W-:Y:S04]  /*31270*/  STS.U16 [R4+UR5+0x23c00], R0 ;  /* 0x023c000004007988 */ /* 0x000fe80008000405 */
[----:B------:R0:W-:Y:S04]  /*31280*/  STS.U16 [R4+UR5+0x23800], R2 ;  /* 0x0238000204007988 */ /* 0x0001e80008000405 */
        /* <DEDUP_REMOVED lines=44> */
[----:B0-----:R-:W2:Y:S04]  /*31550*/  LDL.LU R2, [R1+0xf48] ;  /* 0x000f480001027983 */ /* 0x001ea80000300800 */
[----:B------:R-:W-:Y:S04]  /*31560*/  STS.U16 [R21+UR5+0x33100], R72 ;  /* 0x0331004815007988 */ /* 0x000fe80008000405 */
[----:B------:R-:W3:Y:S04]  /*31570*/  LDL.LU R0, [R1+0xf44] ;  /* 0x000f440001007983 */ /* 0x000ee80000300800 */
[----:B------:R-:W-:Y:S04]  /*31580*/  STS.U16 [R21+UR5+0x33500], R73 ;  /* 0x0335004915007988 */ /* 0x000fe80008000405 */
[----:B------:R-:W4:Y:S04]  /*31590*/  LDL R23, [R1+0x2c] ;  /* 0x00002c0001177983 */ /* 0x000f280000100800 */
[----:B------:R-:W4:Y:S04]  /*315a0*/  LDL R22, [R1+0x28] ;  /* 0x0000280001167983 */ /* 0x000f280000100800 */
[----:B------:R-:W-:Y:S04]  /*315b0*/  STS.U16 [R21+UR5+0x33900], R74 ;  /* 0x0339004a15007988 */ /* 0x000fe80008000405 */
[----:B------:R-:W-:Y:S04]  /*315c0*/  STS.U16 [R21+UR5+0x33d00], R75 ;  /* 0x033d004b15007988 */ /* 0x000fe80008000405 */
[----:B------:R-:W-:Y:S04]  /*315d0*/  STS.U16 [R21+UR5+0x34100], R76 ;  /* 0x0341004c15007988 */ /* 0x000fe80008000405 */
[----:B------:R-:W-:Y:S04]  /*315e0*/  STS.U16 [R21+UR5+0x34500], R77 ;  /* 0x0345004d15007988 */ /* 0x000fe80008000405 */
[----:B------:R-:W-:Y:S04]  /*315f0*/  STS.U16 [R21+UR5+0x34900], R84 ;  /* 0x0349005415007988 */ /* 0x000fe80008000405 */
        /* <DEDUP_REMOVED lines=16> */
[----:B------:R0:W-:Y:S04]  /*31700*/  STS.U16 [R21+UR5+0x37d00], R111 ;  /* 0x037d006f15007988 */ /* 0x0001e80008000405 */
[----:B------:R-:W4:Y:S04]  /*31710*/  LDL R20, [R1+0x6c] ;  /* 0x00006c0001147983 */ /* 0x000f280000100800 */
[----:B------:R-:W4:Y:S04]  /*31720*/  LDL R15, [R1+0x78] ;  /* 0x00007800010f7983 */ /* 0x000f280000100800 */
[----:B0-----:R-:W4:Y:S04]  /*31730*/  LDL R21, [R1+0x68] ;  /* 0x0000680001157983 */ /* 0x001f280000100800 */
[----:B------:R-:W4:Y:S04]  /*31740*/  LDL R14, [R1+0x7c] ;  /* 0x00007c00010e7983 */ /* 0x000f280000100800 */
[----:B------:R-:W4:Y:S04]  /*31750*/  LDL R9, [R1+0x88] ;  /* 0x0000880001097983 */ /* 0x000f280000100800 */
[----:B------:R-:W4:Y:S01]  /*31760*/  LDL R8, [R1+0x8c] ;  /* 0x00008c0001087983 */ /* 0x000f220000100800 */
[----:B------:R-:W-:-:S03]  /*31770*/  LOP3.LUT R19, R4, 0x40, RZ, 0x3c, !PT ;  /* 0x0000004004137812 */ /* 0x000fc600078e3cff */
[----:B------:R-:W4:Y:S04]  /*31780*/  LDL R17, [R1+0x98] ;  /* 0x0000980001117983 */ /* 0x000f280000100800 */
[----:B------:R-:W4:Y:S04]  /*31790*/  LDL R16, [R1+0x9c] ;  /* 0x00009c0001107983 */ /* 0x000f280000100800 */
        /* <DEDUP_REMOVED lines=8> */
[----:B------:R0:W-:Y:S04]  /*31820*/  STS.U16 [R19+UR5+0x21a00], R124 ;  /* 0x021a007c13007988 */ /* 0x0001e80008000405 */
[----:B------:R-:W4:Y:S04]  /*31830*/  LDL R18, [R1+0xac] ;  /* 0x0000ac0001127983 */ /* 0x000f280000100800 */
[----:B------:R-:W4:Y:S04]  /*31840*/  LDL R13, [R1+0xb0] ;  /* 0x0000b000010d7983 */ /* 0x000f280000100800 */
[----:B0-----:R-:W4:Y:S01]  /*31850*/  LDL R19, [R1+0xa8] ;  /* 0x0000a80001137983 */ /* 0x001f220000100800 */
[----:B------:R-:W-:-:S03]  /*31860*/  PRMT R124, RZ, 0x7610, R124 ;  /* 0x00007610ff7c7816 */ /* 0x000fc6000000007c */
[----:B------:R-:W4:Y:S01]  /*31870*/  LDL R12, [R1+0xb4] ;  /* 0x0000b400010c7983 */ /* 0x000f220000100800 */
[----:B--2---:R-:W-:-:S03]  /*31880*/  PRMT R2, RZ, 0x7610, R2 ;  /* 0x00007610ff027816 */ /* 0x004fc60000000002 */
[----:B------:R-:W2:Y:S01]  /*31890*/  LDL R27, [R1+0x1c8] ;  /* 0x0001c800011b7983 */ /* 0x000ea20000100800 */
[----:B------:R-:W-:Y:S02]  /*318a0*/  PRMT R120, RZ, 0x7610, R120 ;  /* 0x00007610ff787816 */ /* 0x000fe40000000078 */
[----:B------:R-:W-:Y:S01]  /*318b0*/  PRMT R118, RZ, 0x7610, R118 ;  /* 0x00007610ff767816 */ /* 0x000fe20000000076 */
[----:B------:R-:W2:Y:S01]  /*318c0*/  LDL R26, [R1+0x1cc] ;  /* 0x0001cc00011a7983 */ /* 0x000ea20000100800 */
[----:B---3--:R-:W-:-:S03]  /*318d0*/  PRMT R0, RZ, 0x7610, R0 ;  /* 0x00007610ff007816 */ /* 0x008fc60000000000 */
[----:B------:R-:W3:Y:S01]  /*318e0*/  LDL R29, [R1+0x1d8] ;  /* 0x0001d800011d7983 */ /* 0x000ee20000100800 */
[----:B------:R-:W-:Y:S02]  /*318f0*/  PRMT R116, RZ, 0x7610, R116 ;  /* 0x00007610ff747816 */ /* 0x000fe40000000074 */
[----:B------:R-:W-:Y:S01]  /*31900*/  PRMT R114, RZ, 0x7610, R114 ;  /* 0x00007610ff727816 */ /* 0x000fe20000000072 */
[----:B------:R-:W2:Y:S01]  /*31910*/  LDL R28, [R1+0x1dc] ;  /* 0x0001dc00011c7983 */ /* 0x000ea20000100800 */
[----:B----4-:R-:W-:Y:S01]  /*31920*/  @!P2 IMAD.MOV.U32 R6, RZ, RZ, R23 ;  /* 0x000000ffff06a224 */ /* 0x010fe200078e0017 */
[----:B------:R-:W-:Y:S02]  /*31930*/  PRMT R112, RZ, 0x7610, R112 ;  /* 0x00007610ff707816 */ /* 0x000fe40000000070 */
[----:B------:R-:W4:Y:S01]  /*31940*/  LDL R23, [R1+0x1a8] ;  /* 0x0001a80001177983 */ /* 0x000f220000100800 */
[----:B------:R-:W-:Y:S01]  /*31950*/  @!P2 IMAD.MOV.U32 R7, RZ, RZ, R22 ;  /* 0x000000ffff07a224 */ /* 0x000fe200078e0016 */
[----:B------:R-:W-:-:S02]  /*31960*/  PRMT R122, RZ, 0x7610, R122 ;  /* 0x00007610ff7a7816 */ /* 0x000fc4000000007a */
[----:B------:R-:W2:Y:S04]  /*31970*/  LDL R22, [R1+0x1ac] ;  /* 0x0001ac0001167983 */ /* 0x000ea80000100800 */
[----:B------:R0:W2:Y:S01]  /*31980*/  @!P2 LDG.E.U16 R0, desc[UR16][R6.64] ;  /* 0x000000100600a981 */ /* 0x0000a2000c1e1500 */
[----:B------:R-:W-:Y:S02]  /*31990*/  PRMT R110, RZ, 0x7610, R110 ;  /* 0x00007610ff6e7816 */ /* 0x000fe4000000006e */
[----:B------:R-:W-:Y:S01]  /*319a0*/  PRMT R108, RZ, 0x7610, R108 ;  /* 0x00007610ff6c7816 */ /* 0x000fe2000000006c */
[----:B------:R-:W2:Y:S01]  /*319b0*/  LDL R31, [R1+0x1e8] ;  /* 0x0001e800011f7983 */ /* 0x000ea20000100800 */
[----:B------:R-:W-:Y:S02]  /*319c0*/  PRMT R106, RZ, 0x7610, R106 ;  /* 0x00007610ff6a7816 */ /* 0x000fe4000000006a */
[----:B------:R-:W-:Y:S01]  /*319d0*/  PRMT R104, RZ, 0x7610, R104 ;  /* 0x00007610ff687816 */ /* 0x000fe20000000068 */
[----:B------:R-:W2:Y:S01]  /*319e0*/  LDL R30, [R1+0x1ec] ;  /* 0x0001ec00011e7983 */ /* 0x000ea20000100800 */
[----:B------:R-:W-:-:S02]  /*319f0*/  PRMT R102, RZ, 0x7610, R102 ;  /* 0x00007610ff667816 */ /* 0x000fc40000000066 */
[----:B------:R-:W-:Y:S01]  /*31a00*/  PRMT R100, RZ, 0x7610, R100 ;  /* 0x00007610ff647816 */ /* 0x000fe20000000064 */
[----:B------:R-:W2:Y:S01]  /*31a10*/  LDL R33, [R1+0x1f8] ;  /* 0x0001f80001217983 */ /* 0x000ea20000100800 */
[----:B------:R-:W-:Y:S02]  /*31a20*/  PRMT R98, RZ, 0x7610, R98 ;  /* 0x00007610ff627816 */ /* 0x000fe40000000062 */
[----:B------:R-:W-:Y:S01]  /*31a30*/  PRMT R96, RZ, 0x7610, R96 ;  /* 0x00007610ff607816 */ /* 0x000fe20000000060 */
[----:B------:R-:W2:Y:S01]  /*31a40*/  LDL R32, [R1+0x1fc] ;  /* 0x0001fc0001207983 */ /* 0x000ea20000100800 */
[----:B------:R-:W-:Y:S02]  /*31a50*/  PRMT R94, RZ, 0x7610, R94 ;  /* 0x00007610ff5e7816 */ /* 0x000fe4000000005e */
[----:B------:R-:W-:Y:S01]  /*31a60*/  PRMT R92, RZ, 0x7610, R92 ;  /* 0x00007610ff5c7816 */ /* 0x000fe2000000005c */
[----:B------:R-:W2:Y:S01]  /*31a70*/  LDL R39, [R1+0x208] ;  /* 0x0002080001277983 */ /* 0x000ea20000100800 */
[----:B0-----:R-:W-:Y:S01]  /*31a80*/  @!P2 IMAD.MOV.U32 R6, RZ, RZ, R25 ;  /* 0x000000ffff06a224 */ /* 0x001fe200078e0019 */
[----:B------:R-:W-:-:S02]  /*31a90*/  PRMT R90, RZ, 0x7610, R90 ;  /* 0x00007610ff5a7816 */ /* 0x000fc4000000005a */
[----:B------:R-:W2:Y:S01]  /*31aa0*/  LDL R25, [R1+0x1b8] ;  /* 0x0001b80001197983 */ /* 0x000ea20000100800 */
[----:B------:R-:W-:Y:S01]  /*31ab0*/  @!P2 IMAD.MOV.U32 R7, RZ, RZ, R24 ;  /* 0x000000ffff07a224 */ /* 0x000fe200078e0018 */
[----:B------:R-:W-:Y:S02]  /*31ac0*/  PRMT R88, RZ, 0x7610, R88 ;  /* 0x00007610ff587816 */ /* 0x000fe40000000058 */
[----:B------:R-:W2:Y:S04]  /*31ad0*/  LDL R24, [R1+0x1bc] ;  /* 0x0001bc0001187983 */ /* 0x000ea80000100800 */
[----:B------:R0:W2:Y:S01]  /*31ae0*/  @!P2 LDG.E.U16 R2, desc[UR16][R6.64] ;  /* 0x000000100602a981 */ /* 0x0000a2000c1e1500 */
        /* <DEDUP_REMOVED lines=9> */
[----:B------:R-:W-:-:S03]  /*31b80*/  PRMT R64, RZ, 0x7610, R64 ;  /* 0x00007610ff407816 */ /* 0x000fc60000000040 */
[----:B------:R-:W2:Y:S04]  /*31b90*/  LDL R37, [R1+0x228] ;  /* 0x0002280001257983 */ /* 0x000ea80000100800 */
[----:B------:R-:W2:Y:S01]  /*31ba0*/  LDL R36, [R1+0x22c] ;  /* 0x00022c0001247983 */ /* 0x000ea20000100800 */
[----:B0-----:R-:W-:Y:S01]  /*31bb0*/  @!P2 IMAD.MOV.U32 R7, RZ, RZ, R63 ;  /* 0x000000ffff07a224 */ /* 0x001fe200078e003f */
[----:B------:R-:W-:Y:S02]  /*31bc0*/  PRMT R84, RZ, 0x7610, R84 ;  /* 0x00007610ff547816 */ /* 0x000fe40000000054 */
[----:B------:R-:W2:Y:S01]  /*31bd0*/  LDL R43, [R1+0x238] ;  /* 0x00023800012b7983 */ /* 0x000ea20000100800 */
        /* <DEDUP_REMOVED lines=9> */
[----:B------:R-:W2:Y:S04]  /*31c70*/  LDL R40, [R1+0x254] ;  /* 0x0002540001287983 */ /* 0x000ea80000100800 */
[----:B------:R-:W2:Y:S04]  /*31c80*/  LDL R47, [R1+0x270] ;  /* 0x00027000012f7983 */ /* 0x000ea80000100800 */
[----:B------:R-:W2:Y:S04]  /*31c90*/  LDL R46, [R1+0x274] ;  /* 0x00027400012e7983 */ /* 0x000ea80000100800 */
[----:B------:R-:W2:Y:S01]  /*31ca0*/  LDL R45, [R1+0x280] ;  /* 0x00028000012d7983 */ /* 0x000ea20000100800 */
[----:B0-----:R-:W-:-:S03]  /*31cb0*/  @!P2 IMAD.MOV.U32 R6, RZ, RZ, R20 ;  /* 0x000000ffff06a224 */ /* 0x001fc600078e0014 */
[----:B------:R-:W2:Y:S04]  /*31cc0*/  LDL R20, [R1+0xbc] ;  /* 0x0000bc0001147983 */ /* 0x000ea80000100800 */
[----:B------:R-:W3:Y:S01]  /*31cd0*/  LDL R44, [R1+0x284] ;  /* 0x00028400012c7983 */ /* 0x000ee20000100800 */
[----:B------:R-:W-:-:S03]  /*31ce0*/  @!P2 IMAD.MOV.U32 R7, RZ, RZ, R21 ;  /* 0x000000ffff07a224 */ /* 0x000fc600078e0015 */
[----:B------:R-:W3:Y:S04]  /*31cf0*/  LDL R21, [R1+0xb8] ;  /* 0x0000b80001157983 */ /* 0x000ee80000100800 */
[----:B------:R0:W4:Y:S04]  /*31d00*/  @!P2 LDG.E.U16 R122, desc[UR16][R6.64] ;  /* 0x00000010067aa981 */ /* 0x000128000c1e1500 */
[----:B------:R-:W4:Y:S04]  /*31d10*/  LDL R49, [R1+0x290] ;  /* 0x0002900001317983 */ /* 0x000f280000100800 */
[----:B------:R-:W4:Y:S01]  /*31d20*/  LDL R48, [R1+0x294] ;  /* 0x0002940001307983 */ /* 0x000f220000100800 */
[----:B0-----:R-:W-:-:S02]  /*31d30*/  @!P2 IMAD.MOV.U32 R6, RZ, RZ, R14 ;  /* 0x000000ffff06a224 */ /* 0x001fc400078e000e */
[----:B------:R-:W-:Y:S01]  /*31d40*/  @!P2 IMAD.MOV.U32 R7, RZ, RZ, R15 ;  /* 0x000000ffff07a224 */ /* 0x000fe200078e000f */
[----:B------:R-:W4:Y:S04]  /*31d50*/  LDL R14, [R1+0xc4] ;  /* 0x0000c400010e7983 */ /* 0x000f280000100800 */
[----:B------:R-:W4:Y:S04]  /*31d60*/  LDL R15, [R1+0xc0] ;  /* 0x0000c000010f7983 */ /* 0x000f280000100800 */
        /* <DEDUP_REMOVED lines=37> */
[----:B------:R-:W4:Y:S04]  /*31fc0*/  LDL R60, [R1+0x2f4] ;  /* 0x0002f400013c7983 */ /* 0x000f280000100800 */
[----:B------:R-:W4:Y:S04]  /*31fd0*/  LDL R63, [R1+0x328] ;  /* 0x00032800013f7983 */ /* 0x000f280000100800 */
[----:B------:R-:W4:Y:S01]  /*31fe0*/  LDL R62, [R1+0x32c] ;  /* 0x00032c00013e7983 */ /* 0x000f220000100800 */
[----:B--2---:R-:W-:-:S03]  /*31ff0*/  @!P2 IMAD.MOV.U32 R6, RZ, RZ, R20 ;  /* 0x000000ffff06a224 */ /* 0x004fc600078e0014 */
[----:B------:R-:W2:Y:S01]  /*32000*/  LDL R20, [R1+0xf4] ;  /* 0x0000f40001147983 */ /* 0x000ea20000100800 */
[----:B---3--:R-:W-:-:S03]  /*32010*/  @!P2 IMAD.MOV.U32 R7, RZ, RZ, R21 ;  /* 0x000000ffff07a224 */ /* 0x008fc600078e0015 */
[----:B------:R-:W3:Y:S04]  /*32020*/  LDL R21, [R1+0xf0] ;  /* 0x0000f00001157983 */ /* 0x000ee80000100800 */
[----:B------:R4:W3:Y:S02]  /*32030*/  @!P2 LDG.E.U16 R108, desc[UR16][R6.64] ;  /* 0x00000010066ca981 */ /* 0x0008e4000c1e1500 */
[----:B----4-:R-:W-:Y:S02]  /*32040*/  @!P2 IMAD.MOV.U32 R6, RZ, RZ, R14 ;  /* 0x000000ffff06a224 */ /* 0x010fe400078e000e */
[----:B------:R-:W4:Y:S01]  /*32050*/  LDL R14, [R1+0xfc] ;  /* 0x0000fc00010e7983 */ /* 0x000f220000100800 */
[----:B------:R-:W-:-:S03]  /*32060*/  @!P2 IMAD.MOV.U32 R7, RZ, RZ, R15 ;  /* 0x000000ffff07a224 */ /* 0x000fc600078e000f */
[----:B------:R-:W4:Y:S04]  /*32070*/  LDL R15, [R1+0xf8] ;  /* 0x0000f800010f7983 */ /* 0x000f280000100800 */
[----:B------:R0:W4:Y:S02]  /*32080*/  @!P2 LDG.E.U16 R106, desc[UR16][R6.64] ;  /* 0x00000010066aa981 */ /* 0x000124000c1e1500 */
[----:B0-----:R-:W-:Y:S02]  /*32090*/  @!P2 IMAD.MOV.U32 R6, RZ, RZ, R8 ;  /* 0x000000ffff06a224 */ /* 0x001fe400078e0008 */
        /* <DEDUP_REMOVED lines=24> */
[----:B--2---:R-:W-:Y:S02]  /*32220*/  @!P2 IMAD.MOV.U32 R6, RZ, RZ, R20 ;  /* 0x000000ffff06a224 */ /* 0x004fe400078e0014 */
        /* <DEDUP_REMOVED lines=78> */
[----:B------:R0:W4:Y:S04]  /*32710*/  @!P2 LDG.E.U16 R64, desc[UR16][R6.64] ;  /* 0x000000100640a981 */ /* 0x000128000c1e1500 */
[----:B------:R1:W4:Y:S01]  /*32720*/  @!P2 LDG.E.U16 R5, desc[UR16][R8.64] ;  /* 0x000000100805a981 */ /* 0x000322000c1e1500 */
[----:B0-----:R-:W-:Y:S02]  /*32730*/  PRMT R7, RZ, 0x7610, R7 ;  /* 0x00007610ff077816 */ /* 0x001fe40000000007 */
[----:B------:R-:W-:Y:S01]  /*32740*/  PRMT R6, RZ, 0x7610, R6 ;  /* 0x00007610ff067816 */ /* 0x000fe20000000006 */
[----:B-1----:R-:W-:-:S02]  /*32750*/  @!P2 IMAD.MOV.U32 R8, RZ, RZ, R16 ;  /* 0x000000ffff08a224 */ /* 0x002fc400078e0010 */
[----:B------:R-:W4:Y:S01]  /*32760*/  LDL R16, [R1+0x1b4] ;  /* 0x0001b40001107983 */ /* 0x000f220000100800 */
[----:B------:R-:W-:-:S03]  /*32770*/  @!P2 IMAD.MOV.U32 R9, RZ, RZ, R17 ;  /* 0x000000ffff09a224 */ /* 0x000fc600078e0011 */
[----:B------:R-:W4:Y:S04]  /*32780*/  LDL R17, [R1+0x1b0] ;  /* 0x0001b00001117983 */ /* 0x000f280000100800 */
[----:B------:R0:W4:Y:S04]  /*32790*/  @!P2 LDG.E.U16 R6, desc[UR16][R8.64] ;  /* 0x000000100806a981 */ /* 0x000128000c1e1500 */
[----:B------:R1:W4:Y:S01]  /*327a0*/  @!P2 LDG.E.U16 R7, desc[UR16][R10.64] ;  /* 0x000000100a07a981 */ /* 0x000322000c1e1500 */
[----:B0-----:R-:W-:Y:S01]  /*327b0*/  PRMT R9, RZ, 0x7610, R9 ;  /* 0x00007610ff097816 */ /* 0x001fe20000000009 */
[----:B-1----:R-:W-:-:S02]  /*327c0*/  @!P2 IMAD.MOV.U32 R10, RZ, RZ, R18 ;  /* 0x000000ffff0aa224 */ /* 0x002fc400078e0012 */
[----:B------:R-:W4:Y:S01]  /*327d0*/  LDL R18, [R1+0x1c4] ;  /* 0x0001c40001127983 */ /* 0x000f220000100800 */
[----:B------:R-:W-:-:S03]  /*327e0*/  @!P2 IMAD.MOV.U32 R11, RZ, RZ, R19 ;  /* 0x000000ffff0ba224 */ /* 0x000fc600078e0013 */
[----:B------:R-:W4:Y:S04]  /*327f0*/  LDL R19, [R1+0x1c0] ;  /* 0x0001c00001137983 */ /* 0x000f280000100800 */
[----:B------:R2:W4:Y:S02]  /*32800*/  @!P2 LDG.E.U16 R9, desc[UR16][R12.64] ;  /* 0x000000100c09a981 */ /* 0x000524000c1e1500 */
[----:B--2---:R-:W-:Y:S02]  /*32810*/  @!P2 IMAD.MOV.U32 R12, RZ, RZ, R20 ;  /* 0x000000ffff0ca224 */ /* 0x004fe400078e0014 */
[----:B------:R-:W2:Y:S01]  /*32820*/  LDL R20, [R1+0x1d4] ;  /* 0x0001d40001147983 */ /* 0x000ea20000100800 */
[----:B---3--:R-:W-:-:S03]  /*32830*/  @!P2 IMAD.MOV.U32 R13, RZ, RZ, R21 ;  /* 0x000000ffff0da224 */ /* 0x008fc600078e0015 */
[----:B------:R-:W2:Y:S01]  /*32840*/  LDL R21, [R1+0x1d0] ;  /* 0x0001d00001157983 */ /* 0x000ea20000100800 */
[----:B------:R-:W-:-:S06]  /*32850*/  PRMT R8, RZ, 0x7610, R8 ;  /* 0x00007610ff087816 */ /* 0x000fcc0000000008 */
[----:B------:R0:W3:Y:S02]  /*32860*/  @!P2 LDG.E.U16 R8, desc[UR16][R10.64] ;  /* 0x000000100a08a981 */ /* 0x0000e4000c1e1500 */
[----:B0-----:R-:W-:Y:S02]  /*32870*/  PRMT R10, RZ, 0x7610, R10 ;  /* 0x00007610ff0a7816 */ /* 0x001fe4000000000a */
[----:B------:R-:W-:-:S04]  /*32880*/  PRMT R11, RZ, 0x7610, R11 ;  /* 0x00007610ff0b7816 */ /* 0x000fc8000000000b */
[----:B------:R0:W3:Y:S04]  /*32890*/  @!P2 LDG.E.U16 R10, desc[UR16][R12.64] ;  /* 0x000000100c0aa981 */ /* 0x0000e8000c1e1500 */
[----:B----4-:R1:W4:Y:S01]  /*328a0*/  @!P2 LDG.E.U16 R11, desc[UR16][R14.64] ;  /* 0x000000100e0ba981 */ /* 0x010322000c1e1500 */
[----:B0-----:R-:W-:Y:S02]  /*328b0*/  PRMT R13, RZ, 0x7610, R13 ;  /* 0x00007610ff0d7816 */ /* 0x001fe4000000000d */
[----:B------:R-:W-:Y:S01]  /*328c0*/  PRMT R12, RZ, 0x7610, R12 ;  /* 0x00007610ff0c7816 */ /* 0x000fe2000000000c */
[----:B-1----:R-:W-:Y:S02]  /*328d0*/  @!P2 IMAD.MOV.U32 R14, RZ, RZ, R22 ;  /* 0x000000ffff0ea224 */ /* 0x002fe400078e0016 */
[----:B------:R-:W-:Y:S01]  /*328e0*/  @!P2 IMAD.MOV.U32 R15, RZ, RZ, R23 ;  /* 0x000000ffff0fa224 */ /* 0x000fe200078e0017 */
[----:B------:R-:W3:Y:S04]  /*328f0*/  LDL R22, [R1+0x1e4] ;  /* 0x0001e40001167983 */ /* 0x000ee80000100800 */
[----:B------:R-:W3:Y:S04]  /*32900*/  LDL R23, [R1+0x1e0] ;  /* 0x0001e00001177983 */ /* 0x000ee80000100800 */
[----:B------:R0:W4:Y:S04]  /*32910*/  @!P2 LDG.E.U16 R12, desc[UR16][R14.64] ;  /* 0x000000100e0ca981 */ /* 0x000128000c1e1500 */
[----:B------:R1:W4:Y:S01]  /*32920*/  @!P2 LDG.E.U16 R13, desc[UR16][R16.64] ;  /* 0x00000010100da981 */ /* 0x000322000c1e1500 */
[----:B0-----:R-:W-:Y:S01]  /*32930*/  PRMT R15, RZ, 0x7610, R15 ;  /* 0x00007610ff0f7816 */ /* 0x001fe2000000000f */
[----:B-1----:R-:W-:-:S02]  /*32940*/  @!P2 IMAD.MOV.U32 R16, RZ, RZ, R24 ;  /* 0x000000ffff10a224 */ /* 0x002fc400078e0018 */
[----:B------:R-:W-:Y:S01]  /*32950*/  @!P2 IMAD.MOV.U32 R17, RZ, RZ, R25 ;  /* 0x000000ffff11a224 */ /* 0x000fe200078e0019 */
[----:B------:R-:W4:Y:S04]  /*32960*/  LDL R24, [R1+0x1f4] ;  /* 0x0001f40001187983 */ /* 0x000f280000100800 */
[----:B------:R-:W4:Y:S01]  /*32970*/  LDL R25, [R1+0x1f0] ;  /* 0x0001f00001197983 */ /* 0x000f220000100800 */
[----:B------:R-:W-:-:S06]  /*32980*/  PRMT R14, RZ, 0x7610, R14 ;  /* 0x00007610ff0e7816 */ /* 0x000fcc000000000e */
[----:B------:R0:W4:Y:S02]  /*32990*/  @!P2 LDG.E.U16 R14, desc[UR16][R16.64] ;  /* 0x00000010100ea981 */ /* 0x000124000c1e1500 */
[----:B0-----:R-:W-:Y:S02]  /*329a0*/  PRMT R17, RZ, 0x7610, R17 ;  /* 0x00007610ff117816 */ /* 0x001fe40000000011 */
[----:B------:R0:W4:Y:S02]  /*329b0*/  @!P2 LDG.E.U16 R15, desc[UR16][R18.64] ;  /* 0x00000010120fa981 */ /* 0x000124000c1e1500 */
[----:B0-----:R-:W-:Y:S02]  /*329c0*/  @!P2 IMAD.MOV.U32 R18, RZ, RZ, R26 ;  /* 0x000000ffff12a224 */ /* 0x001fe400078e001a */
[----:B------:R-:W-:Y:S01]  /*329d0*/  @!P2 IMAD.MOV.U32 R19, RZ, RZ, R27 ;  /* 0x000000ffff13a224 */ /* 0x000fe200078e001b */
[----:B------:R-:W4:Y:S04]  /*329e0*/  LDL R26, [R1+0x204] ;  /* 0x00020400011a7983 */ /* 0x000f280000100800 */
[----:B------:R-:W4:Y:S04]  /*329f0*/  LDL R27, [R1+0x200] ;  /* 0x00020000011b7983 */ /* 0x000f280000100800 */
[----:B--2---:R0:W2:Y:S02]  /*32a00*/  @!P2 LDG.E.U16 R17, desc[UR16][R20.64] ;  /* 0x000000101411a981 */ /* 0x0040a4000c1e1500 */
[----:B0-----:R-:W-:-:S02]  /*32a10*/  @!P2 IMAD.MOV.U32 R20, RZ, RZ, R28 ;  /* 0x000000ffff14a224 */ /* 0x001fc400078e001c */
[----:B------:R-:W-:Y:S01]  /*32a20*/  @!P2 IMAD.MOV.U32 R21, RZ, RZ, R29 ;  /* 0x000000ffff15a224 */ /* 0x000fe200078e001d */
[----:B------:R-:W2:Y:S04]  /*32a30*/  LDL R28, [R1+0x214] ;  /* 0x00021400011c7983 */ /* 0x000ea80000100800 */
[----:B------:R-:W2:Y:S01]  /*32a40*/  LDL R29, [R1+0x210] ;  /* 0x00021000011d7983 */ /* 0x000ea20000100800 */
[----:B------:R-:W-:-:S06]  /*32a50*/  PRMT R16, RZ, 0x7610, R16 ;  /* 0x00007610ff107816 */ /* 0x000fcc0000000010 */
[----:B------:R0:W2:Y:S02]  /*32a60*/  @!P2 LDG.E.U16 R16, desc[UR16][R18.64] ;  /* 0x000000101210a981 */ /* 0x0000a4000c1e1500 */
[----:B0-----:R-:W-:Y:S02]  /*32a70*/  PRMT R18, RZ, 0x7610, R18 ;  /* 0x00007610ff127816 */ /* 0x001fe40000000012 */
[----:B------:R-:W-:-:S04]  /*32a80*/  PRMT R19, RZ, 0x7610, R19 ;  /* 0x00007610ff137816 */ /* 0x000fc80000000013 */
[----:B------:R0:W2:Y:S04]  /*32a90*/  @!P2 LDG.E.U16 R18, desc[UR16][R20.64] ;  /* 0x000000101412a981 */ /* 0x0000a8000c1e1500 */
[----:B---3--:R1:W3:Y:S01]  /*32aa0*/  @!P2 LDG.E.U16 R19, desc[UR16][R22.64] ;  /* 0x000000101613a981 */ /* 0x0082e2000c1e1500 */
[----:B0-----:R-:W-:Y:S02]  /*32ab0*/  PRMT R21, RZ, 0x7610, R21 ;  /* 0x00007610ff157816 */ /* 0x001fe40000000015 */
[----:B------:R-:W-:Y:S01]  /*32ac0*/  PRMT R20, RZ, 0x7610, R20 ;  /* 0x00007610ff147816 */ /* 0x000fe20000000014 */
[----:B-1----:R-:W-:Y:S02]  /*32ad0*/  @!P2 IMAD.MOV.U32 R22, RZ, RZ, R30 ;  /* 0x000000ffff16a224 */ /* 0x002fe400078e001e */
[----:B------:R-:W-:Y:S01]  /*32ae0*/  @!P2 IMAD.MOV.U32 R23, RZ, RZ, R31 ;  /* 0x000000ffff17a224 */ /* 0x000fe200078e001f */
[----:B------:R-:W3:Y:S04]  /*32af0*/  LDL R30, [R1+0x224] ;  /* 0x00022400011e7983 */ /* 0x000ee80000100800 */
[----:B------:R-:W3:Y:S04]  /*32b00*/  LDL R31, [R1+0x220] ;  /* 0x00022000011f7983 */ /* 0x000ee80000100800 */
[----:B------:R0:W3:Y:S04]  /*32b10*/  @!P2 LDG.E.U16 R20, desc[UR16][R22.64] ;  /* 0x000000101614a981 */ /* 0x0000e8000c1e1500 */
[----:B----4-:R1:W4:Y:S01]  /*32b20*/  @!P2 LDG.E.U16 R21, desc[UR16][R24.64] ;  /* 0x000000101815a981 */ /* 0x010322000c1e1500 */
        /* <DEDUP_REMOVED lines=37> */
[----:B------:R-:W-:-:S03]  /*32d80*/  PRMT R31, RZ, 0x7610, R31 ;  /* 0x00007610ff1f7816 */ /* 0x000fc6000000001f */
[----:B------:R0:W4:Y:S02]  /*32d90*/  @!P2 LDG.E.U16 R30, desc[UR16][R32.64] ;  /* 0x00000010201ea981 */ /* 0x000124000c1e1500 */
[----:B0-----:R-:W-:Y:S02]  /*32da0*/  @!P2 IMAD.MOV.U32 R32, RZ, RZ, R38 ;  /* 0x000000ffff20a224 */ /* 0x001fe400078e0026 */
[----:B------:R-:W4:Y:S01]  /*32db0*/  LDL R38, [R1+0x26c] ;  /* 0x00026c0001267983 */ /* 0x000f220000100800 */
[----:B------:R-:W-:-:S03]  /*32dc0*/  @!P2 IMAD.MOV.U32 R33, RZ, RZ, R39 ;  /* 0x000000ffff21a224 */ /* 0x000fc600078e0027 */
[----:B------:R-:W4:Y:S04]  /*32dd0*/  LDL R39, [R1+0x268] ;  /* 0x0002680001277983 */ /* 0x000f280000100800 */
[----:B------:R0:W4:Y:S02]  /*32de0*/  @!P2 LDG.E.U16 R31, desc[UR16][R32.64] ;  /* 0x00000010201fa981 */ /* 0x000124000c1e1500 */
[----:B0-----:R-:W-:-:S06]  /*32df0*/  PRMT R32, RZ, 0x7610, R32 ;  /* 0x00007610ff207816 */ /* 0x001fcc0000000020 */
[----:B--2---:R0:W2:Y:S02]  /*32e00*/  @!P2 LDG.E.U16 R32, desc[UR16][R34.64] ;  /* 0x000000102220a981 */ /* 0x0040a4000c1e1500 */
[----:B0-----:R-:W-:Y:S02]  /*32e10*/  @!P2 IMAD.MOV.U32 R34, RZ, RZ, R40 ;  /* 0x000000ffff22a224 */ /* 0x001fe400078e0028 */
[----:B------:R-:W-:Y:S01]  /*32e20*/  @!P2 IMAD.MOV.U32 R35, RZ, RZ, R41 ;  /* 0x000000ffff23a224 */ /* 0x000fe200078e0029 */
[----:B------:R-:W2:Y:S04]  /*32e30*/  LDL R40, [R1+0x27c] ;  /* 0x00027c0001287983 */ /* 0x000ea80000100800 */
[----:B------:R-:W2:Y:S01]  /*32e40*/  LDL R41, [R1+0x278] ;  /* 0x0002780001297983 */ /* 0x000ea20000100800 */
[----:B------:R-:W-:-:S06]  /*32e50*/  PRMT R33, RZ, 0x7610, R33 ;  /* 0x00007610ff217816 */ /* 0x000fcc0000000021 */
[----:B------:R0:W2:Y:S02]  /*32e60*/  @!P2 LDG.E.U16 R33, desc[UR16][R34.64] ;  /* 0x000000102221a981 */ /* 0x0000a4000c1e1500 */
[----:B0-----:R-:W-:Y:S02]  /*32e70*/  PRMT R34, RZ, 0x7610, R34 ;  /* 0x00007610ff227816 */ /* 0x001fe40000000022 */
[----:B------:R-:W-:-:S04]  /*32e80*/  PRMT R35, RZ, 0x7610, R35 ;  /* 0x00007610ff237816 */ /* 0x000fc80000000023 */
[----:B---3--:R4:W3:Y:S02]  /*32e90*/  @!P2 LDG.E.U16 R34, desc[UR16][R36.64] ;  /* 0x000000102422a981 */ /* 0x0088e4000c1e1500 */
[----:B----4-:R-:W-:Y:S02]  /*32ea0*/  @!P2 IMAD.MOV.U32 R36, RZ, RZ, R42 ;  /* 0x000000ffff24a224 */ /* 0x010fe400078e002a */
[----:B------:R-:W4:Y:S01]  /*32eb0*/  LDL R42, [R1+0x28c] ;  /* 0x00028c00012a7983 */ /* 0x000f220000100800 */
[----:B------:R-:W-:-:S03]  /*32ec0*/  @!P2 IMAD.MOV.U32 R37, RZ, RZ, R43 ;  /* 0x000000ffff25a224 */ /* 0x000fc600078e002b */
[----:B------:R-:W4:Y:S04]  /*32ed0*/  LDL R43, [R1+0x288] ;  /* 0x00028800012b7983 */ /* 0x000f280000100800 */
[----:B------:R0:W3:Y:S02]  /*32ee0*/  @!P2 LDG.E.U16 R35, desc[UR16][R36.64] ;  /* 0x000000102423a981 */ /* 0x0000e4000c1e1500 */
[----:B0-----:R-:W-:Y:S02]  /*32ef0*/  PRMT R36, RZ, 0x7610, R36 ;  /* 0x00007610ff247816 */ /* 0x001fe40000000024 */
[----:B------:R-:W-:-:S04]  /*32f00*/  PRMT R37, RZ, 0x7610, R37 ;  /* 0x00007610ff257816 */ /* 0x000fc80000000025 */
[----:B------:R0:W3:Y:S02]  /*32f10*/  @!P2 LDG.E.U16 R36, desc[UR16][R38.64] ;  /* 0x000000102624a981 */ /* 0x0000e4000c1e1500 */
[----:B0-----:R-:W-:Y:S02]  /*32f20*/  @!P2 IMAD.MOV.U32 R38, RZ, RZ, R46 ;  /* 0x000000ffff26a224 */ /* 0x001fe400078e002e */
[----:B------:R-:W-:Y:S01]  /*32f30*/  @!P2 IMAD.MOV.U32 R39, RZ, RZ, R47 ;  /* 0x000000ffff27a224 */ /* 0x000fe200078e002f */
[----:B------:R-:W3:Y:S04]  /*32f40*/  LDL R46, [R1+0x2ac] ;  /* 0x0002ac00012e7983 */ /* 0x000ee80000100800 */
[----:B------:R0:W3:Y:S04]  /*32f50*/  @!P2 LDG.E.U16 R37, desc[UR16][R38.64] ;  /* 0x000000102625a981 */ /* 0x0000e8000c1e1500 */
[----:B------:R-:W3:Y:S01]  /*32f60*/  LDL R47, [R1+0x2a8] ;  /* 0x0002a800012f7983 */ /* 0x000ee20000100800 */
[----:B0-----:R-:W-:-:S06]  /*32f70*/  PRMT R38, RZ, 0x7610, R38 ;  /* 0x00007610ff267816 */ /* 0x001fcc0000000026 */
[----:B--2---:R0:W2:Y:S02]  /*32f80*/  @!P2 LDG.E.U16 R38, desc[UR16][R40.64] ;  /* 0x000000102826a981 */ /* 0x0040a4000c1e1500 */
[----:B0-----:R-:W-:Y:S02]  /*32f90*/  @!P2 IMAD.MOV.U32 R40, RZ, RZ, R44 ;  /* 0x000000ffff28a224 */ /* 0x001fe400078e002c */
[----:B------:R-:W-:Y:S01]  /*32fa0*/  @!P2 IMAD.MOV.U32 R41, RZ, RZ, R45 ;  /* 0x000000ffff29a224 */ /* 0x000fe200078e002d */
[----:B------:R-:W2:Y:S04]  /*32fb0*/  LDL R44, [R1+0x29c] ;  /* 0x00029c00012c7983 */ /* 0x000ea80000100800 */
[----:B------:R-:W2:Y:S01]  /*32fc0*/  LDL R45, [R1+0x298] ;  /* 0x00029800012d7983 */ /* 0x000ea20000100800 */
[----:B------:R-:W-:-:S06]  /*32fd0*/  PRMT R39, RZ, 0x7610, R39 ;  /* 0x00007610ff277816 */ /* 0x000fcc0000000027 */
[----:B------:R0:W3:Y:S02]  /*32fe0*/  @!P2 LDG.E.U16 R39, desc[UR16][R40.64] ;  /* 0x000000102827a981 */ /* 0x0000e4000c1e1500 */
[----:B0-----:R-:W-:Y:S02]  /*32ff0*/  PRMT R40, RZ, 0x7610, R40 ;  /* 0x00007610ff287816 */ /* 0x001fe40000000028 */
[----:B------:R-:W-:-:S04]  /*33000*/  PRMT R41, RZ, 0x7610, R41 ;  /* 0x00007610ff297816 */ /* 0x000fc80000000029 */
[----:B----4-:R0:W4:Y:S02]  /*33010*/  @!P2 LDG.E.U16 R40, desc[UR16][R42.64] ;  /* 0x000000102a28a981 */ /* 0x010124000c1e1500 */
[----:B0-----:R-:W-:Y:S02]  /*33020*/  @!P2 IMAD.MOV.U32 R42, RZ, RZ, R48 ;  /* 0x000000ffff2aa224 */ /* 0x001fe400078e0030 */
[----:B------:R-:W-:Y:S01]  /*33030*/  @!P2 IMAD.MOV.U32 R43, RZ, RZ, R49 ;  /* 0x000000ffff2ba224 */ /* 0x000fe200078e0031 */
[----:B------:R-:W4:Y:S04]  /*33040*/  LDL R48, [R1+0x2bc] ;  /* 0x0002bc0001307983 */ /* 0x000f280000100800 */
        /* <DEDUP_REMOVED lines=13> */
[----:B0-----:R-:W-:Y:S02]  /*33120*/  @!P2 IMAD.MOV.U32 R46, RZ, RZ, R54 ;  /* 0x000000ffff2ea224 */ /* 0x001fe400078e0036 */
[----:B------:R-:W-:Y:S01]  /*33130*/  @!P2 IMAD.MOV.U32 R47, RZ, RZ, R55 ;  /* 0x000000ffff2fa224 */ /* 0x000fe200078e0037 */
[----:B------:R-:W3:Y:S04]  /*33140*/  LDL R54, [R1+0x2ec] ;  /* 0x0002ec0001367983 */ /* 0x000ee80000100800 */
[----:B------:R0:W3:Y:S04]  /*33150*/  @!P2 LDG.E.U16 R45, desc[UR16][R46.64] ;  /* 0x000000102e2da981 */ /* 0x0000e8000c1e1500 */
[----:B------:R-:W3:Y:S01]  /*33160*/  LDL R55, [R1+0x2e8] ;  /* 0x0002e80001377983 */ /* 0x000ee20000100800 */
[----:B0-----:R-:W-:-:S06]  /*33170*/  PRMT R46, RZ, 0x7610, R46 ;  /* 0x00007610ff2e7816 */ /* 0x001fcc000000002e */
[----:B----4-:R0:W4:Y:S02]  /*33180*/  @!P2 LDG.E.U16 R46, desc[UR16][R48.64] ;  /* 0x00000010302ea981 */ /* 0x010124000c1e1500 */
[----:B0-----:R-:W-:Y:S02]  /*33190*/  @!P2 IMAD.MOV.U32 R48, RZ, RZ, R52 ;  /* 0x000000ffff30a224 */ /* 0x001fe400078e0034 */
[----:B------:R-:W-:Y:S01]  /*331a0*/  @!P2 IMAD.MOV.U32 R49, RZ, RZ, R53 ;  /* 0x000000ffff31a224 */ /* 0x000fe200078e0035 */
[----:B------:R-:W3:Y:S04]  /*331b0*/  LDL R52, [R1+0x2dc] ;  /* 0x0002dc0001347983 */ /* 0x000ee80000100800 */
[----:B------:R-:W3:Y:S01]  /*331c0*/  LDL R53, [R1+0x2d8] ;  /* 0x0002d80001357983 */ /* 0x000ee20000100800 */
[----:B------:R-:W-:-:S06]  /*331d0*/  PRMT R47, RZ, 0x7610, R47 ;  /* 0x00007610ff2f7816 */ /* 0x000fcc000000002f */
        /* <DEDUP_REMOVED lines=8> */
[----:B------:R0:W4:Y:S02]  /*33260*/  @!P2 LDG.E.U16 R49, desc[UR16][R50.64] ;  /* 0x000000103231a981 */ /* 0x000124000c1e1500 */
        /* <DEDUP_REMOVED lines=8> */
[----:B0-----:R-:W-:-:S02]  /*332f0*/  PRMT R52, RZ, 0x7610, R52 ;  /* 0x00007610ff347816 */ /* 0x001fc40000000034 */
        /* <DEDUP_REMOVED lines=8> */
[----:B--2---:R0:W2:Y:S04]  /*33380*/  @!P2 LDG.E.U16 R54, desc[UR16][R56.64] ;  /* 0x000000103836a981 */ /* 0x0040a8000c1e1500 */
[----:B------:R-:W0:Y:S04]  /*33390*/  LDL R56, [R1+0x300] ;  /* 0x0003000001387983 */ /* 0x000e280000100800 */
[----:B------:R-:W0:Y:S01]  /*333a0*/  LDL R57, [R1+0x304] ;  /* 0x0003040001397983 */ /* 0x000e220000100800 */
[----:B------:R-:W-:Y:S02]  /*333b0*/  PRMT R55, RZ, 0x7610, R55 ;  /* 0x00007610ff377816 */ /* 0x000fe40000000037 */
[----:B0-----:R-:W-:-:S04]  /*333c0*/  @!P2 LOP3.LUT R57, R57, R56, RZ, 0x3c, !PT ;  /* 0x000000383939a212 */ /* 0x001fc800078e3cff */
[----:B------:R-:W-:-:S04]  /*333d0*/  @!P2 LOP3.LUT R56, R57, R56, RZ, 0x3c, !PT ;  /* 0x000000383938a212 */ /* 0x000fc800078e3cff */
[----:B------:R-:W-:-:S05]  /*333e0*/  @!P2 LOP3.LUT R57, R57, R56, RZ, 0x3c, !PT ;  /* 0x000000383939a212 */ /* 0x000fca00078e3cff */
[----:B------:R0:W2:Y:S02]  /*333f0*/  @!P2 LDG.E.U16 R55, desc[UR16][R56.64] ;  /* 0x000000103837a981 */ /* 0x0000a4000c1e1500 */
[----:B0-----:R-:W-:-:S06]  /*33400*/  PRMT R56, RZ, 0x7610, R56 ;  /* 0x00007610ff387816 */ /* 0x001fcc0000000038 */
[----:B---3--:R0:W3:Y:S04]  /*33410*/  @!P2 LDG.E.U16 R56, desc[UR16][R58.64] ;  /* 0x000000103a38a981 */ /* 0x0080e8000c1e1500 */
        /* <DEDUP_REMOVED lines=8> */
[----:B------:R0:W2:Y:S04]  /*334a0*/  @!P2 LDG.E.U16 R58, desc[UR16][R60.64] ;  /* 0x000000103c3aa981 */ /* 0x0000a8000c1e1500 */
        /* <DEDUP_REMOVED lines=232> */
[----:B------:R0:W3:Y:S02]  /*34330*/  @!P2 LDG.E.U16 R125, desc[UR16][R62.64] ;  /* 0x000000103e7da981 */ /* 0x0000e4000c1e1500 */
[----:B0-----:R-:W-:-:S05]  /*34340*/  LOP3.LUT R62, R4, 0x40, RZ, 0x3c, !PT ;  /* 0x00000040043e7812 */ /* 0x001fca00078e3cff */
        /* <DEDUP_REMOVED lines=34> */
[----:B----4-:R-:W-:Y:S04]  /*34570*/  STS.U16 [R62+UR5+0x32600], R47 ;  /* 0x0326002f3e007988 */ /* 0x010fe80008000405 */
[----:B------:R-:W-:Y:S04]  /*34580*/  STS.U16 [R62+UR5+0x32a00], R49 ;  /* 0x032a00313e007988 */ /* 0x000fe80008000405 */
[----:B------:R-:W-:Y:S04]  /*34590*/  STS.U16 [R62+UR5+0x32e00], R51 ;  /* 0x032e00333e007988 */ /* 0x000fe80008000405 */
[----:B------:R-:W-:Y:S04]  /*345a0*/  STS.U16 [R62+UR5+0x33200], R53 ;  /* 0x033200353e007988 */ /* 0x000fe80008000405 */
[----:B--2---:R-:W-:Y:S04]  /*345b0*/  STS.U16 [R62+UR5+0x33600], R55 ;  /* 0x033600373e007988 */ /* 0x004fe80008000405 */
        /* <DEDUP_REMOVED lines=20> */
[----:B0-----:R0:W5:Y:S04]  /*34700*/  LDL.LU R0, [R1+0xf40] ;  /* 0x000f400001007983 */ /* 0x0011680000300800 */
[----:B------:R1:W-:Y:S04]  /*34710*/  STS.U16 [R63+UR5+0x20700], R2 ;  /* 0x020700023f007988 */ /* 0x0003e80008000405 */
        /* <DEDUP_REMOVED lines=43> */
[----:B---3--:R0:W-:Y:S04]  /*349d0*/  STS.U16 [R63+UR5+0x33700], R56 ;  /* 0x033700383f007988 */ /* 0x0081e80008000405 */
        /* <DEDUP_REMOVED lines=12> */
[----:B------:R0:W-:Y:S01]  /*34aa0*/  STS.U16 [R63+UR5+0x36b00], R115 ;  /* 0x036b00733f007988 */ /* 0x0001e20008000405 */
[----:B-1----:R-:W1:Y:S03]  /*34ab0*/  S2R R2, SR_TID.X ;  /* 0x0000000000027919 */ /* 0x002e660000002100 */
[----:B------:R0:W-:Y:S04]  /*34ac0*/  STS.U16 [R63+UR5+0x36f00], R117 ;  /* 0x036f00753f007988 */ /* 0x0001e80008000405 */
[----:B------:R0:W-:Y:S04]  /*34ad0*/  STS.U16 [R63+UR5+0x37300], R119 ;  /* 0x037300773f007988 */ /* 0x0001e80008000405 */
[----:B------:R0:W-:Y:S04]  /*34ae0*/  STS.U16 [R63+UR5+0x37700], R121 ;  /* 0x037700793f007988 */ /* 0x0001e80008000405 */
[----:B------:R0:W-:Y:S04]  /*34af0*/  STS.U16 [R63+UR5+0x37b00], R123 ;  /* 0x037b007b3f007988 */ /* 0x0001e80008000405 */
[----:B------:R0:W-:Y:S01]  /*34b00*/  STS.U16 [R63+UR5+0x37f00], R125 ;  /* 0x037f007d3f007988 */ /* 0x0001e20008000405 */
[----:B------:R2:W-:Y:S06]  /*34b10*/  MEMBAR.ALL.CTA ;  /* 0x0000000000007992 */ /* 0x0005ec0000008000 */
[----:B--2---:R-:W2:Y:S01]  /*34b20*/  FENCE.VIEW.ASYNC.S ;  /* 0x00000000000073c6 */ /* 0x004ea20000000000 */
[----:B------:R-:W-:-:S04]  /*34b30*/  ULEA UR77, UR71, UR5, 0x3 ;  /* 0x00000005474d7291 */ /* 0x000fc8000f8e18ff */
[----:B------:R-:W-:Y:S01]  /*34b40*/  UIADD3 UR77, UPT, UPT, UR77, 0x50000, URZ ;  /* 0x000500004d4d7890 */ /* 0x000fe2000fffe0ff */
[----:B-1----:R-:W-:Y:S01]  /*34b50*/  LOP3.LUT R2, R2, 0x7f, RZ, 0xc0, !PT ;  /* 0x0000007f02027812 */ /* 0x002fe200078ec0ff */
[----:B--2---:R-:W-:Y:S06]  /*34b60*/  BAR.SYNC.DEFER_BLOCKING 0x0 ;  /* 0x0000000000007b1d */ /* 0x004fec0000010000 */
[----:B0-----:R-:W-:Y:S05]  /*34b70*/  @P0 BRA `(.L_x_9) ;  /* 0x0000000000b80947 */ /* 0x001fea0003800000 */
[----:B------:R-:W-:Y:S01]  /*34b80*/  UMOV UR72, UR10 ;  /* 0x0000000a00487c82 */ /* 0x000fe20008000000 */
[----:B------:R-:W-:Y:S01]  /*34b90*/  UMOV UR73, 0x40004040 ;  /* 0x4000404000497882 */ /* 0x000fe20000000000 */
        /* <DEDUP_REMOVED lines=9> */
[----:B------:R-:W-:Y:S01]  /*34c30*/  UTCHMMA gdesc[UR18], gdesc[UR12], tmem[UR4], tmem[UR68], idesc[UR69], UPT ;  /* 0x00ff440c120075ea */ /* 0x000fe2000b800004 */
[----:B------:R-:W-:Y:S01]  /*34c40*/  UTCHMMA gdesc[UR22], gdesc[UR24], tmem[UR4], tmem[UR62], idesc[UR63], UPT ;  /* 0x00ff3e18160075ea */ /* 0x000fe2000b800004 */
[----:B------:R1:W-:Y:S01]  /*34c50*/  UTCHMMA gdesc[UR26], gdesc[UR28], tmem[UR4], tmem[UR74], idesc[UR75], UPT ;  /* 0x00ff4a1c1a0075ea */ /* 0x0003e2000b800004 */
[----:B------:R-:W-:Y:S01]  /*34c60*/  UMOV UR64, 0x0 ;  /* 0x0000000000407882 */ /* 0x000fe20000000000 */
[----:B------:R-:W-:Y:S01]  /*34c70*/  UMOV UR65, 0x8408010 ;  /* 0x0840801000417882 */ /* 0x000fe20000000000 */
[----:B------:R-:W-:Y:S01]  /*34c80*/  UIADD3 UR76, UPT, UPT, UR4, 0x100, URZ ;  /* 0x00000100044c7890 */ /* 0x000fe2000fffe0ff */
[----:B------:R-:W-:Y:S01]  /*34c90*/  MOV.SPILL R5, UR7 ;  /* 0x0000000700057c02 */ /* 0x000fe20009000f00 */
[----:B0-----:R-:W-:Y:S01]  /*34ca0*/  UIADD3 UR73, UPT, UPT, UR4, 0x100, URZ ;  /* 0x0000010004497890 */ /* 0x001fe2000fffe0ff */
[----:B------:R-:W-:Y:S01]  /*34cb0*/  MOV.SPILL R6, UR6 ;  /* 0x0000000600067c02 */ /* 0x000fe20009000f00 */
[----:B------:R-:W-:Y:S01]  /*34cc0*/  UMOV UR6, 0x0 ;  /* 0x0000000000067882 */ /* 0x000fe20000000000 */
[----:B------:R-:W-:Y:S01]  /*34cd0*/  UMOV UR7, 0x8408010 ;  /* 0x0840801000077882 */ /* 0x000fe20000000000 */
[----:B------:R-:W-:Y:S01]  /*34ce0*/  UTCHMMA gdesc[UR30], gdesc[UR32], tmem[UR4], tmem[UR64], idesc[UR65], UPT ;  /* 0x00ff40201e0075ea */ /* 0x000fe2000b800004 */
[----:B-1----:R-:W-:-:S02]  /*34cf0*/  UIADD3 UR74, UPT, UPT, UR4, 0x100, URZ ;  /* 0x00000100044a7890 */ /* 0x002fc4000fffe0ff */
[----:B------:R-:W-:Y:S01]  /*34d00*/  UTCHMMA gdesc[UR34], gdesc[UR36], tmem[UR4], tmem[UR66], idesc[UR67], UPT ;  /* 0x00ff4224220075ea */ /* 0x000fe2000b800004 */
[----:B------:R-:W-:Y:S02]  /*34d10*/  UIADD3 UR75, UPT, UPT, UR4, 0x100, URZ ;  /* 0x00000100044b7890 */ /* 0x000fe4000fffe0ff */
[----:B------:R0:W-:Y:S01]  /*34d20*/  UTCHMMA gdesc[UR38], gdesc[UR40], tmem[UR4], tmem[UR6], idesc[UR7], UPT ;  /* 0x00ff0628260075ea */ /* 0x0001e2000b800004 */
[----:B------:R-:W-:Y:S02]  /*34d30*/  UIADD3 UR72, UPT, UPT, UR4, 0x100, URZ ;  /* 0x0000010004487890 */ /* 0x000fe4000fffe0ff */
[----:B------:R-:W-:Y:S01]  /*34d40*/  UTCHMMA gdesc[UR42], gdesc[UR44], tmem[UR4], tmem[UR68], idesc[UR69], UPT ;  /* 0x00ff442c2a0075ea */ /* 0x000fe2000b800004 */
[----:B------:R-:W-:Y:S01]  /*34d50*/  UTCHMMA gdesc[UR20], gdesc[UR46], tmem[UR73], tmem[UR62], idesc[UR63], UPT ;  /* 0x00ff3e2e140075ea */ /* 0x000fe2000b800049 */
[----:B------:R-:W-:Y:S02]  /*34d60*/  UTCHMMA gdesc[UR18], gdesc[UR48], tmem[UR74], tmem[UR64], idesc[UR65], UPT ;  /* 0x00ff4030120075ea */ /* 0x000fe4000b80004a */
[----:B------:R-:W-:Y:S01]  /*34d70*/  UTCHMMA gdesc[UR22], gdesc[UR50], tmem[UR75], tmem[UR66], idesc[UR67], UPT ;  /* 0x00ff4232160075ea */ /* 0x000fe2000b80004b */
[----:B------:R1:W-:Y:S02]  /*34d80*/  UTCHMMA gdesc[UR26], gdesc[UR52], tmem[UR76], tmem[UR68], idesc[UR69], UPT ;  /* 0x00ff44341a0075ea */ /* 0x0003e4000b80004c */
[----:B------:R2:W-:Y:S01]  /*34d90*/  UTCHMMA gdesc[UR30], gdesc[UR54], tmem[UR72], tmem[UR62], idesc[UR63], UPT ;  /* 0x00ff3e361e0075ea */ /* 0x0005e2000b800048 */
[----:B------:R2:W-:Y:S01]  /*34da0*/  UTCHMMA gdesc[UR34], gdesc[UR56], tmem[UR73], tmem[UR64], idesc[UR65], UPT ;  /* 0x00ff4038220075ea */ /* 0x0005e2000b800049 */
[----:B------:R2:W-:Y:S01]  /*34db0*/  UTCHMMA gdesc[UR38], gdesc[UR58], tmem[UR74], tmem[UR66], idesc[UR67], UPT ;  /* 0x00ff423a260075ea */ /* 0x0005e2000b80004a */
[----:B0-----:R-:W-:-:S02]  /*34dc0*/  R2UR.FILL UR7, R5 ;  /* 0x00000000050772ca */ /* 0x001fc400004e0000 */
[----:B------:R-:W-:Y:S01]  /*34dd0*/  R2UR.FILL UR6, R6 ;  /* 0x00000000060672ca */ /* 0x000fe200004e0000 */
[----:B-1----:R-:W-:Y:S01]  /*34de0*/  UMOV UR68, UR77 ;  /* 0x0000004d00447c82 */ /* 0x002fe20008000000 */
[----:B------:R-:W-:Y:S02]  /*34df0*/  UMOV UR69, URZ ;  /* 0x000000ff00457c82 */ /* 0x000fe40008000000 */
[----:B------:R-:W-:Y:S01]  /*34e00*/  UMOV UR76, UR68 ;  /* 0x00000044004c7c82 */ /* 0x000fe20008000000 */
[----:B------:R-:W-:Y:S01]  /*34e10*/  UMOV UR68, 0x0 ;  /* 0x0000000000447882 */ /* 0x000fe20000000000 */
[----:B------:R-:W-:Y:S02]  /*34e20*/  UMOV UR69, 0x8408010 ;  /* 0x0840801000457882 */ /* 0x000fe40000000000 */
[----:B------:R2:W-:Y:S01]  /*34e30*/  UTCHMMA gdesc[UR42], gdesc[UR60], tmem[UR75], tmem[UR68], idesc[UR69], UPT ;  /* 0x00ff443c2a0075ea */ /* 0x0005e2000b80004b */
[----:B------:R2:W-:Y:S01]  /*34e40*/  UTCBAR [UR76], URZ ;  /* 0x000000ff4c0073e9 */ /* 0x0005e200080000ff */
[----:B------:R-:W-:-:S05]  /*34e50*/  NOP ;  /* 0x0000000000007918 */ /* 0x000fca0000000000 */
.L_x_9:
[----:B------:R-:W3:Y:S01]  /*34e60*/  LDL R5, [R1+0xa34] ;  /* 0x000a340001057983 */ /* 0x000ee20000100800 */
[----:B------:R-:W-:-:S04]  /*34e70*/  UIADD3 UR71, UPT, UPT, UR71, 0x1, URZ ;  /* 0x0000000147477890 */ /* 0x000fc8000fffe0ff */
[----:B------:R-:W-:-:S04]  /*34e80*/  UISETP.GT.AND UP1, UPT, UR71, 0x1, UPT ;  /* 0x000000014700788c */ /* 0x000fc8000bf24270 */
[----:B--2---:R-:W-:Y:S02]  /*34e90*/  USEL UR62, URZ, 0x1, !UP1 ;  /* 0x00000001ff3e7887 */ /* 0x004fe4000c800000 */
[----:B------:R-:W-:Y:S02]  /*34ea0*/  USEL UR71, UR71, URZ, !UP1 ;  /* 0x000000ff47477287 */ /* 0x000fe4000c800000 */
[----:B------:R-:W-:-:S03]  /*34eb0*/  ULOP3.LUT UR63, UR7, UR62, URZ, 0x3c, !UPT ;  /* 0x0000003e073f7292 */ /* 0x000fc6000f8e3cff */
[----:B------:R-:W-:-:S04]  /*34ec0*/  UMOV UR62, UR7 ;  /* 0x00000007003e7c82 */ /* 0x000fc80008000000 */
[----:B------:R-:W-:Y:S01]  /*34ed0*/  UMOV UR7, UR63 ;  /* 0x0000003f00077c82 */ /* 0x000fe20008000000 */
[----:B---3--:R-:W-:-:S13]  /*34ee0*/  ISETP.NE.U32.AND P2, PT, R5, UR15, PT ;  /* 0x0000000f05007c0c */ /* 0x008fda000bf45070 */
[----:B------:R-:W-:Y:S05]  /*34ef0*/  @P2 BRA `(.L_x_10) ;  /* 0xfffffee000442947 */ /* 0x000fea000383ffff */
.L_x_7:
[----:B------:R-:W0:Y:S01]  /*34f00*/  LDC R5, c[0x0][0x3a0] ;  /* 0x0000e800ff057b82 */ /* 0x000e220000000800 */
[----:B------:R-:W1:Y:S01]  /*34f10*/  LDCU.128 UR8, c[0x0][0x390] ;  /* 0x00007200ff0877ac */ /* 0x000e620008000c00 */
[----:B0-----:R-:W-:-:S05]  /*34f20*/  VIADD R5, R5, 0x7f ;  /* 0x0000007f05057836 */ /* 0x001fca0000000000 */
[----:B------:R-:W-:-:S13]  /*34f30*/  ISETP.GE.AND P0, PT, R5, 0x80, PT ;  /* 0x000000800500780c */ /* 0x000fda0003f06270 */
[----:B-1----:R-:W-:Y:S05]  /*34f40*/  @!P0 BRA `(.L_x_11) ;  /* 0x0000000000108947 */ /* 0x002fea0003800000 */
[----:B------:R-:W-:-:S06]  /*34f50*/  USHF.L.U32 UR62, UR62, 0x1f, URZ ;  /* 0x0000001f3e3e7899 */ /* 0x000fcc00080006ff */
[----:B-----5:R-:W-:-:S04]  /*34f60*/  IMAD.U32 R3, RZ, RZ, UR62 ;  /* 0x0000003eff037e24 */ /* 0x020fc8000f8e00ff */
[----:B------:R-:W0:Y:S02]  /*34f70*/  SYNCS.PHASECHK.TRANS64.TRYWAIT P0, [UR77], R3 ;  /* 0x00000003ff0075a7 */ /* 0x000e24000800114d */
[----:B0-----:R-:W-:Y:S05]  /*34f80*/  @!P0 BRA `(.L_x_12) ;  /* 0x000000a400bc8947 */ /* 0x001fea0003800000 */
.L_x_11:
[----:B------:R-:W2:Y:S01]  /*34f90*/  LDL.LU R67, [R1+0xb40] ;  /* 0x000b400001437983 */ /* 0x000ea20000300800 */
[----:B------:R-:W0:Y:S01]  /*34fa0*/  LDCU UR7, c[0x0][0x39c] ;  /* 0x00007380ff0777ac */ /* 0x000e220008000800 */
[----:B------:R-:W-:Y:S06]  /*34fb0*/  BAR.SYNC.DEFER_BLOCKING 0x0 ;  /* 0x0000000000007b1d */ /* 0x000fec0000010000 */
[----:B------:R-:W1:Y:S02]  /*34fc0*/  @!P1 SYNCS.CCTL.IV [UR5+0x50000] ;  /* 0x05000000ff0099b1 */ /* 0x000e640008000005 */
[----:B-1----:R-:W-:Y:S06]  /*34fd0*/  BAR.SYNC.DEFER_BLOCKING 0x0 ;  /* 0x0000000000007b1d */ /* 0x002fec0000010000 */
[----:B------:R-:W1:Y:S01]  /*34fe0*/  S2R R68, SR_TID.X ;  /* 0x0000000000447919 */ /* 0x000e620000002100 */
[----:B------:R-:W3:Y:S01]  /*34ff0*/  S2R R2, SR_TID.X ;  /* 0x0000000000027919 */ /* 0x000ee20000002100 */
[----:B------:R-:W4:Y:S01]  /*35000*/  @!P1 SYNCS.CCTL.IV [UR5+0x50008] ;  /* 0x05000800ff0099b1 */ /* 0x000f220008000005 */
[----:B--2---:R2:W-:Y:S04]  /*35010*/  STL [R1+0xff8], R67 ;  /* 0x000ff84301007387 */ /* 0x0045e80000100800 */
[----:B-----5:R-:W3:Y:S04]  /*35020*/  LDL.LU R3, [R1+0xb80] ;  /* 0x000b800001037983 */ /* 0x020ee80000300800 */
[----:B------:R-:W-:Y:S01]  /*35030*/  STL [R1+0xfb4], R0 ;  /* 0x000fb40001007387 */ /* 0x000fe20000100800 */
[----:B--2---:R-:W2:Y:S03]  /*35040*/  LDTM.x64 R4, tmem[UR6] ;  /* 0x00000006000479ee */ /* 0x004ea60008340000 */
[----:B--2---:R-:W-:Y:S04]  /*35050*/  STL.64 [R1], R4 ;  /* 0x0000000401007387 */ /* 0x004fe80000100a00 */
[----:B------:R-:W-:Y:S04]  /*35060*/  STL [R1+0xc], R7 ;  /* 0x00000c0701007387 */ /* 0x000fe80000100800 */
[----:B------:R-:W-:Y:S04]  /*35070*/  STL.64 [R1+0x10], R8 ;  /* 0x0000100801007387 */ /* 0x000fe80000100a00 */
        /* <DEDUP_REMOVED lines=28> */
[----:B------:R2:W-:Y:S04]  /*35240*/  STL.64 [R1+0xf8], R66 ;  /* 0x0000f84201007387 */ /* 0x0005e80000100a00 */
[----:B--2---:R-:W0:Y:S01]  /*35250*/  LDL.LU R67, [R1+0xff8] ;  /* 0x000ff80001437983 */ /* 0x004e220000300800 */
[----:B------:R-:W-:-:S03]  /*35260*/  IMAD.MOV.U32 R66, RZ, RZ, R6 ;  /* 0x000000ffff427224 */ /* 0x000fc600078e0006 */
[----:B------:R-:W2:Y:S04]  /*35270*/  LDL.LU R65, [R1] ;  /* 0x0000000001417983 */ /* 0x000ea80000300800 */
        /* <DEDUP_REMOVED lines=62> */
[----:B-1----:R-:W-:-:S02]  /*35660*/  LOP3.LUT R124, R68, 0x80, RZ, 0xc0, !PT ;  /* 0x00000080447c7812 */ /* 0x002fc400078ec0ff */
[----:B---3--:R-:W-:Y:S02]  /*35670*/  LOP3.LUT R2, R2, 0x7f, RZ, 0xc0, !PT ;  /* 0x0000007f02027812 */ /* 0x008fe400078ec0ff */
[----:B------:R-:W-:Y:S01]  /*35680*/  LEA R124, R124, UR5, 0x5 ;  /* 0x000000057c7c7c11 */ /* 0x000fe2000f8e28ff */
[----:B------:R1:W-:Y:S04]  /*35690*/  STL [R1+0xfbc], R3 ;  /* 0x000fbc0301007387 */ /* 0x0003e80000100800 */
[----:B------:R-:W-:Y:S01]  /*356a0*/  IMAD R124, R2, 0x10, R124 ;  /* 0x00000010027c7824 */ /* 0x000fe200078e027c */
[----:B------:R-:W-:Y:S01]  /*356b0*/  ISETP.GE.AND P0, PT, R3, UR10, PT ;  /* 0x0000000a03007c0c */ /* 0x000fe2000bf06270 */
[----:B------:R-:W3:Y:S03]  /*356c0*/  LDCU UR10, c[0x0][0x39c] ;  /* 0x00007380ff0a77ac */ /* 0x000ee60008000800 */
[----:B------:R-:W-:Y:S01]  /*356d0*/  STL [R1+0xfb8], R124 ;  /* 0x000fb87c01007387 */ /* 0x000fe20000100800 */
[----:B--2---:R-:W-:-:S02]  /*356e0*/  F2FP.F16.F32.PACK_AB R2, R66, R65 ;  /* 0x000000414202723e */ /* 0x004fc400000000ff */
[----:B----4-:R-:W-:Y:S02]  /*356f0*/  F2FP.F16.F32.PACK_AB R4, R64, R4 ;  /* 0x000000044004723e */ /* 0x010fe400000000ff */
[----:B0-----:R-:W-:Y:S01]  /*35700*/  ISETP.LT.AND P2, PT, R67, UR7, !P0 ;  /* 0x0000000743007c0c */ /* 0x001fe2000c741270 */
[----:B------:R-:W0:Y:S02]  /*35710*/  LDCU UR7, c[0x0][0x3b4] ;  /* 0x00007680ff0777ac */ /* 0x000e240008000800 */
[----:B------:R-:W-:Y:S01]  /*35720*/  STL [R1+0xfc0], R4 ;  /* 0x000fc00401007387 */ /* 0x000fe20000100800 */
[----:B-1----:R-:W-:-:S03]  /*35730*/  F2FP.F16.F32.PACK_AB R3, R63, R62 ;  /* 0x0000003e3f03723e */ /* 0x002fc600000000ff */
[----:B------:R1:W-:Y:S01]  /*35740*/  STL [R1+0x190], R2 ;  /* 0x0001900201007387 */ /* 0x0003e20000100800 */
[----:B------:R-:W-:Y:S02]  /*35750*/  F2FP.F16.F32.PACK_AB R10, R61, R10 ;  /* 0x0000000a3d0a723e */ /* 0x000fe400000000ff */
[----:B-1----:R-:W-:Y:S02]  /*35760*/  F2FP.F16.F32.PACK_AB R2, R60, R59 ;  /* 0x0000003b3c02723e */ /* 0x002fe400000000ff */
[----:B------:R-:W1:Y:S01]  /*35770*/  LDTM.x64 R60, tmem[UR6+0x40] ;  /* 0x00004006003c79ee */ /* 0x000e620008340000 */
[----:B------:R-:W-:Y:S01]  /*35780*/  STL [R1+0xfc4], R3 ;  /* 0x000fc40301007387 */ /* 0x000fe20000100800 */
[----:B------:R-:W-:-:S03]  /*35790*/  F2FP.F16.F32.PACK_AB R9, R58, R9 ;  /* 0x000000093a09723e */ /* 0x000fc600000000ff */
[----:B------:R-:W-:Y:S04]  /*357a0*/  STL [R1+0xfc8], R10 ;  /* 0x000fc80a01007387 */ /* 0x000fe80000100800 */
[----:B------:R-:W-:Y:S01]  /*357b0*/  STL [R1+0xfcc], R9 ;  /* 0x000fcc0901007387 */ /* 0x000fe20000100800 */
[----:B------:R-:W-:-:S03]  /*357c0*/  F2FP.F16.F32.PACK_AB R125, R57, R56 ;  /* 0x00000038397d723e */ /* 0x000fc600000000ff */
[----:B------:R2:W-:Y:S04]  /*357d0*/  STL [R1+0x198], R2 ;  /* 0x0001980201007387 */ /* 0x0005e80000100800 */
[----:B------:R-:W-:Y:S01]  /*357e0*/  STL [R1+0xfd0], R125 ;  /* 0x000fd07d01007387 */ /* 0x000fe20000100800 */
[----:B--2---:R-:W-:Y:S02]  /*357f0*/  F2FP.F16.F32.PACK_AB R2, R55, R54 ;  /* 0x000000363702723e */ /* 0x004fe400000000ff */
[----:B------:R-:W-:-:S03]  /*35800*/  F2FP.F16.F32.PACK_AB R4, R53, R52 ;  /* 0x000000343504723e */ /* 0x000fc600000000ff */
[----:B------:R-:W-:Y:S04]  /*35810*/  STL [R1+0xfd4], R2 ;  /* 0x000fd40201007387 */ /* 0x000fe80000100800 */
[----:B------:R-:W-:Y:S04]  /*35820*/  STL [R1+0xfd8], R4 ;  /* 0x000fd80401007387 */ /* 0x000fe80000100800 */
[----:B-1----:R-:W-:Y:S04]  /*35830*/  STL [R1+0xff4], R117 ;  /* 0x000ff47501007387 */ /* 0x002fe80000100800 */
[----:B------:R-:W-:Y:S04]  /*35840*/  STL [R1+0xff0], R118 ;  /* 0x000ff07601007387 */ /* 0x000fe80000100800 */
[----:B------:R1:W-:Y:S04]  /*35850*/  STL [R1+0xfec], R119 ;  /* 0x000fec7701007387 */ /* 0x0003e80000100800 */
[----:B------:R2:W-:Y:S04]  /*35860*/  STL [R1+0xfe8], R120 ;  /* 0x000fe87801007387 */ /* 0x0005e80000100800 */
[----:B------:R-:W-:Y:S04]  /*35870*/  STL [R1+0xfe4], R121 ;  /* 0x000fe47901007387 */ /* 0x000fe80000100800 */
[----:B------:R4:W-:Y:S04]  /*35880*/  STL [R1+0xfe0], R122 ;  /* 0x000fe07a01007387 */ /* 0x0009e80000100800 */
[----:B------:R0:W-:Y:S01]  /*35890*/  STL [R1+0xfdc], R123 ;  /* 0x000fdc7b01007387 */ /* 0x0001e20000100800 */
[----:B-1----:R-:W-:-:S02]  /*358a0*/  F2FP.F16.F32.PACK_AB R119, R79, R77 ;  /* 0x0000004d4f77723e */ /* 0x002fc400000000ff */
[----:B------:R-:W-:Y:S02]  /*358b0*/  F2FP.F16.F32.PACK_AB R82, R82, R80 ;  /* 0x000000505252723e */ /* 0x000fe400000000ff */
[----:B--2---:R-:W-:Y:S01]  /*358c0*/  F2FP.F16.F32.PACK_AB R120, R66, R64 ;  /* 0x000000404278723e */ /* 0x004fe200000000ff */
[----:B------:R-:W-:Y:S01]  /*358d0*/  IMAD.MOV.U32 R80, RZ, RZ, R119 ;  /* 0x000000ffff507224 */ /* 0x000fe200078e0077 */
[----:B------:R-:W-:Y:S02]  /*358e0*/  F2FP.F16.F32.PACK_AB R81, R83, R81 ;  /* 0x000000515351723e */ /* 0x000fe400000000ff */
[----:B----4-:R-:W-:Y:S02]  /*358f0*/  F2FP.F16.F32.PACK_AB R122, R62, R60 ;  /* 0x0000003c3e7a723e */ /* 0x010fe400000000ff */
[----:B------:R-:W-:-:S05]  /*35900*/  F2FP.F16.F32.PACK_AB R117, R42, R41 ;  /* 0x000000292a75723e */ /* 0x000fca00000000ff */
[----:B------:R-:W-:Y:S01]  /*35910*/  IMAD.MOV.U32 R77, RZ, RZ, R117 ;  /* 0x000000ffff4d7224 */ /* 0x000fe200078e0075 */
[----:B------:R-:W-:Y:S02]  /*35920*/  F2FP.F16.F32.PACK_AB R86, R86, R84 ;  /* 0x000000545656723e */ /* 0x000fe400000000ff */
[----:B------:R-:W-:Y:S02]  /*35930*/  F2FP.F16.F32.PACK_AB R4, R40, R39 ;  /* 0x000000272804723e */ /* 0x000fe400000000ff */
[----:B0-----:R-:W-:-:S05]  /*35940*/  F2FP.F16.F32.PACK_AB R123, R35, R34 ;  /* 0x00000022237b723e */ /* 0x001fca00000000ff */
[----:B------:R-:W-:Y:S01]  /*35950*/  IMAD.MOV.U32 R84, RZ, RZ, R123 ;  /* 0x000000ffff547224 */ /* 0x000fe200078e007b */
[----:B------:R-:W-:-:S05]  /*35960*/  F2FP.F16.F32.PACK_AB R2, R27, R26 ;  /* 0x0000001a1b02723e */ /* 0x000fca00000000ff */
[----:B------:R-:W-:Y:S01]  /*35970*/  STL [R1+0x120], R2 ;  /* 0x0001200201007387 */ /* 0x000fe20000100800 */
[----:B------:R-:W-:-:S05]  /*35980*/  F2FP.F16.F32.PACK_AB R22, R23, R22 ;  /* 0x000000161716723e */ /* 0x000fca00000000ff */
[----:B------:R-:W-:Y:S01]  /*35990*/  STL [R1+0x124], R22 ;  /* 0x0001241601007387 */ /* 0x000fe20000100800 */
[----:B------:R-:W-:-:S05]  /*359a0*/  F2FP.F16.F32.PACK_AB R18, R19, R18 ;  /* 0x000000121312723e */ /* 0x000fca00000000ff */
[----:B------:R-:W-:Y:S01]  /*359b0*/  STL [R1+0x128], R18 ;  /* 0x0001281201007387 */ /* 0x000fe20000100800 */
[----:B------:R-:W-:Y:S02]  /*359c0*/  F2FP.F16.F32.PACK_AB R121, R17, R16 ;  /* 0x000000101179723e */ /* 0x000fe400000000ff */
[----:B------:R-:W-:Y:S02]  /*359d0*/  F2FP.F16.F32.PACK_AB R16, R67, R65 ;  /* 0x000000414310723e */ /* 0x000fe400000000ff */
[----:B------:R-:W-:Y:S02]  /*359e0*/  F2FP.F16.F32.PACK_AB R15, R15, R14 ;  /* 0x0000000e0f0f723e */ /* 0x000fe400000000ff */
[----:B------:R-:W-:-:S03]  /*359f0*/  F2FP.F16.F32.PACK_AB R14, R63, R61 ;  /* 0x0000003d3f0e723e */ /* 0x000fc600000000ff */
[----:B------:R0:W-:Y:S04]  /*35a00*/  STL [R1+0x12c], R15 ;  /* 0x00012c0f01007387 */ /* 0x0001e80000100800 */
[----:B------:R1:W-:Y:S01]  /*35a10*/  STL [R1+0x100], R14 ;  /* 0x0001000e01007387 */ /* 0x0003e20000100800 */
[----:B0-----:R-:W-:-:S03]  /*35a20*/  F2FP.F16.F32.PACK_AB R15, R70, R68 ;  /* 0x00000044460f723e */ /* 0x001fc600000000ff */
[----:B------:R0:W-:Y:S01]  /*35a30*/  STL [R1+0x104], R16 ;  /* 0x0001041001007387 */ /* 0x0001e20000100800 */
[----:B-1----:R-:W-:-:S03]  /*35a40*/  F2FP.F16.F32.PACK_AB R14, R71, R69 ;  /* 0x00000045470e723e */ /* 0x002fc600000000ff */
[----:B------:R1:W-:Y:S01]  /*35a50*/  STL [R1+0x118], R15 ;  /* 0x0001180f01007387 */ /* 0x0003e20000100800 */
[----:B------:R-:W-:-:S03]  /*35a60*/  F2FP.F16.F32.PACK_AB R118, R29, R28 ;  /* 0x0000001c1d76723e */ /* 0x000fc600000000ff */
[----:B------:R2:W-:Y:S01]  /*35a70*/  STL [R1+0x108], R14 ;  /* 0x0001080e01007387 */ /* 0x0005e20000100800 */
[----:B0-----:R-:W-:Y:S02]  /*35a80*/  F2FP.F16.F32.PACK_AB R16, R74, R72 ;  /* 0x000000484a10723e */ /* 0x001fe400000000ff */
[----:B-1----:R-:W-:-:S03]  /*35a90*/  F2FP.F16.F32.PACK_AB R15, R75, R73 ;  /* 0x000000494b0f723e */ /* 0x002fc600000000ff */
[----:B------:R-:W-:Y:S01]  /*35aa0*/  STL [R1+0x11c], R16 ;  /* 0x00011c1001007387 */ /* 0x000fe20000100800 */
[----:B--2---:R-:W-:-:S03]  /*35ab0*/  F2FP.F16.F32.PACK_AB R14, R78, R76 ;  /* 0x0000004c4e0e723e */ /* 0x004fc600000000ff */
[----:B------:R-:W-:Y:S01]  /*35ac0*/  STL [R1+0x10c], R15 ;  /* 0x00010c0f01007387 */ /* 0x000fe20000100800 */
[----:B------:R-:W-:-:S03]  /*35ad0*/  IMAD.MOV.U32 R79, RZ, RZ, R118 ;  /* 0x000000ffff4f7224 */ /* 0x000fc600078e0076 */
[----:B------:R-:W-:Y:S04]  /*35ae0*/  STL [R1+0xf0], R14 ;  /* 0x0000f00e01007387 */ /* 0x000fe80000100800 */
[----:B------:R-:W2:Y:S04]  /*35af0*/  LDL.LU R117, [R1+0xff4] ;  /* 0x000ff40001757983 */ /* 0x000ea80000300800 */
[----:B------:R-:W4:Y:S01]  /*35b00*/  LDL.LU R118, [R1+0xff0] ;  /* 0x000ff00001767983 */ /* 0x000f220000300800 */
[----:B------:R-:W-:-:S03]  /*35b10*/  IMAD.MOV.U32 R83, RZ, RZ, R121 ;  /* 0x000000ffff537224 */ /* 0x000fc600078e0079 */
[----:B------:R-:W2:Y:S04]  /*35b20*/  LDL.LU R119, [R1+0xfec] ;  /* 0x000fec0001777983 */ /* 0x000ea80000300800 */
[----:B------:R0:W-:Y:S02]  /*35b30*/  STL [R1+0xf4], R82 ;  /* 0x0000f45201007387 */ /* 0x0001e40000100800 */
[----:B0-----:R-:W-:Y:S02]  /*35b40*/  IMAD.MOV.U32 R82, RZ, RZ, R120 ;  /* 0x000000ffff527224 */ /* 0x001fe400078e0078 */
[----:B------:R-:W2:Y:S04]  /*35b50*/  LDL.LU R120, [R1+0xfe8] ;  /* 0x000fe80001787983 */ /* 0x000ea80000300800 */
[----:B------:R-:W2:Y:S04]  /*35b60*/  LDL.LU R121, [R1+0xfe4] ;  /* 0x000fe40001797983 */ /* 0x000ea80000300800 */
[----:B------:R0:W-:Y:S04]  /*35b70*/  STL [R1+0xfac], R81 ;  /* 0x000fac5101007387 */ /* 0x0001e80000100800 */
[----:B0-----:R-:W2:Y:S04]  /*35b80*/  LDL.LU R81, [R1+0x198] ;  /* 0x0001980001517983 */ /* 0x001ea80000300800 */
[----:B------:R0:W-:Y:S02]  /*35b90*/  STL [R1+0xfb0], R80 ;  /* 0x000fb05001007387 */ /* 0x0001e40000100800 */
[----:B0-----:R-:W-:-:S02]  /*35ba0*/  IMAD.MOV.U32 R80, RZ, RZ, R122 ;  /* 0x000000ffff507224 */ /* 0x001fc400078e007a */
[----:B------:R-:W3:Y:S04]  /*35bb0*/  LDL.LU R122, [R1+0xfe0] ;  /* 0x000fe000017a7983 */ /* 0x000ee80000300800 */
[----:B------:R-:W3:Y:S04]  /*35bc0*/  LDL.LU R123, [R1+0xfdc] ;  /* 0x000fdc00017b7983 */ /* 0x000ee80000300800 */
[----:B------:R0:W-:Y:S02]  /*35bd0*/  STL [R1+0xf8], R86 ;  /* 0x0000f85601007387 */ /* 0x0001e40000100800 */
[----:B0-----:R-:W-:Y:S01]  /*35be0*/  IMAD.MOV.U32 R86, RZ, RZ, R82 ;  /* 0x000000ffff567224 */ /* 0x001fe200078e0052 */
[----:B------:R-:W-:Y:S01]  /*35bf0*/  F2FP.F16.F32.PACK_AB R82, R87, R85 ;  /* 0x000000555752723e */ /* 0x000fe200000000ff */
[----:B------:R-:W-:-:S02]  /*35c00*/  IMAD.MOV.U32 R85, RZ, RZ, R4 ;  /* 0x000000ffff557224 */ /* 0x000fc400078e0004 */
[----:B------:R-:W3:Y:S01]  /*35c10*/  LDL.LU R4, [R1+0xfd8] ;  /* 0x000fd80001047983 */ /* 0x000ee20000300800 */
[----:B------:R-:W-:Y:S02]  /*35c20*/  F2FP.F16.F32.PACK_AB R2, R21, R20 ;  /* 0x000000141502723e */ /* 0x000fe400000000ff */
[----:B------:R-:W-:Y:S02]  /*35c30*/  F2FP.F16.F32.PACK_AB R125, R32, R31 ;  /* 0x0000001f207d723e */ /* 0x000fe400000000ff */
[----:B------:R-:W-:Y:S01]  /*35c40*/  F2FP.F16.F32.PACK_AB R88, R90, R88 ;  /* 0x000000585a58723e */ /* 0x000fe200000000ff */
[----:B------:R-:W-:Y:S02]  /*35c50*/  IMAD.MOV.U32 R87, RZ, RZ, R2 ;  /* 0x000000ffff577224 */ /* 0x000fe400078e0002 */
[----:B------:R-:W4:Y:S01]  /*35c60*/  LDL.LU R2, [R1+0xfd4] ;  /* 0x000fd40001027983 */ /* 0x000f220000300800 */
[----:B------:R-:W-:-:S03]  /*35c70*/  IMAD.MOV.U32 R90, RZ, RZ, R125 ;  /* 0x000000ffff5a7224 */ /* 0x000fc600078e007d */
[----:B------:R-:W4:Y:S01]  /*35c80*/  LDL.LU R125, [R1+0xfd0] ;  /* 0x000fd000017d7983 */ /* 0x000f220000300800 */
[----:B------:R-:W-:-:S03]  /*35c90*/  F2FP.F16.F32.PACK_AB R9, R25, R24 ;  /* 0x000000181909723e */ /* 0x000fc600000000ff */
[----:B------:R0:W-:Y:S01]  /*35ca0*/  STL [R1+0xfc], R88 ;  /* 0x0000fc5801007387 */ /* 0x0001e20000100800 */
[----:B------:R-:W-:Y:S02]  /*35cb0*/  F2FP.F16.F32.PACK_AB R10, R46, R45 ;  /* 0x0000002d2e0a723e */ /* 0x000fe400000000ff */
[----:B------:R-:W-:Y:S01]  /*35cc0*/  F2FP.F16.F32.PACK_AB R3, R49, R48 ;  /* 0x000000303103723e */ /* 0x000fe200000000ff */
[----:B0-----:R-:W-:Y:S02]  /*35cd0*/  IMAD.MOV.U32 R88, RZ, RZ, R85 ;  /* 0x000000ffff587224 */ /* 0x001fe400078e0055 */
[----:B------:R-:W-:Y:S02]  /*35ce0*/  IMAD.MOV.U32 R85, RZ, RZ, R87 ;  /* 0x000000ffff557224 */ /* 0x000fe400078e0057 */
[----:B------:R-:W-:Y:S01]  /*35cf0*/  IMAD.MOV.U32 R87, RZ, RZ, R83 ;  /* 0x000000ffff577224 */ /* 0x000fe200078e0053 */
[----:B------:R-:W-:Y:S01]  /*35d00*/  F2FP.F16.F32.PACK_AB R83, R91, R89 ;  /* 0x000000595b53723e */ /* 0x000fe200000000ff */
[----:B------:R-:W-:-:S02]  /*35d10*/  IMAD.MOV.U32 R91, RZ, RZ, R88 ;  /* 0x000000ffff5b7224 */ /* 0x000fc400078e0058 */
[----:B------:R-:W-:Y:S01]  /*35d20*/  IMAD.MOV.U32 R88, RZ, RZ, R84 ;  /* 0x000000ffff587224 */ /* 0x000fe200078e0054 */
[----:B------:R-:W-:Y:S01]  /*35d30*/  F2FP.F16.F32.PACK_AB R93, R95, R93 ;  /* 0x0000005d5f5d723e */ /* 0x000fe200000000ff */
[----:B------:R-:W-:Y:S01]  /*35d40*/  IMAD.MOV.U32 R84, RZ, RZ, R80 ;  /* 0x000000ffff547224 */ /* 0x000fe200078e0050 */
[----:B------:R-:W-:Y:S01]  /*35d50*/  F2FP.F16.F32.PACK_AB R80, R94, R92 ;  /* 0x0000005c5e50723e */ /* 0x000fe200000000ff */
[----:B------:R-:W-:Y:S02]  /*35d60*/  IMAD.MOV.U32 R89, RZ, RZ, R9 ;  /* 0x000000ffff597224 */ /* 0x000fe400078e0009 */
[----:B------:R-:W4:Y:S01]  /*35d70*/  LDL.LU R9, [R1+0xfcc] ;  /* 0x000fcc0001097983 */ /* 0x000f220000300800 */
[----:B------:R-:W-:Y:S02]  /*35d80*/  IMAD.MOV.U32 R92, RZ, RZ, R10 ;  /* 0x000000ffff5c7224 */ /* 0x000fe400078e000a */
[----:B------:R-:W-:Y:S01]  /*35d90*/  IMAD.MOV.U32 R94, RZ, RZ, R3 ;  /* 0x000000ffff5e7224 */ /* 0x000fe200078e0003 */
[----:B------:R-:W4:Y:S04]  /*35da0*/  LDL.LU R10, [R1+0xfc8] ;  /* 0x000fc800010a7983 */ /* 0x000f280000300800 */
[----:B------:R-:W4:Y:S01]  /*35db0*/  LDL.LU R3, [R1+0xfc4] ;  /* 0x000fc40001037983 */ /* 0x000f220000300800 */
[----:B--2---:R-:W-:Y:S01]  /*35dc0*/  IMAD.MOV.U32 R95, RZ, RZ, R81 ;  /* 0x000000ffff5f7224 */ /* 0x004fe200078e0051 */
[----:B------:R-:W-:Y:S01]  /*35dd0*/  F2FP.F16.F32.PACK_AB R81, R98, R96 ;  /* 0x000000606251723e */ /* 0x000fe200000000ff */
[----:B---3--:R-:W-:-:S02]  /*35de0*/  IMAD.MOV.U32 R96, RZ, RZ, R4 ;  /* 0x000000ffff607224 */ /* 0x008fc400078e0004 */
[----:B------:R-:W2:Y:S04]  /*35df0*/  LDL.LU R4, [R1+0xfc0] ;  /* 0x000fc00001047983 */ /* 0x000ea80000300800 */
[----:B------:R-:W3:Y:S01]  /*35e00*/  LDL.LU R98, [R1+0x190] ;  /* 0x0001900001627983 */ /* 0x000ee20000300800 */
[----:B------:R-:W-:Y:S01]  /*35e10*/  F2FP.F16.F32.PACK_AB R97, R99, R97 ;  /* 0x000000616361723e */ /* 0x000fe200000000ff */
[----:B------:R-:W-:Y:S01]  /*35e20*/  IMAD.MOV.U32 R99, RZ, RZ, R96 ;  /* 0x000000ffff637224 */ /* 0x000fe200078e0060 */
[----:B------:R-:W-:Y:S02]  /*35e30*/  F2FP.F16.F32.PACK_AB R13, R47, R13 ;  /* 0x0000000d2f0d723e */ /* 0x000fe400000000ff */
[----:B------:R-:W-:Y:S01]  /*35e40*/  F2FP.F16.F32.PACK_AB R96, R102, R100 ;  /* 0x000000646660723e */ /* 0x000fe200000000ff */
[----:B------:R-:W-:Y:S01]  /*35e50*/  IMAD.MOV.U32 R102, RZ, RZ, R95 ;  /* 0x000000ffff667224 */ /* 0x000fe200078e005f */
[----:B------:R-:W-:Y:S01]  /*35e60*/  F2FP.F16.F32.PACK_AB R95, R103, R101 ;  /* 0x00000065675f723e */ /* 0x000fe200000000ff */
[----:B------:R-:W-:Y:S01]  /*35e70*/  IMAD.MOV.U32 R76, RZ, RZ, R13 ;  /* 0x000000ffff4c7224 */ /* 0x000fe200078e000d */
[----:B------:R-:W-:-:S02]  /*35e80*/  F2FP.F16.F32.PACK_AB R12, R44, R12 ;  /* 0x0000000c2c0c723e */ /* 0x000fc400000000ff */
[----:B------:R-:W-:Y:S02]  /*35e90*/  F2FP.F16.F32.PACK_AB R124, R51, R50 ;  /* 0x00000032337c723e */ /* 0x000fe400000000ff */
[----:B------:R-:W-:Y:S01]  /*35ea0*/  F2FP.F16.F32.PACK_AB R0, R43, R0 ;  /* 0x000000002b00723e */ /* 0x000fe200000000ff */
[----:B------:R-:W-:Y:S01]  /*35eb0*/  IMAD.MOV.U32 R78, RZ, RZ, R12 ;  /* 0x000000ffff4e7224 */ /* 0x000fe200078e000c */
[----:B------:R-:W-:Y:S02]  /*35ec0*/  F2FP.F16.F32.PACK_AB R6, R38, R6 ;  /* 0x000000062606723e */ /* 0x000fe400000000ff */
[----:B------:R-:W-:Y:S02]  /*35ed0*/  F2FP.F16.F32.PACK_AB R11, R37, R11 ;  /* 0x0000000b250b723e */ /* 0x000fe400000000ff */
[----:B------:R-:W-:Y:S02]  /*35ee0*/  F2FP.F16.F32.PACK_AB R5, R36, R5 ;  /* 0x000000052405723e */ /* 0x000fe400000000ff */
[----:B------:R-:W-:-:S02]  /*35ef0*/  F2FP.F16.F32.PACK_AB R8, R33, R8 ;  /* 0x000000082108723e */ /* 0x000fc400000000ff */
[----:B------:R-:W-:Y:S02]  /*35f00*/  F2FP.F16.F32.PACK_AB R7, R30, R7 ;  /* 0x000000071e07723e */ /* 0x000fe400000000ff */
[----:B------:R-:W0:Y:S01]  /*35f10*/  LDTM.x64 R12, tmem[UR6+0x80] ;  /* 0x00008006000c79ee */ /* 0x000e220008340000 */
[----:B----4-:R-:W-:Y:S02]  /*35f20*/  IMAD.MOV.U32 R100, RZ, RZ, R3 ;  /* 0x000000ffff647224 */ /* 0x010fe400078e0003 */
[----:B------:R-:W4:Y:S02]  /*35f30*/  LDL.LU R3, [R1+0xfbc] ;  /* 0x000fbc0001037983 */ /* 0x000f240000300800 */
[----:B------:R-:W-:Y:S02]  /*35f40*/  IMAD.MOV.U32 R103, RZ, RZ, R100 ;  /* 0x000000ffff677224 */ /* 0x000fe400078e0064 */
[----:B------:R-:W-:Y:S01]  /*35f50*/  IMAD.MOV.U32 R100, RZ, RZ, R77 ;  /* 0x000000ffff647224 */ /* 0x000fe200078e004d */
[----:B------:R-:W-:-:S03]  /*35f60*/  F2FP.F16.F32.PACK_AB R77, R110, R108 ;  /* 0x0000006c6e4d723e */ /* 0x000fc600000000ff */
[----:B------:R-:W-:Y:S01]  /*35f70*/  IMAD.MOV.U32 R108, RZ, RZ, R100 ;  /* 0x000000ffff6c7224 */ /* 0x000fe200078e0064 */
[----:B0-----:R-:W-:Y:S02]  /*35f80*/  F2FP.F16.F32.PACK_AB R68, R70, R68 ;  /* 0x000000444644723e */ /* 0x001fe400000000ff */
[----:B------:R-:W-:Y:S01]  /*35f90*/  F2FP.F16.F32.PACK_AB R74, R74, R72 ;  /* 0x000000484a4a723e */ /* 0x000fe200000000ff */
[----:B------:R-:W-:Y:S02]  /*35fa0*/  IMAD.MOV.U32 R72, RZ, RZ, R124 ;  /* 0x000000ffff487224 */ /* 0x000fe400078e007c */
[----:B---3--:R-:W-:Y:S01]  /*35fb0*/  IMAD.MOV.U32 R101, RZ, RZ, R98 ;  /* 0x000000ffff657224 */ /* 0x008fe200078e0062 */
[----:B------:R-:W-:Y:S01]  /*35fc0*/  F2FP.F16.F32.PACK_AB R98, R106, R104 ;  /* 0x000000686a62723e */ /* 0x000fe200000000ff */
[----:B------:R-:W-:Y:S01]  /*35fd0*/  IMAD.MOV.U32 R104, RZ, RZ, R92 ;  /* 0x000000ffff687224 */ /* 0x000fe200078e005c */
[----:B------:R-:W-:Y:S01]  /*35fe0*/  F2FP.F16.F32.PACK_AB R92, R107, R105 ;  /* 0x000000696b5c723e */ /* 0x000fe200000000ff */
[----:B------:R-:W-:-:S02]  /*35ff0*/  IMAD.MOV.U32 R107, RZ, RZ, R99 ;  /* 0x000000ffff6b7224 */ /* 0x000fc400078e0063 */
[----:B------:R-:W-:Y:S01]  /*36000*/  IMAD.MOV.U32 R99, RZ, RZ, R76 ;  /* 0x000000ffff637224 */ /* 0x000fe200078e004c */
[----:B------:R-:W-:-:S05]  /*36010*/  F2FP.F16.F32.PACK_AB R76, R111, R109 ;  /* 0x0000006d6f4c723e */ /* 0x000fca00000000ff */
[----:B------:R0:W-:Y:S04]  /*36020*/  STL [R1+0xf90], R76 ;  /* 0x000f904c01007387 */ /* 0x0001e80000100800 */
[----:B------:R1:W-:Y:S01]  /*36030*/  STL [R1+0xb0], R77 ;  /* 0x0000b04d01007387 */ /* 0x0003e20000100800 */
[----:B------:R-:W-:Y:S01]  /*36040*/  IMAD.MOV.U32 R106, RZ, RZ, R78 ;  /* 0x000000ffff6a7224 */ /* 0x000fe200078e004e */
[----:B0-----:R-:W-:Y:S02]  /*36050*/  F2FP.F16.F32.PACK_AB R76, R114, R112 ;  /* 0x00000070724c723e */ /* 0x001fe400000000ff */
[----:B-1----:R-:W-:Y:S02]  /*36060*/  F2FP.F16.F32.PACK_AB R77, R115, R113 ;  /* 0x00000071734d723e */ /* 0x002fe400000000ff */
[----:B------:R-:W-:-:S03]  /*36070*/  F2FP.F16.F32.PACK_AB R78, R119, R117 ;  /* 0x00000075774e723e */ /* 0x000fc600000000ff */
[----:B------:R-:W-:Y:S04]  /*36080*/  STL [R1+0xf94], R77 ;  /* 0x000f944d01007387 */ /* 0x000fe80000100800 */
[----:B------:R0:W-:Y:S04]  /*36090*/  STL [R1+0xb4], R76 ;  /* 0x0000b44c01007387 */ /* 0x0001e80000100800 */
[----:B------:R-:W-:Y:S01]  /*360a0*/  STL [R1+0xf98], R78 ;  /* 0x000f984e01007387 */ /* 0x000fe20000100800 */
[----:B0-----:R-:W-:Y:S01]  /*360b0*/  F2FP.F16.F32.PACK_AB R76, R118, R116 ;  /* 0x00000074764c723e */ /* 0x001fe200000000ff */
[----:B------:R-:W-:-:S04]  /*360c0*/  IMAD.MOV.U32 R105, RZ, RZ, R94 ;  /* 0x000000ffff697224 */ /* 0x000fc800078e005e */
[----:B------:R0:W-:Y:S01]  /*360d0*/  STL [R1+0xb8], R76 ;  /* 0x0000b84c01007387 */ /* 0x0001e20000100800 */
[----:B------:R-:W-:Y:S01]  /*360e0*/  IMAD.MOV.U32 R94, RZ, RZ, R79 ;  /* 0x000000ffff5e7224 */ /* 0x000fe200078e004f */
[----:B------:R-:W-:Y:S02]  /*360f0*/  F2FP.F16.F32.PACK_AB R79, R123, R121 ;  /* 0x000000797b4f723e */ /* 0x000fe400000000ff */
[----:B0-----:R-:W-:-:S05]  /*36100*/  F2FP.F16.F32.PACK_AB R76, R122, R120 ;  /* 0x000000787a4c723e */ /* 0x001fca00000000ff */
[----:B------:R0:W-:Y:S04]  /*36110*/  STL [R1+0xbc], R76 ;  /* 0x0000bc4c01007387 */ /* 0x0001e80000100800 */
[----:B------:R-:W-:Y:S01]  /*36120*/  STL [R1+0xf9c], R79 ;  /* 0x000f9c4f01007387 */ /* 0x000fe20000100800 */
[----:B0-----:R-:W-:Y:S02]  /*36130*/  F2FP.F16.F32.PACK_AB R76, R14, R12 ;  /* 0x0000000c0e4c723e */ /* 0x001fe400000000ff */
[----:B------:R-:W-:Y:S02]  /*36140*/  F2FP.F16.F32.PACK_AB R12, R15, R13 ;  /* 0x0000000d0f0c723e */ /* 0x000fe400000000ff */
[----:B------:R-:W-:Y:S01]  /*36150*/  F2FP.F16.F32.PACK_AB R14, R18, R16 ;  /* 0x00000010120e723e */ /* 0x000fe200000000ff */
[----:B------:R-:W-:Y:S01]  /*36160*/  STL [R1+0xa0], R76 ;  /* 0x0000a04c01007387 */ /* 0x000fe20000100800 */
[----:B------:R-:W-:-:S03]  /*36170*/  F2FP.F16.F32.PACK_AB R13, R19, R17 ;  /* 0x00000011130d723e */ /* 0x000fc600000000ff */
[----:B------:R0:W-:Y:S04]  /*36180*/  STL [R1+0x90], R12 ;  /* 0x0000900c01007387 */ /* 0x0001e80000100800 */
[----:B------:R1:W-:Y:S01]  /*36190*/  STL [R1+0xa4], R14 ;  /* 0x0000a40e01007387 */ /* 0x0003e20000100800 */
[----:B0-----:R-:W-:-:S03]  /*361a0*/  F2FP.F16.F32.PACK_AB R12, R22, R20 ;  /* 0x00000014160c723e */ /* 0x001fc600000000ff */
[----:B------:R0:W-:Y:S01]  /*361b0*/  STL [R1+0x94], R13 ;  /* 0x0000940d01007387 */ /* 0x0001e20000100800 */
[----:B-1----:R-:W-:-:S03]  /*361c0*/  F2FP.F16.F32.PACK_AB R14, R23, R21 ;  /* 0x00000015170e723e */ /* 0x002fc600000000ff */
[----:B------:R1:W-:Y:S01]  /*361d0*/  STL [R1+0xa8], R12 ;  /* 0x0000a80c01007387 */ /* 0x0003e20000100800 */
[----:B0-----:R-:W-:-:S03]  /*361e0*/  F2FP.F16.F32.PACK_AB R13, R26, R24 ;  /* 0x000000181a0d723e */ /* 0x001fc600000000ff */
[----:B------:R0:W-:Y:S01]  /*361f0*/  STL [R1+0x98], R14 ;  /* 0x0000980e01007387 */ /* 0x0001e20000100800 */
[----:B-1----:R-:W-:-:S03]  /*36200*/  F2FP.F16.F32.PACK_AB R12, R27, R25 ;  /* 0x000000191b0c723e */ /* 0x002fc600000000ff */
[----:B------:R1:W-:Y:S04]  /*36210*/  STL [R1+0xac], R13 ;  /* 0x0000ac0d01007387 */ /* 0x0003e80000100800 */
[----:B------:R3:W-:Y:S01]  /*36220*/  STL [R1+0x9c], R12 ;  /* 0x00009c0c01007387 */ /* 0x0007e20000100800 */
[----:B0-----:R-:W-:Y:S02]  /*36230*/  F2FP.F16.F32.PACK_AB R14, R30, R28 ;  /* 0x0000001c1e0e723e */ /* 0x001fe400000000ff */
[----:B-1----:R-:W-:-:S03]  /*36240*/  F2FP.F16.F32.PACK_AB R13, R31, R29 ;  /* 0x0000001d1f0d723e */ /* 0x002fc600000000ff */
[----:B------:R0:W-:Y:S01]  /*36250*/  STL [R1+0x80], R14 ;  /* 0x0000800e01007387 */ /* 0x0001e20000100800 */
[----:B---3--:R-:W-:-:S03]  /*36260*/  F2FP.F16.F32.PACK_AB R12, R34, R32 ;  /* 0x00000020220c723e */ /* 0x008fc600000000ff */
        /* <DEDUP_REMOVED lines=10> */
[----:B------:R-:W-:Y:S01]  /*36310*/  STL [R1+0x8c], R14 ;  /* 0x00008c0e01007387 */ /* 0x000fe20000100800 */
[----:B---3--:R-:W-:-:S03]  /*36320*/  F2FP.F16.F32.PACK_AB R12, R46, R44 ;  /* 0x0000002c2e0c723e */ /* 0x008fc600000000ff */
[----:B------:R-:W-:Y:S01]  /*36330*/  STL [R1+0x7c], R13 ;  /* 0x00007c0d01007387 */ /* 0x000fe20000100800 */
[----:B------:R-:W-:-:S03]  /*36340*/  F2FP.F16.F32.PACK_AB R79, R50, R48 ;  /* 0x00000030324f723e */ /* 0x000fc600000000ff */
[----:B------:R0:W-:Y:S01]  /*36350*/  STL [R1+0x60], R12 ;  /* 0x0000600c01007387 */ /* 0x0001e20000100800 */
[----:B------:R-:W-:-:S03]  /*36360*/  F2FP.F16.F32.PACK_AB R78, R54, R52 ;  /* 0x00000034364e723e */ /* 0x000fc600000000ff */
[----:B------:R-:W-:Y:S01]  /*36370*/  STL [R1+0xfa0], R79 ;  /* 0x000fa04f01007387 */ /* 0x000fe20000100800 */
[----:B0-----:R-:W-:-:S05]  /*36380*/  F2FP.F16.F32.PACK_AB R12, R47, R45 ;  /* 0x0000002d2f0c723e */ /* 0x001fca00000000ff */
[----:B------:R0:W-:Y:S01]  /*36390*/  STL [R1+0x50], R12 ;  /* 0x0000500c01007387 */ /* 0x0001e20000100800 */
[----:B------:R-:W-:-:S03]  /*363a0*/  F2FP.F16.F32.PACK_AB R77, R58, R56 ;  /* 0x000000383a4d723e */ /* 0x000fc600000000ff */
[----:B------:R-:W-:Y:S01]  /*363b0*/  STL [R1+0xfa4], R78 ;  /* 0x000fa44e01007387 */ /* 0x000fe20000100800 */
[----:B0-----:R-:W-:-:S05]  /*363c0*/  F2FP.F16.F32.PACK_AB R12, R51, R49 ;  /* 0x00000031330c723e */ /* 0x001fca00000000ff */
[----:B------:R0:W-:Y:S01]  /*363d0*/  STL [R1+0x54], R12 ;  /* 0x0000540c01007387 */ /* 0x0001e20000100800 */
[----:B--2---:R-:W-:-:S03]  /*363e0*/  IMAD.MOV.U32 R100, RZ, RZ, R4 ;  /* 0x000000ffff647224 */ /* 0x004fc600078e0004 */
[----:B------:R-:W-:Y:S01]  /*363f0*/  STL [R1+0xfa8], R77 ;  /* 0x000fa84d01007387 */ /* 0x000fe20000100800 */
[----:B0-----:R-:W-:Y:S02]  /*36400*/  F2FP.F16.F32.PACK_AB R12, R55, R53 ;  /* 0x00000035370c723e */ /* 0x001fe400000000ff */
[----:B------:R-:W-:-:S03]  /*36410*/  F2FP.F16.F32.PACK_AB R4, R66, R64 ;  /* 0x000000404204723e */ /* 0x000fc600000000ff */
[----:B------:R0:W-:Y:S01]  /*36420*/  STL [R1+0x58], R12 ;  /* 0x0000580c01007387 */ /* 0x0001e20000100800 */
[----:B------:R-:W-:Y:S02]  /*36430*/  IMAD.MOV.U32 R109, RZ, RZ, R99 ;  /* 0x000000ffff6d7224 */ /* 0x000fe400078e0063 */
[----:B------:R-:W-:Y:S02]  /*36440*/  IMAD.MOV.U32 R110, RZ, RZ, R105 ;  /* 0x000000ffff6e7224 */ /* 0x000fe400078e0069 */
[----:B------:R-:W-:Y:S01]  /*36450*/  IMAD.MOV.U32 R113, RZ, RZ, R97 ;  /* 0x000000ffff717224 */ /* 0x000fe200078e0061 */
[----:B0-----:R-:W-:Y:S01]  /*36460*/  F2FP.F16.F32.PACK_AB R12, R59, R57 ;  /* 0x000000393b0c723e */ /* 0x001fe200000000ff */
[----:B------:R-:W-:Y:S01]  /*36470*/  IMAD.MOV.U32 R99, RZ, RZ, R89 ;  /* 0x000000ffff637224 */ /* 0x000fe200078e0059 */
[----:B------:R-:W-:Y:S01]  /*36480*/  F2FP.F16.F32.PACK_AB R76, R62, R60 ;  /* 0x0000003c3e4c723e */ /* 0x000fe200000000ff */
[----:B------:R-:W-:Y:S01]  /*36490*/  IMAD.MOV.U32 R105, RZ, RZ, R104 ;  /* 0x000000ffff697224 */ /* 0x000fe200078e0068 */
[----:B------:R-:W-:Y:S01]  /*364a0*/  F2FP.F16.F32.PACK_AB R77, R63, R61 ;  /* 0x0000003d3f4d723e */ /* 0x000fe200000000ff */
[----:B------:R-:W-:Y:S01]  /*364b0*/  STL [R1+0x5c], R12 ;  /* 0x00005c0c01007387 */ /* 0x000fe20000100800 */
[----:B------:R-:W-:Y:S01]  /*364c0*/  IMAD.MOV.U32 R111, RZ, RZ, R106 ;  /* 0x000000ffff6f7224 */ /* 0x000fe200078e006a */
[----:B------:R-:W-:Y:S01]  /*364d0*/  F2FP.F16.F32.PACK_AB R78, R67, R65 ;  /* 0x00000041434e723e */ /* 0x000fe200000000ff */
[----:B------:R-:W-:Y:S01]  /*364e0*/  IMAD.MOV.U32 R115, RZ, RZ, R95 ;  /* 0x000000ffff737224 */ /* 0x000fe200078e005f */
[----:B------:R0:W-:Y:S01]  /*364f0*/  STL [R1+0x44], R4 ;  /* 0x0000440401007387 */ /* 0x0001e20000100800 */
[----:B------:R-:W-:-:S02]  /*36500*/  IMAD.MOV.U32 R112, RZ, RZ, R92 ;  /* 0x000000ffff707224 */ /* 0x000fc400078e005c */
[----:B------:R-:W-:Y:S02]  /*36510*/  IMAD.MOV.U32 R114, RZ, RZ, R93 ;  /* 0x000000ffff727224 */ /* 0x000fe400078e005d */
[----:B------:R-:W-:Y:S02]  /*36520*/  IMAD.MOV.U32 R97, RZ, RZ, R94 ;  /* 0x000000ffff617224 */ /* 0x000fe400078e005e */
[----:B------:R-:W-:Y:S02]  /*36530*/  IMAD.MOV.U32 R89, RZ, RZ, R91 ;  /* 0x000000ffff597224 */ /* 0x000fe400078e005b */
[----:B------:R-:W-:Y:S02]  /*36540*/  IMAD.MOV.U32 R91, RZ, RZ, R11 ;  /* 0x000000ffff5b7224 */ /* 0x000fe400078e000b */
[----:B------:R-:W-:Y:S02]  /*36550*/  IMAD.MOV.U32 R104, RZ, RZ, R10 ;  /* 0x000000ffff687224 */ /* 0x000fe400078e000a */
[----:B------:R-:W-:-:S02]  /*36560*/  IMAD.MOV.U32 R106, RZ, RZ, R9 ;  /* 0x000000ffff6a7224 */ /* 0x000fc400078e0009 */
[----:B------:R-:W-:Y:S02]  /*36570*/  IMAD.MOV.U32 R94, RZ, RZ, R8 ;  /* 0x000000ffff5e7224 */ /* 0x000fe400078e0008 */
[----:B------:R-:W-:Y:S02]  /*36580*/  IMAD.MOV.U32 R95, RZ, RZ, R7 ;  /* 0x000000ffff5f7224 */ /* 0x000fe400078e0007 */
[----:B------:R-:W-:Y:S02]  /*36590*/  IMAD.MOV.U32 R92, RZ, RZ, R6 ;  /* 0x000000ffff5c7224 */ /* 0x000fe400078e0006 */
[----:B------:R-:W-:Y:S02]  /*365a0*/  IMAD.MOV.U32 R93, RZ, RZ, R5 ;  /* 0x000000ffff5d7224 */ /* 0x000fe400078e0005 */
[----:B0-----:R-:W0:Y:S01]  /*365b0*/  LDTM.x64 R4, tmem[UR6+0xc0] ;  /* 0x0000c006000479ee */ /* 0x001e220008340000 */
[----:B------:R-:W-:Y:S01]  /*365c0*/  F2FP.F16.F32.PACK_AB R79, R71, R69 ;  /* 0x00000045474f723e */ /* 0x000fe200000000ff */
[----:B------:R1:W-:Y:S01]  /*365d0*/  STL [R1+0x48], R68 ;  /* 0x0000484401007387 */ /* 0x0003e20000100800 */
[----:B------:R-:W-:Y:S01]  /*365e0*/  NOP ;  /* 0x0000000000007918 */ /* 0x000fe20000000000 */
[----:B------:R-:W-:Y:S01]  /*365f0*/  F2FP.F16.F32.PACK_AB R73, R75, R73 ;  /* 0x000000494b49723e */ /* 0x000fe200000000ff */
[----:B------:R-:W-:Y:S01]  /*36600*/  IMAD.MOV.U32 R122, RZ, RZ, R114 ;  /* 0x000000ffff7a7224 */ /* 0x000fe200078e0072 */
[----:B------:R-:W2:Y:S01]  /*36610*/  LDCU UR6, c[0x0][0x39c] ;  /* 0x00007380ff0677ac */ /* 0x000ea20008000800 */
[----:B0-----:R-:W-:-:S02]  /*36620*/  F2FP.F16.F32.PACK_AB R71, R6, R4 ;  /* 0x000000040647723e */ /* 0x001fc400000000ff */
[----:B------:R-:W-:Y:S02]  /*36630*/  F2FP.F16.F32.PACK_AB R4, R7, R5 ;  /* 0x000000050704723e */ /* 0x000fe400000000ff */
[----:B------:R-:W-:-:S03]  /*36640*/  F2FP.F16.F32.PACK_AB R5, R11, R9 ;  /* 0x000000090b05723e */ /* 0x000fc600000000ff */
[----:B------:R-:W-:Y:S04]  /*36650*/  STL [R1+0xf88], R4 ;  /* 0x000f880401007387 */ /* 0x000fe80000100800 */
[----:B------:R-:W-:Y:S04]  /*36660*/  STL [R1+0xf8c], R5 ;  /* 0x000f8c0501007387 */ /* 0x000fe80000100800 */
[----:B------:R-:W3:Y:S01]  /*36670*/  LDL.LU R124, [R1+0xfb8] ;  /* 0x000fb800017c7983 */ /* 0x000ee20000300800 */
[----:B-1----:R-:W-:Y:S01]  /*36680*/  F2FP.F16.F32.PACK_AB R68, R18, R16 ;  /* 0x000000101244723e */ /* 0x002fe200000000ff */
[----:B------:R-:W-:Y:S01]  /*36690*/  IMAD.MOV.U32 R16, RZ, RZ, R104 ;  /* 0x000000ffff107224 */ /* 0x000fe200078e0068 */
[----:B------:R-:W-:Y:S01]  /*366a0*/  F2FP.F16.F32.PACK_AB R104, R22, R20 ;  /* 0x000000141668723e */ /* 0x000fe200000000ff */
[----:B------:R-:W-:Y:S01]  /*366b0*/  IMAD.MOV.U32 R20, RZ, RZ, R101 ;  /* 0x000000ffff147224 */ /* 0x000fe200078e0065 */
[----:B------:R-:W-:-:S02]  /*366c0*/  F2FP.F16.F32.PACK_AB R101, R27, R25 ;  /* 0x000000191b65723e */ /* 0x000fc400000000ff */
[----:B------:R-:W0:Y:S01]  /*366d0*/  S2R R27, SR_TID.X ;  /* 0x00000000001b7919 */ /* 0x000e220000002100 */
[----:B------:R-:W-:Y:S01]  /*366e0*/  F2FP.F16.F32.PACK_AB R7, R19, R17 ;  /* 0x000000111307723e */ /* 0x000fe200000000ff */
[----:B------:R-:W-:Y:S01]  /*366f0*/  IMAD.MOV.U32 R19, RZ, RZ, R100 ;  /* 0x000000ffff137224 */ /* 0x000fe200078e0064 */
[----:B------:R-:W-:Y:S01]  /*36700*/  F2FP.F16.F32.PACK_AB R100, R23, R21 ;  /* 0x000000151764723e */ /* 0x000fe200000000ff */
[----:B------:R-:W-:Y:S01]  /*36710*/  IMAD.MOV.U32 R21, RZ, RZ, R103 ;  /* 0x000000ffff157224 */ /* 0x000fe200078e0067 */
[----:B------:R-:W-:Y:S01]  /*36720*/  F2FP.F16.F32.PACK_AB R6, R15, R13 ;  /* 0x0000000d0f06723e */ /* 0x000fe200000000ff */
[----:B------:R-:W-:Y:S02]  /*36730*/  IMAD.MOV.U32 R22, RZ, RZ, R102 ;  /* 0x000000ffff167224 */ /* 0x000fe400078e0066 */
[----:B------:R-:W-:Y:S02]  /*36740*/  IMAD.MOV.U32 R23, RZ, RZ, R125 ;  /* 0x000000ffff177224 */ /* 0x000fe400078e007d */
[----:B------:R-:W-:-:S02]  /*36750*/  IMAD.MOV.U32 R13, RZ, RZ, R2 ;  /* 0x000000ffff0d7224 */ /* 0x000fc400078e0002 */
[----:B------:R-:W-:Y:S01]  /*36760*/  IMAD.MOV.U32 R18, RZ, RZ, R106 ;  /* 0x000000ffff127224 */ /* 0x000fe200078e006a */
[----:B------:R-:W-:Y:S01]  /*36770*/  F2FP.F16.F32.PACK_AB R69, R14, R12 ;  /* 0x0000000c0e45723e */ /* 0x000fe200000000ff */
[----:B------:R-:W-:Y:S01]  /*36780*/  IMAD.MOV.U32 R15, RZ, RZ, R107 ;  /* 0x000000ffff0f7224 */ /* 0x000fe200078e006b */
[----:B------:R-:W-:Y:S01]  /*36790*/  F2FP.F16.F32.PACK_AB R70, R10, R8 ;  /* 0x000000080a46723e */ /* 0x000fe200000000ff */
[----:B------:R-:W-:Y:S02]  /*367a0*/  IMAD.MOV.U32 R75, RZ, RZ, R0 ;  /* 0x000000ffff4b7224 */ /* 0x000fe400078e0000 */
[----:B------:R-:W-:Y:S01]  /*367b0*/  IMAD.MOV.U32 R12, RZ, RZ, R110 ;  /* 0x000000ffff0c7224 */ /* 0x000fe200078e006e */
[----:B------:R-:W2:Y:S01]  /*367c0*/  LDL.LU R0, [R1+0xfb4] ;  /* 0x000fb40001007983 */ /* 0x000ea20000300800 */
[----:B------:R-:W-:Y:S02]  /*367d0*/  IMAD.MOV.U32 R14, RZ, RZ, R105 ;  /* 0x000000ffff0e7224 */ /* 0x000fe400078e0069 */
[----:B------:R-:W-:-:S02]  /*367e0*/  IMAD.MOV.U32 R121, RZ, RZ, R109 ;  /* 0x000000ffff797224 */ /* 0x000fc400078e006d */
[----:B------:R-:W-:Y:S02]  /*367f0*/  IMAD.MOV.U32 R123, RZ, RZ, R111 ;  /* 0x000000ffff7b7224 */ /* 0x000fe400078e006f */
[----:B------:R-:W-:Y:S02]  /*36800*/  IMAD.MOV.U32 R120, RZ, RZ, R108 ;  /* 0x000000ffff787224 */ /* 0x000fe400078e006c */
[----:B------:R-:W-:Y:S02]  /*36810*/  IMAD.MOV.U32 R117, RZ, RZ, R113 ;  /* 0x000000ffff757224 */ /* 0x000fe400078e0071 */
[----:B------:R-:W-:Y:S02]  /*36820*/  IMAD.MOV.U32 R119, RZ, RZ, R115 ;  /* 0x000000ffff777224 */ /* 0x000fe400078e0073 */
[----:B------:R-:W-:Y:S02]  /*36830*/  IMAD.MOV.U32 R118, RZ, RZ, R112 ;  /* 0x000000ffff767224 */ /* 0x000fe400078e0070 */
[----:B0-----:R-:W-:Y:S01]  /*36840*/  IMAD.SHL.U32 R8, R27, 0x10, RZ ;  /* 0x000000101b087824 */ /* 0x001fe200078e00ff */
[----:B------:R-:W-:-:S04]  /*36850*/  F2FP.F16.F32.PACK_AB R105, R26, R24 ;  /* 0x000000181a69723e */ /* 0x000fc800000000ff */
[----:B------:R-:W-:Y:S02]  /*36860*/  LOP3.LUT R116, R8, 0xff0, RZ, 0xc0, !PT ;  /* 0x00000ff008747812 */ /* 0x000fe400078ec0ff */
[----:B------:R-:W-:Y:S02]  /*36870*/  F2FP.F16.F32.PACK_AB R106, R30, R28 ;  /* 0x0000001c1e6a723e */ /* 0x000fe400000000ff */
[----:B------:R-:W-:Y:S01]  /*36880*/  F2FP.F16.F32.PACK_AB R102, R31, R29 ;  /* 0x0000001d1f66723e */ /* 0x000fe200000000ff */
[----:B---3--:R0:W-:Y:S02]  /*36890*/  STS.128 [R124], R20 ;  /* 0x000000147c007388 */ /* 0x0081e40000000c00 */
[----:B0-----:R-:W-:Y:S02]  /*368a0*/  IMAD.MOV.U32 R20, RZ, RZ, R19 ;  /* 0x000000ffff147224 */ /* 0x001fe400078e0013 */
[----:B------:R-:W-:Y:S02]  /*368b0*/  IMAD.MOV.U32 R21, RZ, RZ, R16 ;  /* 0x000000ffff157224 */ /* 0x000fe400078e0010 */
[----:B------:R-:W-:-:S02]  /*368c0*/  IMAD.MOV.U32 R22, RZ, RZ, R18 ;  /* 0x000000ffff167224 */ /* 0x000fc400078e0012 */
[----:B------:R-:W-:-:S05]  /*368d0*/  IMAD.MOV.U32 R23, RZ, RZ, R13 ;  /* 0x000000ffff177224 */ /* 0x000fca00078e000d */
[----:B------:R0:W-:Y:S01]  /*368e0*/  STS.128 [R124+0x800], R20 ;  /* 0x000800147c007388 */ /* 0x0001e20000000c00 */
        /* <DEDUP_REMOVED lines=15> */
[----:B------:R-:W-:Y:S01]  /*369e0*/  IMAD.MOV.U32 R118, RZ, RZ, R90 ;  /* 0x000000ffff767224 */ /* 0x000fe200078e005a */
[----:B------:R-:W3:Y:S01]  /*369f0*/  LDL.LU R88, [R1+0x120] ;  /* 0x0001200001587983 */ /* 0x000ee20000300800 */
[----:B------:R-:W-:Y:S02]  /*36a00*/  IMAD.MOV.U32 R26, RZ, RZ, R16 ;  /* 0x000000ffff1a7224 */ /* 0x000fe400078e0010 */
[----:B0-----:R-:W-:Y:S01]  /*36a10*/  IMAD.MOV.U32 R23, RZ, RZ, R13 ;  /* 0x000000ffff177224 */ /* 0x001fe200078e000d */
[----:B------:R-:W3:Y:S01]  /*36a20*/  LDL.LU R89, [R1+0x124] ;  /* 0x0001240001597983 */ /* 0x000ee20000300800 */
[----:B------:R-:W-:-:S02]  /*36a30*/  IMAD.MOV.U32 R20, RZ, RZ, R15 ;  /* 0x000000ffff147224 */ /* 0x000fc400078e000f */
[----:B------:R-:W-:Y:S01]  /*36a40*/  IMAD.MOV.U32 R17, RZ, RZ, R14 ;  /* 0x000000ffff117224 */ /* 0x000fe200078e000e */
[----:B------:R-:W3:Y:S01]  /*36a50*/  LDL.LU R90, [R1+0x128] ;  /* 0x00012800015a7983 */ /* 0x000ee20000300800 */
[----:B------:R-:W-:Y:S02]  /*36a60*/  IMAD.MOV.U32 R24, RZ, RZ, R19 ;  /* 0x000000ffff187224 */ /* 0x000fe400078e0013 */
[----:B------:R-:W-:Y:S01]  /*36a70*/  IMAD.MOV.U32 R22, RZ, RZ, R12 ;  /* 0x000000ffff167224 */ /* 0x000fe200078e000c */
[----:B------:R-:W3:Y:S01]  /*36a80*/  LDL.LU R91, [R1+0x12c] ;  /* 0x00012c00015b7983 */ /* 0x000ee20000300800 */
[----:B------:R-:W-:Y:S01]  /*36a90*/  BAR.SYNC.DEFER_BLOCKING 0x0 ;  /* 0x0000000000007b1d */ /* 0x000fe20000010000 */
        /* <DEDUP_REMOVED lines=9> */
[----:B------:R-:W-:Y:S01]  /*36b30*/  IMAD.MOV.U32 R72, RZ, RZ, R118 ;  /* 0x000000ffff487224 */ /* 0x000fe200078e0076 */
[----:B------:R-:W0:Y:S04]  /*36b40*/  LDS.128 R120, [R116+UR5] ;  /* 0x0000000574787984 */ /* 0x000e280008000c00 */
[----:B------:R-:W1:Y:S01]  /*36b50*/  LDS.128 R116, [R116+UR5+0x1000] ;  /* 0x0010000574747984 */ /* 0x000e620008000c00 */
        /* <DEDUP_REMOVED lines=13> */
[----:B0-----:R0:W-:Y:S04]  /*36c30*/  STL [R1+0xf48], R122 ;  /* 0x000f487a01007387 */ /* 0x0011e80000100800 */
[----:B------:R-:W-:Y:S04]  /*36c40*/  STL [R1+0xf44], R123 ;  /* 0x000f447b01007387 */ /* 0x000fe80000100800 */
[----:B-1----:R-:W-:Y:S01]  /*36c50*/  STL [R1+0xf58], R118 ;  /* 0x000f587601007387 */ /* 0x002fe20000100800 */
[----:B------:R-:W-:Y:S01]  /*36c60*/  IMAD.MOV.U32 R28, RZ, RZ, R24 ;  /* 0x000000ffff1c7224 */ /* 0x000fe200078e0018 */
[----:B------:R-:W-:Y:S01]  /*36c70*/  F2FP.F16.F32.PACK_AB R107, R34, R32 ;  /* 0x00000020226b723e */ /* 0x000fe200000000ff */
[----:B0-----:R-:W0:Y:S01]  /*36c80*/  LDC R122, c[0x0][0x3b8] ;  /* 0x0000ee00ff7a7b82 */ /* 0x001e220000000800 */
[----:B------:R-:W-:Y:S04]  /*36c90*/  STL.64 [R1+0xf50], R116 ;  /* 0x000f507401007387 */ /* 0x000fe80000100a00 */
[----:B------:R-:W-:Y:S04]  /*36ca0*/  STL [R1+0xf40], R119 ;  /* 0x000f407701007387 */ /* 0x000fe80000100800 */
[----:B------:R-:W2:Y:S04]  /*36cb0*/  LDL.LU R85, [R1+0x118] ;  /* 0x0001180001557983 */ /* 0x000ea80000300800 */
[----:B------:R-:W3:Y:S04]  /*36cc0*/  LDL.LU R87, [R1+0x11c] ;  /* 0x00011c0001577983 */ /* 0x000ee80000300800 */
[----:B------:R-:W4:Y:S01]  /*36cd0*/  LDL.LU R86, [R1+0x104] ;  /* 0x0001040001567983 */ /* 0x000f220000300800 */
[----:B------:R-:W-:Y:S01]  /*36ce0*/  BAR.SYNC.DEFER_BLOCKING 0x0 ;  /* 0x0000000000007b1d */ /* 0x000fe20000010000 */
[----:B------:R-:W-:-:S02]  /*36cf0*/  IMAD.MOV.U32 R24, RZ, RZ, R20 ;  /* 0x000000ffff187224 */ /* 0x000fc400078e0014 */
[----:B------:R-:W-:Y:S02]  /*36d00*/  IMAD.MOV.U32 R20, RZ, RZ, R16 ;  /* 0x000000ffff147224 */ /* 0x000fe400078e0010 */
[----:B------:R-:W-:Y:S02]  /*36d10*/  IMAD.MOV.U32 R16, RZ, RZ, R97 ;  /* 0x000000ffff107224 */ /* 0x000fe400078e0061 */
[----:B------:R-:W-:Y:S02]  /*36d20*/  IMAD.MOV.U32 R97, RZ, RZ, R84 ;  /* 0x000000ffff617224 */ /* 0x000fe400078e0054 */
[----:B------:R-:W4:Y:S04]  /*36d30*/  LDL.LU R84, [R1+0x100] ;  /* 0x0001000001547983 */ /* 0x000f280000300800 */
[----:B------:R1:W-:Y:S02]  /*36d40*/  STS.128 [R124], R28 ;  /* 0x0000001c7c007388 */ /* 0x0003e40000000c00 */
[----:B-1----:R-:W-:-:S02]  /*36d50*/  IMAD.MOV.U32 R30, RZ, RZ, R21 ;  /* 0x000000ffff1e7224 */ /* 0x002fc400078e0015 */
        /* <DEDUP_REMOVED lines=13> */
[----:B--2---:R-:W-:Y:S02]  /*36e30*/  IMAD.MOV.U32 R75, RZ, RZ, R85 ;  /* 0x000000ffff4b7224 */ /* 0x004fe400078e0055 */
[----:B---3--:R-:W-:Y:S02]  /*36e40*/  IMAD.MOV.U32 R72, RZ, RZ, R87 ;  /* 0x000000ffff487224 */ /* 0x008fe400078e0057 */
[----:B----4-:R-:W-:Y:S02]  /*36e50*/  IMAD.MOV.U32 R85, RZ, RZ, R86 ;  /* 0x000000ffff557224 */ /* 0x010fe400078e0056 */
[----:B------:R-:W2:Y:S04]  /*36e60*/  LDL.LU R86, [R1+0x108] ;  /* 0x0001080001567983 */ /* 0x000ea80000300800 */
[----:B------:R-:W2:Y:S04]  /*36e70*/  LDL.LU R87, [R1+0x10c] ;  /* 0x00010c0001577983 */ /* 0x000ea80000300800 */
[----:B------:R-:W3:Y:S04]  /*36e80*/  LDL.LU R97, [R1+0xf0] ;  /* 0x0000f00001617983 */ /* 0x000ee80000300800 */
[----:B------:R-:W4:Y:S04]  /*36e90*/  LDL.LU R99, [R1+0xf4] ;  /* 0x0000f40001637983 */ /* 0x000f280000300800 */
[----:B------:R1:W-:Y:S01]  /*36ea0*/  STS.128 [R124+0x800], R28 ;  /* 0x0008001c7c007388 */ /* 0x0003e20000000c00 */
[----:B------:R-:W-:Y:S01]  /*36eb0*/  IMAD.SHL.U32 R118, R27, 0x10, RZ ;  /* 0x000000101b767824 */ /* 0x000fe200078e00ff */
[----:B------:R-:W-:Y:S01]  /*36ec0*/  F2FP.F16.F32.PACK_AB R115, R50, R48 ;  /* 0x000000303273723e */ /* 0x000fe200000000ff */
[----:B------:R-:W-:-:S03]  /*36ed0*/  IMAD.MOV.U32 R34, RZ, RZ, R21 ;  /* 0x000000ffff227224 */ /* 0x000fc600078e0015 */
[----:B------:R-:W-:Y:S01]  /*36ee0*/  LOP3.LUT R118, R118, 0xff0, RZ, 0xc0, !PT ;  /* 0x00000ff076767812 */ /* 0x000fe200078ec0ff */
[----:B------:R-:W-:Y:S01]  /*36ef0*/  IMAD.MOV.U32 R25, RZ, RZ, R18 ;  /* 0x000000ffff197224 */ /* 0x000fe200078e0012 */
[----:B------:R-:W-:Y:S01]  /*36f00*/  F2FP.F16.F32.PACK_AB R111, R51, R49 ;  /* 0x00000031336f723e */ /* 0x000fe200000000ff */
[----:B------:R-:W-:Y:S01]  /*36f10*/  BAR.SYNC.DEFER_BLOCKING 0x0 ;  /* 0x0000000000007b1d */ /* 0x000fe20000010000 */
[----:B------:R-:W-:Y:S02]  /*36f20*/  IMAD.MOV.U32 R18, RZ, RZ, R96 ;  /* 0x000000ffff127224 */ /* 0x000fe400078e0060 */
[----:B-1----:R-:W-:Y:S02]  /*36f30*/  IMAD.MOV.U32 R28, RZ, RZ, R20 ;  /* 0x000000ffff1c7224 */ /* 0x002fe400078e0014 */
[----:B------:R-:W-:Y:S02]  /*36f40*/  IMAD.MOV.U32 R31, RZ, RZ, R19 ;  /* 0x000000ffff1f7224 */ /* 0x000fe400078e0013 */
[----:B------:R-:W-:Y:S01]  /*36f50*/  IMAD.MOV.U32 R19, RZ, RZ, R98 ;  /* 0x000000ffff137224 */ /* 0x000fe200078e0062 */
[----:B------:R-:W-:Y:S01]  /*36f60*/  LDS.128 R48, [R118+UR5+0x1000] ;  /* 0x0010000576307984 */ /* 0x000fe20008000c00 */
[----:B------:R-:W-:Y:S01]  /*36f70*/  F2FP.F16.F32.PACK_AB R103, R35, R33 ;  /* 0x000000212367723e */ /* 0x000fe200000000ff */
[----:B------:R-:W-:-:S02]  /*36f80*/  IMAD.MOV.U32 R32, RZ, RZ, R24 ;  /* 0x000000ffff207224 */ /* 0x000fc400078e0018 */
[----:B------:R-:W-:Y:S02]  /*36f90*/  IMAD.MOV.U32 R33, RZ, RZ, R26 ;  /* 0x000000ffff217224 */ /* 0x000fe400078e001a */
[----:B------:R-:W-:Y:S02]  /*36fa0*/  IMAD.MOV.U32 R35, RZ, RZ, R23 ;  /* 0x000000ffff237224 */ /* 0x000fe400078e0017 */
[----:B------:R-:W-:Y:S02]  /*36fb0*/  IMAD.MOV.U32 R29, RZ, RZ, R22 ;  /* 0x000000ffff1d7224 */ /* 0x000fe400078e0016 */
[----:B------:R-:W-:Y:S01]  /*36fc0*/  IMAD.MOV.U32 R24, RZ, RZ, R16 ;  /* 0x000000ffff187224 */ /* 0x000fe200078e0010 */
[----:B------:R-:W2:Y:S01]  /*36fd0*/  LDL.LU R22, [R1+0xf8] ;  /* 0x0000f80001167983 */ /* 0x000ea20000300800 */
[----:B------:R-:W-:Y:S02]  /*36fe0*/  IMAD.MOV.U32 R30, RZ, RZ, R17 ;  /* 0x000000ffff1e7224 */ /* 0x000fe400078e0011 */
[----:B------:R-:W-:Y:S01]  /*36ff0*/  IMAD.MOV.U32 R16, RZ, RZ, R80 ;  /* 0x000000ffff107224 */ /* 0x000fe200078e0050 */
[----:B------:R-:W2:Y:S01]  /*37000*/  LDL.LU R23, [R1+0xfc] ;  /* 0x0000fc0001177983 */ /* 0x000ea20000300800 */
[----:B------:R-:W-:-:S03]  /*37010*/  IMAD.MOV.U32 R17, RZ, RZ, R81 ;  /* 0x000000ffff117224 */ /* 0x000fc600078e0051 */
[----:B------:R-:W2:Y:S04]  /*37020*/  LDL.LU R80, [R1+0xfb0] ;  /* 0x000fb00001507983 */ /* 0x000ea80000300800 */
[----:B------:R-:W2:Y:S01]  /*37030*/  LDL.LU R81, [R1+0xfac] ;  /* 0x000fac0001517983 */ /* 0x000ea20000300800 */
[----:B------:R-:W-:Y:S02]  /*37040*/  F2FP.F16.F32.PACK_AB R114, R46, R44 ;  /* 0x0000002c2e72723e */ /* 0x000fe400000000ff */
[----:B------:R-:W-:Y:S01]  /*37050*/  F2FP.F16.F32.PACK_AB R110, R47, R45 ;  /* 0x0000002d2f6e723e */ /* 0x000fe200000000ff */
[----:B---3--:R-:W-:Y:S02]  /*37060*/  IMAD.MOV.U32 R20, RZ, RZ, R97 ;  /* 0x000000ffff147224 */ /* 0x008fe400078e0061 */
[----:B----4-:R-:W-:-:S02]  /*37070*/  IMAD.MOV.U32 R21, RZ, RZ, R99 ;  /* 0x000000ffff157224 */ /* 0x010fc400078e0063 */
[----:B------:R-:W1:Y:S01]  /*37080*/  LDS.128 R96, [R118+UR5] ;  /* 0x0000000576607984 */ /* 0x000e620008000c00 */
[----:B------:R-:W-:Y:S06]  /*37090*/  BAR.SYNC.DEFER_BLOCKING 0x0 ;  /* 0x0000000000007b1d */ /* 0x000fec0000010000 */
[----:B------:R-:W-:Y:S04]  /*370a0*/  STS.128 [R124], R32 ;  /* 0x000000207c007388 */ /* 0x000fe80000000c00 */
[----:B------:R-:W-:Y:S01]  /*370b0*/  STS.128 [R124+0x800], R92 ;  /* 0x0008005c7c007388 */ /* 0x000fe20000000c00 */
[----:B------:R-:W-:Y:S06]  /*370c0*/  BAR.SYNC.DEFER_BLOCKING 0x0 ;  /* 0x0000000000007b1d */ /* 0x000fec0000010000 */
[----:B------:R-:W3:Y:S04]  /*370d0*/  LDS.128 R92, [R118+UR5] ;  /* 0x00000005765c7984 */ /* 0x000ee80008000c00 */
[----:B-1----:R-:W-:Y:S04]  /*370e0*/  STL.64 [R1+0xf60], R98 ;  /* 0x000f606201007387 */ /* 0x002fe80000100a00 */
[----:B------:R1:W-:Y:S04]  /*370f0*/  STL.64 [R1+0xf70], R50 ;  /* 0x000f703201007387 */ /* 0x0003e80000100a00 */
[----:B------:R4:W-:Y:S04]  /*37100*/  STL.64 [R1+0xf68], R48 ;  /* 0x000f683001007387 */ /* 0x0009e80000100a00 */
[----:B------:R-:W-:Y:S01]  /*37110*/  LDS.128 R44, [R118+UR5+0x1000] ;  /* 0x00100005762c7984 */ /* 0x000fe20008000c00 */
[----:B-1----:R-:W-:Y:S01]  /*37120*/  IMAD.MOV.U32 R50, RZ, RZ, R79 ;  /* 0x000000ffff327224 */ /* 0x002fe200078e004f */
[----:B------:R-:W-:Y:S01]  /*37130*/  BAR.SYNC.DEFER_BLOCKING 0x0 ;  /* 0x0000000000007b1d */ /* 0x000fe20000010000 */
[----:B----4-:R-:W-:-:S02]  /*37140*/  IMAD.MOV.U32 R48, RZ, RZ, R77 ;  /* 0x000000ffff307224 */ /* 0x010fc400078e004d */
[----:B------:R-:W-:-:S03]  /*37150*/  IMAD.MOV.U32 R49, RZ, RZ, R78 ;  /* 0x000000ffff317224 */ /* 0x000fc600078e004e */
[----:B---3--:R-:W-:Y:S04]  /*37160*/  STL.64 [R1+0xf80], R94 ;  /* 0x000f805e01007387 */ /* 0x008fe80000100a00 */
[----:B------:R-:W-:Y:S04]  /*37170*/  STL.64 [R1+0xf78], R92 ;  /* 0x000f785c01007387 */ /* 0x000fe80000100a00 */
[----:B------:R-:W3:Y:S04]  /*37180*/  LDL.LU R77, [R1+0xfa8] ;  /* 0x000fa800014d7983 */ /* 0x000ee80000300800 */
[----:B------:R-:W4:Y:S04]  /*37190*/  LDL.LU R78, [R1+0xfa4] ;  /* 0x000fa400014e7983 */ /* 0x000f280000300800 */
[----:B------:R-:W4:Y:S04]  /*371a0*/  LDL.LU R79, [R1+0xfa0] ;  /* 0x000fa000014f7983 */ /* 0x000f280000300800 */
[----:B------:R-:W-:Y:S04]  /*371b0*/  STS.128 [R124], R28 ;  /* 0x0000001c7c007388 */ /* 0x000fe80000000c00 */
[----:B------:R-:W-:Y:S01]  /*371c0*/  STS.128 [R124+0x800], R88 ;  /* 0x000800587c007388 */ /* 0x000fe20000000c00 */
[----:B------:R-:W-:Y:S01]  /*371d0*/  BAR.SYNC.DEFER_BLOCKING 0x0 ;  /* 0x0000000000007b1d */ /* 0x000fe20000010000 */
[----:B------:R-:W-:-:S02]  /*371e0*/  F2FP.F16.F32.PACK_AB R113, R42, R40 ;  /* 0x000000282a71723e */ /* 0x000fc400000000ff */
[----:B------:R-:W-:Y:S01]  /*371f0*/  F2FP.F16.F32.PACK_AB R109, R43, R41 ;  /* 0x000000292b6d723e */ /* 0x000fe200000000ff */
[----:B------:R-:W-:Y:S02]  /*37200*/  IMAD.MOV.U32 R26, RZ, RZ, R75 ;  /* 0x000000ffff1a7224 */ /* 0x000fe400078e004b */
[----:B------:R-:W1:Y:S04]  /*37210*/  LDS.128 R88, [R118+UR5] ;  /* 0x0000000576587984 */ /* 0x000e680008000c00 */
[----:B------:R-:W-:Y:S01]  /*37220*/  LDS.128 R40, [R118+UR5+0x1000] ;  /* 0x0010000576287984 */ /* 0x000fe20008000c00 */
[----:B------:R-:W-:Y:S01]  /*37230*/  BAR.SYNC.DEFER_BLOCKING 0x0 ;  /* 0x0000000000007b1d */ /* 0x000fe20000010000 */
[----:B------:R-:W-:-:S05]  /*37240*/  IMAD.MOV.U32 R27, RZ, RZ, R72 ;  /* 0x000000ffff1b7224 */ /* 0x000fca00078e0048 */
[----:B------:R0:W-:Y:S04]  /*37250*/  STS.128 [R124], R24 ;  /* 0x000000187c007388 */ /* 0x0001e80000000c00 */
[----:B--2---:R-:W-:Y:S01]  /*37260*/  STS.128 [R124+0x800], R84 ;  /* 0x000800547c007388 */ /* 0x004fe20000000c00 */
[----:B------:R-:W-:Y:S01]  /*37270*/  BAR.SYNC.DEFER_BLOCKING 0x0 ;  /* 0x0000000000007b1d */ /* 0x000fe20000010000 */
[----:B------:R-:W-:Y:S02]  /*37280*/  F2FP.F16.F32.PACK_AB R112, R38, R36 ;  /* 0x000000242670723e */ /* 0x000fe400000000ff */
[----:B------:R-:W-:-:S03]  /*37290*/  F2FP.F16.F32.PACK_AB R108, R39, R37 ;  /* 0x00000025276c723e */ /* 0x000fc600000000ff */
[----:B0-----:R-:W2:Y:S04]  /*372a0*/  LDL.LU R24, [R1+0xb0] ;  /* 0x0000b00001187983 */ /* 0x001ea80000300800 */
[----:B------:R-:W2:Y:S04]  /*372b0*/  LDL.LU R25, [R1+0xb4] ;  /* 0x0000b40001197983 */ /* 0x000ea80000300800 */
[----:B------:R-:W2:Y:S04]  /*372c0*/  LDL.LU R26, [R1+0xb8] ;  /* 0x0000b800011a7983 */ /* 0x000ea80000300800 */
[----:B------:R-:W2:Y:S04]  /*372d0*/  LDL.LU R27, [R1+0xbc] ;  /* 0x0000bc00011b7983 */ /* 0x000ea80000300800 */
[----:B------:R-:W0:Y:S04]  /*372e0*/  LDS.128 R84, [R118+UR5] ;  /* 0x0000000576547984 */ /* 0x000e280008000c00 */
[----:B------:R-:W-:Y:S01]  /*372f0*/  LDS.128 R36, [R118+UR5+0x1000] ;  /* 0x0010000576247984 */ /* 0x000fe20008000c00 */
[----:B------:R-:W-:Y:S06]  /*37300*/  BAR.SYNC.DEFER_BLOCKING 0x0 ;  /* 0x0000000000007b1d */ /* 0x000fec0000010000 */
[----:B------:R1:W-:Y:S04]  /*37310*/  STS.128 [R124], R20 ;  /* 0x000000147c007388 */ /* 0x0003e80000000c00 */
[----:B------:R-:W-:Y:S01]  /*37320*/  STS.128 [R124+0x800], R80 ;  /* 0x000800507c007388 */ /* 0x000fe20000000c00 */
[----:B------:R-:W-:Y:S01]  /*37330*/  BAR.SYNC.DEFER_BLOCKING 0x0 ;  /* 0x0000000000007b1d */ /* 0x000fe20000010000 */
[----:B------:R-:W-:-:S02]  /*37340*/  F2FP.F16.F32.PACK_AB R5, R54, R52 ;  /* 0x000000343605723e */ /* 0x000fc400000000ff */
[----:B------:R-:W-:-:S03]  /*37350*/  F2FP.F16.F32.PACK_AB R125, R55, R53 ;  /* 0x00000035377d723e */ /* 0x000fc600000000ff */
[----:B-1----:R-:W2:Y:S04]  /*37360*/  LDL.LU R20, [R1+0x90] ;  /* 0x0000900001147983 */ /* 0x002ea80000300800 */
[----:B------:R-:W2:Y:S04]  /*37370*/  LDL.LU R21, [R1+0x94] ;  /* 0x0000940001157983 */ /* 0x000ea80000300800 */
[----:B------:R-:W2:Y:S04]  /*37380*/  LDL.LU R22, [R1+0x98] ;  /* 0x0000980001167983 */ /* 0x000ea80000300800 */
[----:B------:R-:W2:Y:S04]  /*37390*/  LDL.LU R23, [R1+0x9c] ;  /* 0x00009c0001177983 */ /* 0x000ea80000300800 */
[----:B------:R-:W1:Y:S04]  /*373a0*/  LDS.128 R80, [R118+UR5] ;  /* 0x0000000576507984 */ /* 0x000e680008000c00 */
[----:B------:R-:W-:Y:S01]  /*373b0*/  LDS.128 R32, [R118+UR5+0x1000] ;  /* 0x0010000576207984 */ /* 0x000fe20008000c00 */
[----:B------:R-:W-:Y:S01]  /*373c0*/  BAR.SYNC.DEFER_BLOCKING 0x0 ;  /* 0x0000000000007b1d */ /* 0x000fe20000010000 */
[----:B------:R-:W-:-:S05]  /*373d0*/  F2FP.F16.F32.PACK_AB R4, R58, R56 ;  /* 0x000000383a04723e */ /* 0x000fca00000000ff */
[----:B------:R-:W2:Y:S04]  /*373e0*/  LDL.LU R52, [R1+0xa0] ;  /* 0x0000a00001347983 */ /* 0x000ea80000300800 */
[----:B------:R-:W2:Y:S04]  /*373f0*/  LDL.LU R53, [R1+0xa4] ;  /* 0x0000a40001357983 */ /* 0x000ea80000300800 */
[----:B------:R-:W2:Y:S04]  /*37400*/  LDL.LU R54, [R1+0xa8] ;  /* 0x0000a80001367983 */ /* 0x000ea80000300800 */
[----:B------:R-:W2:Y:S04]  /*37410*/  LDL.LU R55, [R1+0xac] ;  /* 0x0000ac0001377983 */ /* 0x000ea80000300800 */
[----:B------:R0:W-:Y:S01]  /*37420*/  STS.128 [R124], R16 ;  /* 0x000000107c007388 */ /* 0x0001e20000000c00 */
[----:B------:R-:W-:-:S02]  /*37430*/  F2FP.F16.F32.PACK_AB R58, R66, R64 ;  /* 0x00000040423a723e */ /* 0x000fc400000000ff */
[----:B------:R-:W-:Y:S01]  /*37440*/  F2FP.F16.F32.PACK_AB R9, R67, R65 ;  /* 0x000000414309723e */ /* 0x000fe200000000ff */
[----:B------:R1:W-:Y:S01]  /*37450*/  STS.128 [R124+0x800], R12 ;  /* 0x0008000c7c007388 */ /* 0x0003e20000000c00 */
[----:B------:R-:W-:Y:S02]  /*37460*/  F2FP.F16.F32.PACK_AB R56, R62, R60 ;  /* 0x0000003c3e38723e */ /* 0x000fe400000000ff */
[----:B------:R-:W-:Y:S01]  /*37470*/  F2FP.F16.F32.PACK_AB R10, R63, R61 ;  /* 0x0000003d3f0a723e */ /* 0x000fe200000000ff */
[----:B------:R-:W-:Y:S01]  /*37480*/  IMAD.MOV.U32 R92, RZ, RZ, R76 ;  /* 0x000000ffff5c7224 */ /* 0x000fe200078e004c */
[----:B------:R-:W-:Y:S06]  /*37490*/  BAR.SYNC.DEFER_BLOCKING 0x0 ;  /* 0x0000000000007b1d */ /* 0x000fec0000010000 */
[----:B0-----:R-:W2:Y:S04]  /*374a0*/  LDL.LU R16, [R1+0x70] ;  /* 0x0000700001107983 */ /* 0x001ea80000300800 */
[----:B------:R-:W2:Y:S04]  /*374b0*/  LDL.LU R17, [R1+0x74] ;  /* 0x0000740001117983 */ /* 0x000ea80000300800 */
[----:B------:R-:W2:Y:S04]  /*374c0*/  LDL.LU R18, [R1+0x78] ;  /* 0x0000780001127983 */ /* 0x000ea80000300800 */
[----:B------:R-:W2:Y:S04]  /*374d0*/  LDL.LU R19, [R1+0x7c] ;  /* 0x00007c0001137983 */ /* 0x000ea80000300800 */
[----:B------:R-:W2:Y:S04]  /*374e0*/  LDL.LU R64, [R1+0x80] ;  /* 0x0000800001407983 */ /* 0x000ea80000300800 */
[----:B------:R-:W2:Y:S04]  /*374f0*/  LDL.LU R65, [R1+0x84] ;  /* 0x0000840001417983 */ /* 0x000ea80000300800 */
[----:B------:R-:W2:Y:S04]  /*37500*/  LDL.LU R66, [R1+0x88] ;  /* 0x0000880001427983 */ /* 0x000ea80000300800 */
[----:B------:R-:W2:Y:S04]  /*37510*/  LDL.LU R67, [R1+0x8c] ;  /* 0x00008c0001437983 */ /* 0x000ea80000300800 */
[----:B-1----:R-:W2:Y:S04]  /*37520*/  LDL.LU R12, [R1+0x50] ;  /* 0x00005000010c7983 */ /* 0x002ea80000300800 */
[----:B------:R-:W2:Y:S04]  /*37530*/  LDL.LU R13, [R1+0x54] ;  /* 0x00005400010d7983 */ /* 0x000ea80000300800 */
[----:B------:R-:W2:Y:S04]  /*37540*/  LDL.LU R14, [R1+0x58] ;  /* 0x00005800010e7983 */ /* 0x000ea80000300800 */
[----:B------:R-:W2:Y:S04]  /*37550*/  LDL.LU R15, [R1+0x5c] ;  /* 0x00005c00010f7983 */ /* 0x000ea80000300800 */
[----:B------:R-:W2:Y:S01]  /*37560*/  LDL.LU R60, [R1+0x60] ;  /* 0x00006000013c7983 */ /* 0x000ea20000300800 */
[----:B------:R-:W-:-:S02]  /*37570*/  IMAD.MOV.U32 R51, RZ, RZ, R73 ;  /* 0x000000ffff337224 */ /* 0x000fc400078e0049 */
[----:B------:R-:W-:Y:S01]  /*37580*/  IMAD.MOV.U32 R95, RZ, RZ, R74 ;  /* 0x000000ffff5f7224 */ /* 0x000fe200078e004a */
[----:B------:R-:W-:Y:S04]  /*37590*/  LDS.128 R28, [R118+UR5+0x1000] ;  /* 0x00100005761c7984 */ /* 0x000fe80008000c00 */
[----:B------:R-:W0:Y:S01]  /*375a0*/  LDS.128 R72, [R118+UR5] ;  /* 0x0000000576487984 */ /* 0x000e220008000c00 */
[----:B------:R-:W-:Y:S01]  /*375b0*/  BAR.SYNC.DEFER_BLOCKING 0x0 ;  /* 0x0000000000007b1d */ /* 0x000fe20000010000 */
[----:B---3--:R-:W-:Y:S02]  /*375c0*/  IMAD.MOV.U32 R63, RZ, RZ, R77 ;  /* 0x000000ffff3f7224 */ /* 0x008fe400078e004d */
[----:B----4-:R-:W-:Y:S02]  /*375d0*/  IMAD.MOV.U32 R62, RZ, RZ, R78 ;  /* 0x000000ffff3e7224 */ /* 0x010fe400078e004e */
[----:B------:R-:W-:-:S02]  /*375e0*/  IMAD.MOV.U32 R61, RZ, RZ, R79 ;  /* 0x000000ffff3d7224 */ /* 0x000fc400078e004f */
[----:B------:R-:W3:Y:S04]  /*375f0*/  LDL.LU R79, [R1+0xf9c] ;  /* 0x000f9c00014f7983 */ /* 0x000ee80000300800 */
[----:B------:R-:W3:Y:S04]  /*37600*/  LDL.LU R78, [R1+0xf98] ;  /* 0x000f9800014e7983 */ /* 0x000ee80000300800 */
[----:B------:R-:W3:Y:S04]  /*37610*/  LDL.LU R77, [R1+0xf94] ;  /* 0x000f9400014d7983 */ /* 0x000ee80000300800 */
[----:B------:R-:W3:Y:S04]  /*37620*/  LDL.LU R76, [R1+0xf90] ;  /* 0x000f9000014c7983 */ /* 0x000ee80000300800 */
[----:B------:R-:W4:Y:S04]  /*37630*/  LDL.LU R93, [R1+0x44] ;  /* 0x00004400015d7983 */ /* 0x000f280000300800 */
[----:B------:R-:W4:Y:S04]  /*37640*/  LDL.LU R94, [R1+0x48] ;  /* 0x00004800015e7983 */ /* 0x000f280000300800 */
[----:B--2---:R-:W-:Y:S04]  /*37650*/  STS.128 [R124], R24 ;  /* 0x000000187c007388 */ /* 0x004fe80000000c00 */
[----:B---3--:R-:W-:Y:S01]  /*37660*/  STS.128 [R124+0x800], R76 ;  /* 0x0008004c7c007388 */ /* 0x008fe20000000c00 */
[----:B------:R-:W-:Y:S06]  /*37670*/  BAR.SYNC.DEFER_BLOCKING 0x0 ;  /* 0x0000000000007b1d */ /* 0x000fec0000010000 */
[----:B------:R-:W1:Y:S04]  /*37680*/  LDS.128 R76, [R118+UR5] ;  /* 0x00000005764c7984 */ /* 0x000e680008000c00 */
[----:B------:R-:W-:Y:S01]  /*37690*/  LDS.128 R24, [R118+UR5+0x1000] ;  /* 0x0010000576187984 */ /* 0x000fe20008000c00 */
[----:B------:R-:W-:Y:S06]  /*376a0*/  BAR.SYNC.DEFER_BLOCKING 0x0 ;  /* 0x0000000000007b1d */ /* 0x000fec0000010000 */
[----:B------:R2:W-:Y:S04]  /*376b0*/  STS.128 [R124], R52 ;  /* 0x000000347c007388 */ /* 0x0005e80000000c00 */
[----:B------:R-:W-:Y:S01]  /*376c0*/  STS.128 [R124+0x800], R20 ;  /* 0x000800147c007388 */ /* 0x000fe20000000c00 */
[----:B------:R-:W-:Y:S01]  /*376d0*/  BAR.SYNC.DEFER_BLOCKING 0x0 ;  /* 0x0000000000007b1d */ /* 0x000fe20000010000 */
[----:B--2---:R-:W-:-:S02]  /*376e0*/  IMAD.MOV.U32 R52, RZ, RZ, R71 ;  /* 0x000000ffff347224 */ /* 0x004fc400078e0047 */
[----:B------:R-:W-:Y:S02]  /*376f0*/  IMAD.MOV.U32 R53, RZ, RZ, R70 ;  /* 0x000000ffff357224 */ /* 0x000fe400078e0046 */
[----:B------:R-:W-:Y:S02]  /*37700*/  IMAD.MOV.U32 R54, RZ, RZ, R69 ;  /* 0x000000ffff367224 */ /* 0x000fe400078e0045 */
[----:B------:R-:W-:Y:S02]  /*37710*/  IMAD.MOV.U32 R55, RZ, RZ, R68 ;  /* 0x000000ffff377224 */ /* 0x000fe400078e0044 */
[----:B------:R-:W2:Y:S04]  /*37720*/  LDS.128 R68, [R118+UR5] ;  /* 0x0000000576447984 */ /* 0x000ea80008000c00 */
[----:B------:R-:W-:Y:S01]  /*37730*/  LDS.128 R20, [R118+UR5+0x1000] ;  /* 0x0010000576147984 */ /* 0x000fe20008000c00 */
[----:B------:R-:W-:Y:S06]  /*37740*/  BAR.SYNC.DEFER_BLOCKING 0x0 ;  /* 0x0000000000007b1d */ /* 0x000fec0000010000 */
[----:B------:R-:W-:Y:S04]  /*37750*/  STS.128 [R124], R64 ;  /* 0x000000407c007388 */ /* 0x000fe80000000c00 */
[----:B------:R-:W-:Y:S01]  /*37760*/  STS.128 [R124+0x800], R16 ;  /* 0x000800107c007388 */ /* 0x000fe20000000c00 */
[----:B------:R-:W-:Y:S06]  /*37770*/  BAR.SYNC.DEFER_BLOCKING 0x0 ;  /* 0x0000000000007b1d */ /* 0x000fec0000010000 */
[----:B------:R-:W3:Y:S04]  /*37780*/  LDS.128 R64, [R118+UR5] ;  /* 0x0000000576407984 */ /* 0x000ee80008000c00 */
[----:B------:R-:W-:Y:S01]  /*37790*/  LDS.128 R16, [R118+UR5+0x1000] ;  /* 0x0010000576107984 */ /* 0x000fe20008000c00 */
[----:B------:R-:W-:Y:S06]  /*377a0*/  BAR.SYNC.DEFER_BLOCKING 0x0 ;  /* 0x0000000000007b1d */ /* 0x000fec0000010000 */
[----:B------:R-:W-:Y:S04]  /*377b0*/  STS.128 [R124], R60 ;  /* 0x0000003c7c007388 */ /* 0x000fe80000000c00 */
[----:B------:R-:W-:Y:S01]  /*377c0*/  STS.128 [R124+0x800], R12 ;  /* 0x0008000c7c007388 */ /* 0x000fe20000000c00 */
[----:B------:R-:W-:Y:S06]  /*377d0*/  BAR.SYNC.DEFER_BLOCKING 0x0 ;  /* 0x0000000000007b1d */ /* 0x000fec0000010000 */
[----:B------:R-:W0:Y:S04]  /*377e0*/  LDS.128 R60, [R118+UR5] ;  /* 0x00000005763c7984 */ /* 0x000e280008000c00 */
[----:B------:R-:W-:Y:S01]  /*377f0*/  LDS.128 R12, [R118+UR5+0x1000] ;  /* 0x00100005760c7984 */ /* 0x000fe20008000c00 */
[----:B------:R-:W-:Y:S06]  /*37800*/  BAR.SYNC.DEFER_BLOCKING 0x0 ;  /* 0x0000000000007b1d */ /* 0x000fec0000010000 */
[----:B----4-:R4:W-:Y:S02]  /*37810*/  STS.128 [R124], R92 ;  /* 0x0000005c7c007388 */ /* 0x0109e40000000c00 */
[----:B----4-:R-:W-:-:S02]  /*37820*/  IMAD.MOV.U32 R92, RZ, RZ, R5 ;  /* 0x000000ffff5c7224 */ /* 0x010fc400078e0005 */
[----:B------:R-:W4:Y:S01]  /*37830*/  LDL.LU R5, [R1+0xf8c] ;  /* 0x000f8c0001057983 */ /* 0x000f220000300800 */
[----:B------:R-:W-:-:S03]  /*37840*/  IMAD.MOV.U32 R93, RZ, RZ, R4 ;  /* 0x000000ffff5d7224 */ /* 0x000fc600078e0004 */
[----:B------:R-:W4:Y:S04]  /*37850*/  LDL.LU R4, [R1+0xf88] ;  /* 0x000f880001047983 */ /* 0x000f280000300800 */
[----:B------:R0:W-:Y:S01]  /*37860*/  STS.128 [R124+0x800], R48 ;  /* 0x000800307c007388 */ /* 0x0001e20000000c00 */
[----:B------:R-:W-:Y:S01]  /*37870*/  F2FP.F16.F32.PACK_AB R11, R59, R57 ;  /* 0x000000393b0b723e */ /* 0x000fe200000000ff */
[----:B------:R-:W-:Y:S02]  /*37880*/  IMAD.MOV.U32 R94, RZ, RZ, R56 ;  /* 0x000000ffff5e7224 */ /* 0x000fe400078e0038 */
[----:B------:R-:W-:Y:S01]  /*37890*/  IMAD.MOV.U32 R95, RZ, RZ, R58 ;  /* 0x000000ffff5f7224 */ /* 0x000fe200078e003a */
[----:B------:R-:W-:Y:S01]  /*378a0*/  BAR.SYNC.DEFER_BLOCKING 0x0 ;  /* 0x0000000000007b1d */ /* 0x000fe20000010000 */
[----:B0-----:R-:W-:-:S02]  /*378b0*/  IMAD.MOV.U32 R49, RZ, RZ, R11 ;  /* 0x000000ffff317224 */ /* 0x001fc400078e000b */
[----:B------:R-:W-:Y:S02]  /*378c0*/  IMAD.MOV.U32 R50, RZ, RZ, R10 ;  /* 0x000000ffff327224 */ /* 0x000fe400078e000a */
[----:B------:R-:W-:Y:S01]  /*378d0*/  IMAD.MOV.U32 R51, RZ, RZ, R9 ;  /* 0x000000ffff337224 */ /* 0x000fe200078e0009 */
[----:B------:R-:W0:Y:S04]  /*378e0*/  LDS.128 R56, [R118+UR5] ;  /* 0x0000000576387984 */ /* 0x000e280008000c00 */
[----:B------:R-:W-:Y:S01]  /*378f0*/  LDS.128 R8, [R118+UR5+0x1000] ;  /* 0x0010000576087984 */ /* 0x000fe20008000c00 */
[----:B------:R-:W-:Y:S06]  /*37900*/  BAR.SYNC.DEFER_BLOCKING 0x0 ;  /* 0x0000000000007b1d */ /* 0x000fec0000010000 */
[----:B------:R-:W-:Y:S01]  /*37910*/  STS.128 [R124], R52 ;  /* 0x000000347c007388 */ /* 0x000fe20000000c00 */
[----:B------:R-:W-:-:S03]  /*37920*/  IMAD.MOV.U32 R48, RZ, RZ, R125 ;  /* 0x000000ffff307224 */ /* 0x000fc600078e007d */
[----:B------:R-:W2:Y:S04]  /*37930*/  LDL.LU R125, [R1+0xbac] ;  /* 0x000bac00017d7983 */ /* 0x000ea80000300800 */
[----:B------:R-:W2:Y:S04]  /*37940*/  LDL.LU R117, [R1+0xbb0] ;  /* 0x000bb00001757983 */ /* 0x000ea80000300800 */
[----:B----4-:R-:W-:Y:S01]  /*37950*/  STS.128 [R124+0x800], R4 ;  /* 0x000800047c007388 */ /* 0x010fe20000000c00 */
[----:B------:R-:W-:Y:S06]  /*37960*/  BAR.SYNC.DEFER_BLOCKING 0x0 ;  /* 0x0000000000007b1d */ /* 0x000fec0000010000 */
[----:B------:R-:W4:Y:S04]  /*37970*/  LDS.128 R52, [R118+UR5] ;  /* 0x0000000576347984 */ /* 0x000f280008000c00 */
        /* <DEDUP_REMOVED lines=14> */
[----:B------:R1:W-:Y:S04]  /*37a60*/  STS.128 [R124], R92 ;  /* 0x0000005c7c007388 */ /* 0x0003e80000000c00 */
[----:B------:R2:W-:Y:S04]  /*37a70*/  STS.128 [R124+0x800], R48 ;  /* 0x000800307c007388 */ /* 0x0005e80000000c00 */
[----:B-1----:R-:W3:Y:S04]  /*37a80*/  LDL.LU.64 R94, [R1+0xf80] ;  /* 0x000f8000015e7983 */ /* 0x002ee80000300a00 */
[----:B------:R-:W3:Y:S04]  /*37a90*/  LDL.LU.64 R92, [R1+0xf78] ;  /* 0x000f7800015c7983 */ /* 0x000ee80000300a00 */
[----:B------:R-:W3:Y:S04]  /*37aa0*/  LDL.LU R118, [R1+0xbb4] ;  /* 0x000bb40001767983 */ /* 0x000ee80000300800 */
[----:B--2---:R-:W2:Y:S04]  /*37ab0*/  LDL.LU.64 R50, [R1+0xf70] ;  /* 0x000f700001327983 */ /* 0x004ea80000300a00 */
[----:B------:R-:W2:Y:S04]  /*37ac0*/  LDL.LU.64 R48, [R1+0xf68] ;  /* 0x000f680001307983 */ /* 0x000ea80000300a00 */
[----:B------:R-:W2:Y:S01]  /*37ad0*/  LDL.LU R116, [R1+0xbb8] ;  /* 0x000bb80001747983 */ /* 0x000ea20000300800 */
[----:B------:R-:W-:Y:S01]  /*37ae0*/  IMAD R3, R3, UR7, RZ ;  /* 0x0000000703037c24 */ /* 0x000fe2000f8e02ff */
[----:B------:R-:W1:Y:S01]  /*37af0*/  LDCU UR7, c[0x0][0x39c] ;  /* 0x00007380ff0777ac */ /* 0x000e620008000800 */
[----:B------:R-:W-:Y:S01]  /*37b00*/  BAR.SYNC.DEFER_BLOCKING 0x0 ;  /* 0x0000000000007b1d */ /* 0x000fe20000010000 */
[C---:B------:R-:W-:Y:S01]  /*37b10*/  ISETP.LT.AND P3, PT, R0.reuse, UR11, !P0 ;  /* 0x0000000b00007c0c */ /* 0x040fe2000c761270 */
[----:B------:R-:W-:Y:S01]  /*37b20*/  IMAD R0, R0, R122, RZ ;  /* 0x0000007a00007224 */ /* 0x000fe200078e02ff */
[----:B------:R-:W-:-:S03]  /*37b30*/  LEA R2, P4, R3, UR8, 0x1 ;  /* 0x0000000803027c11 */ /* 0x000fc6000f8808ff */
[----:B------:R-:W0:Y:S01]  /*37b40*/  LDCU UR8, c[0x0][0x39c] ;  /* 0x00007380ff0877ac */ /* 0x000e220008000800 */
[----:B------:R-:W-:Y:S02]  /*37b50*/  LEA.HI.X.SX32 R3, R3, UR9, 0x1, P4 ;  /* 0x0000000903037c11 */ /* 0x000fe4000a0f0eff */
[C---:B------:R-:W-:Y:S01]  /*37b60*/  LEA R98, P1, R0.reuse, R2, 0x1 ;  /* 0x0000000200627211 */ /* 0x040fe200078208ff */
[----:B------:R-:W2:Y:S03]  /*37b70*/  LDCU UR9, c[0x0][0x39c] ;  /* 0x00007380ff0977ac */ /* 0x000ea60008000800 */
[----:B------:R-:W-:Y:S01]  /*37b80*/  LEA.HI.X.SX32 R99, R0, R3, 0x1, P1 ;  /* 0x0000000300637211 */ /* 0x000fe200008f0eff */
[-C--:B------:R-:W-:Y:S01]  /*37b90*/  IMAD R0, R125, R122.reuse, RZ ;  /* 0x0000007a7d007224 */ /* 0x080fe200078e02ff */
[----:B------:R-:W0:Y:S01]  /*37ba0*/  LDCU UR11, c[0x0][0x39c] ;  /* 0x00007380ff0b77ac */ /* 0x000e220008000800 */
[C---:B-1----:R-:W-:Y:S01]  /*37bb0*/  ISETP.LT.AND P4, PT, R117.reuse, UR7, !P0 ;  /* 0x0000000775007c0c */ /* 0x042fe2000c781270 */
[----:B------:R-:W-:Y:S01]  /*37bc0*/  IMAD R117, R117, R122, RZ ;  /* 0x0000007a75757224 */ /* 0x000fe200078e02ff */
[----:B------:R-:W-:Y:S01]  /*37bd0*/  ISETP.LT.AND P1, PT, R125, UR6, !P0 ;  /* 0x000000067d007c0c */ /* 0x000fe2000c721270 */
[----:B------:R-:W1:Y:S01]  /*37be0*/  LDCU UR6, c[0x0][0x39c] ;  /* 0x00007380ff0677ac */ /* 0x000e620008000800 */
[----:B------:R-:W0:Y:S01]  /*37bf0*/  LDCU UR7, c[0x0][0x39c] ;  /* 0x00007380ff0777ac */ /* 0x000e220008000800 */
[----:B------:R4:W-:Y:S01]  /*37c00*/  @P3 STG.E.U16 desc[UR16][R98.64], R120 ;  /* 0x0000007862003986 */ /* 0x0009e2000c101510 */
[----:B------:R-:W-:-:S04]  /*37c10*/  LEA R124, P3, R0, R2, 0x1 ;  /* 0x00000002007c7211 */ /* 0x000fc800078608ff */
[-C--:B------:R-:W-:Y:S02]  /*37c20*/  LEA.HI.X.SX32 R125, R0, R3.reuse, 0x1, P3 ;  /* 0x00000003007d7211 */ /* 0x080fe400018f0eff */
[C---:B----4-:R-:W-:Y:S02]  /*37c30*/  LEA R98, P6, R117.reuse, R2, 0x1 ;  /* 0x0000000275627211 */ /* 0x050fe400078c08ff */
[----:B------:R-:W-:Y:S02]  /*37c40*/  PRMT R120, R120, 0x7632, R120 ;  /* 0x0000763278787816 */ /* 0x000fe40000000078 */
[----:B------:R-:W-:-:S03]  /*37c50*/  LEA.HI.X.SX32 R99, R117, R3, 0x1, P6 ;  /* 0x0000000375637211 */ /* 0x000fc600030f0eff */
[----:B------:R4:W-:Y:S04]  /*37c60*/  @P1 STG.E.U16 desc[UR16][R124.64], R120 ;  /* 0x000000787c001986 */ /* 0x0009e8000c101510 */
[----:B------:R0:W-:Y:S04]  /*37c70*/  @P4 STG.E.U16 desc[UR16][R98.64], R121 ;  /* 0x0000007962004986 */ /* 0x0001e8000c101510 */
[----:B----4-:R-:W4:Y:S04]  /*37c80*/  LDL.LU R125, [R1+0xbc0] ;  /* 0x000bc000017d7983 */ /* 0x010f280000300800 */
[----:B------:R-:W4:Y:S04]  /*37c90*/  LDL.LU R124, [R1+0xbc4] ;  /* 0x000bc400017c7983 */ /* 0x000f280000300800 */
[----:B0-----:R-:W4:Y:S01]  /*37ca0*/  LDL.LU.64 R98, [R1+0xf60] ;  /* 0x000f600001627983 */ /* 0x001f220000300a00 */
[CC--:B---3--:R-:W-:Y:S01]  /*37cb0*/  IMAD R0, R118.reuse, R122.reuse, RZ ;  /* 0x0000007a76007224 */ /* 0x0c8fe200078e02ff */
[----:B------:R-:W-:Y:S01]  /*37cc0*/  ISETP.LT.AND P5, PT, R118, UR8, !P0 ;  /* 0x0000000876007c0c */ /* 0x000fe2000c7a1270 */
[----:B------:R-:W0:Y:S01]  /*37cd0*/  LDCU UR8, c[0x0][0x39c] ;  /* 0x00007380ff0877ac */ /* 0x000e220008000800 */
[C---:B--2---:R-:W-:Y:S01]  /*37ce0*/  ISETP.LT.AND P3, PT, R116.reuse, UR9, !P0 ;  /* 0x0000000974007c0c */ /* 0x044fe2000c761270 */
[----:B------:R-:W-:Y:S01]  /*37cf0*/  IMAD R118, R116, R122, RZ ;  /* 0x0000007a74767224 */ /* 0x000fe200078e02ff */
[C---:B------:R-:W-:Y:S01]  /*37d00*/  LEA R116, P6, R0.reuse, R2, 0x1 ;  /* 0x0000000200747211 */ /* 0x040fe200078c08ff */
[----:B------:R-:W2:Y:S03]  /*37d10*/  LDCU UR9, c[0x0][0x39c] ;  /* 0x00007380ff0977ac */ /* 0x000ea60008000800 */
[----:B------:R-:W-:-:S02]  /*37d20*/  LEA.HI.X.SX32 R117, R0, R3, 0x1, P6 ;  /* 0x0000000300757211 */ /* 0x000fc400030f0eff */
[C---:B------:R-:W-:Y:S02]  /*37d30*/  LEA R120, P1, R118.reuse, R2, 0x1 ;  /* 0x0000000276787211 */ /* 0x040fe400078208ff */
[----:B------:R-:W-:Y:S02]  /*37d40*/  PRMT R0, R121, 0x7632, R0 ;  /* 0x0000763279007816 */ /* 0x000fe40000000000 */
[----:B------:R-:W-:Y:S02]  /*37d50*/  LEA.HI.X.SX32 R121, R118, R3, 0x1, P1 ;  /* 0x0000000376797211 */ /* 0x000fe400008f0eff */
[----:B------:R-:W3:Y:S04]  /*37d60*/  LDL.LU R118, [R1+0xf58] ;  /* 0x000f580001767983 */ /* 0x000ee80000300800 */
[----:B------:R0:W-:Y:S04]  /*37d70*/  @P5 STG.E.U16 desc[UR16][R116.64], R0 ;  /* 0x0000000074005986 */ /* 0x0001e8000c101510 */
[----:B0-----:R-:W2:Y:S04]  /*37d80*/  LDL.LU.64 R116, [R1+0xf50] ;  /* 0x000f500001747983 */ /* 0x001ea80000300a00 */
[----:B------:R-:W1:Y:S02]  /*37d90*/  LDL.LU R0, [R1+0xbbc] ;  /* 0x000bbc0001007983 */ /* 0x000e640000300800 */
[C---:B-1----:R-:W-:Y:S01]  /*37da0*/  ISETP.LT.AND P4, PT, R0.reuse, UR6, !P0 ;  /* 0x0000000600007c0c */ /* 0x042fe2000c781270 */
[----:B------:R-:W-:Y:S01]  /*37db0*/  IMAD R0, R0, R122, RZ ;  /* 0x0000007a00007224 */ /* 0x000fe200078e02ff */
[----:B----4-:R-:W-:Y:S01]  /*37dc0*/  ISETP.LT.AND P1, PT, R125, UR7, !P0 ;  /* 0x000000077d007c0c */ /* 0x010fe2000c721270 */
[----:B------:R-:W4:Y:S01]  /*37dd0*/  LDL.LU R122, [R1+0xf48] ;  /* 0x000f4800017a7983 */ /* 0x000f220000300800 */
[----:B------:R-:W0:Y:S01]  /*37de0*/  LDCU UR6, c[0x0][0x39c] ;  /* 0x00007380ff0677ac */ /* 0x000e220008000800 */
[----:B------:R-:W1:Y:S02]  /*37df0*/  LDCU UR7, c[0x0][0x39c] ;  /* 0x00007380ff0777ac */ /* 0x000e640008000800 */
[----:B----4-:R4:W-:Y:S01]  /*37e00*/  @P3 STG.E.U16 desc[UR16][R120.64], R122 ;  /* 0x0000007a78003986 */ /* 0x0109e2000c101510 */
[----:B------:R-:W-:-:S02]  /*37e10*/  PRMT R123, R122, 0x7632, R123 ;  /* 0x000076327a7b7816 */ /* 0x000fc4000000007b */
[C---:B----4-:R-:W-:Y:S01]  /*37e20*/  LEA R120, P3, R0.reuse, R2, 0x1 ;  /* 0x0000000200787211 */ /* 0x050fe200078608ff */
[----:B------:R-:W4:Y:S03]  /*37e30*/  LDC R122, c[0x0][0x3b8] ;  /* 0x0000ee00ff7a7b82 */ /* 0x000f260000000800 */
[----:B------:R-:W-:Y:S02]  /*37e40*/  LEA.HI.X.SX32 R121, R0, R3, 0x1, P3 ;  /* 0x0000000300797211 */ /* 0x000fe400018f0eff */
[----:B------:R-:W0:Y:S04]  /*37e50*/  LDL.LU R0, [R1+0xbc8] ;  /* 0x000bc80001007983 */ /* 0x000e280000300800 */
[----:B------:R1:W-:Y:S04]  /*37e60*/  @P4 STG.E.U16 desc[UR16][R120.64], R123 ;  /* 0x0000007b78004986 */ /* 0x0003e8000c101510 */
[----:B-1----:R-:W2:Y:S01]  /*37e70*/  LDL.LU R123, [R1+0xf44] ;  /* 0x000f4400017b7983 */ /* 0x002ea20000300800 */
[-C--:B----4-:R-:W-:Y:S01]  /*37e80*/  IMAD R125, R125, R122.reuse, RZ ;  /* 0x0000007a7d7d7224 */ /* 0x090fe200078e02ff */
[C---:B------:R-:W-:Y:S01]  /*37e90*/  ISETP.LT.AND P3, PT, R124.reuse, UR8, !P0 ;  /* 0x000000087c007c0c */ /* 0x040fe2000c761270 */
[----:B------:R-:W-:Y:S01]  /*37ea0*/  IMAD R122, R124, R122, RZ ;  /* 0x0000007a7c7a7224 */ /* 0x000fe200078e02ff */
[----:B------:R-:W1:Y:S01]  /*37eb0*/  LDC R121, c[0x0][0x3b8] ;  /* 0x0000ee00ff797b82 */ /* 0x000e620000000800 */
[----:B------:R-:W4:Y:S01]  /*37ec0*/  LDCU UR8, c[0x0][0x39c] ;  /* 0x00007380ff0877ac */ /* 0x000f220008000800 */
[----:B------:R-:W-:-:S04]  /*37ed0*/  LEA R124, P5, R125, R2, 0x1 ;  /* 0x000000027d7c7211 */ /* 0x000fc800078a08ff */
[----:B------:R-:W-:Y:S02]  /*37ee0*/  LEA.HI.X.SX32 R125, R125, R3, 0x1, P5 ;  /* 0x000000037d7d7211 */ /* 0x000fe400028f0eff */
[----:B------:R-:W-:-:S03]  /*37ef0*/  LEA R120, P6, R122, R2, 0x1 ;  /* 0x000000027a787211 */ /* 0x000fc600078c08ff */
[----:B--2---:R2:W-:Y:S04]  /*37f00*/  @P1 STG.E.U16 desc[UR16][R124.64], R123 ;  /* 0x0000007b7c001986 */ /* 0x0045e8000c101510 */
[----:B--2---:R-:W2:Y:S04]  /*37f10*/  LDL.LU R124, [R1+0xbcc] ;  /* 0x000bcc00017c7983 */ /* 0x004ea80000300800 */
[----:B------:R-:W2:Y:S01]  /*37f20*/  LDL.LU R125, [R1+0xbd0] ;  /* 0x000bd000017d7983 */ /* 0x000ea20000300800 */
[C---:B0-----:R-:W-:Y:S01]  /*37f30*/  ISETP.LT.AND P4, PT, R0.reuse, UR6, !P0 ;  /* 0x0000000600007c0c */ /* 0x041fe2000c781270 */
[----:B-1----:R-:W-:Y:S01]  /*37f40*/  IMAD R0, R0, R121, RZ ;  /* 0x0000007900007224 */ /* 0x002fe200078e02ff */
[----:B------:R-:W-:Y:S01]  /*37f50*/  LEA.HI.X.SX32 R121, R122, R3, 0x1, P6 ;  /* 0x000000037a797211 */ /* 0x000fe200030f0eff */
[----:B------:R-:W0:Y:S01]  /*37f60*/  LDCU UR6, c[0x0][0x39c] ;  /* 0x00007380ff0677ac */ /* 0x000e220008000800 */
[----:B------:R-:W-:-:S05]  /*37f70*/  PRMT R119, R123, 0x7632, R119 ;  /* 0x000076327b777816 */ /* 0x000fca0000000077 */
[----:B------:R1:W-:Y:S02]  /*37f80*/  @P3 STG.E.U16 desc[UR16][R120.64], R119 ;  /* 0x0000007778003986 */ /* 0x0003e4000c101510 */
[----:B-1----:R-:W1:Y:S02]  /*37f90*/  LDC R121, c[0x0][0x3b8] ;  /* 0x0000ee00ff797b82 */ /* 0x002e640000000800 */
[----:B------:R-:W0:Y:S01]  /*37fa0*/  LDL.LU R119, [R1+0xbd8] ;  /* 0x000bd80001777983 */ /* 0x000e220000300800 */
[C---:B--2---:R-:W-:Y:S01]  /*37fb0*/  ISETP.LT.AND P3, PT, R125.reuse, UR7, !P0 ;  /* 0x000000077d007c0c */ /* 0x044fe2000c761270 */
[----:B-1----:R-:W-:Y:S01]  /*37fc0*/  IMAD R120, R125, R121, RZ ;  /* 0x000000797d787224 */ /* 0x002fe200078e02ff */
[CC--:B------:R-:W-:Y:S01]  /*37fd0*/  LEA R122, P1, R0.reuse, R2.reuse, 0x1 ;  /* 0x00000002007a7211 */ /* 0x0c0fe200078208ff */
[----:B------:R-:W2:Y:S01]  /*37fe0*/  LDL.LU R125, [R1+0xbd4] ;  /* 0x000bd400017d7983 */ /* 0x000ea20000300800 */
[----:B------:R-:W1:Y:S02]  /*37ff0*/  LDCU UR7, c[0x0][0x39c] ;  /* 0x00007380ff0777ac */ /* 0x000e640008000800 */
[----:B------:R-:W-:Y:S01]  /*38000*/  LEA.HI.X.SX32 R123, R0, R3, 0x1, P1 ;  /* 0x00000003007b7211 */ /* 0x000fe200008f0eff */
[C---:B------:R-:W-:Y:S01]  /*38010*/  IMAD R0, R124.reuse, R121, RZ ;  /* 0x000000797c007224 */ /* 0x040fe200078e02ff */
[----:B------:R-:W-:Y:S01]  /*38020*/  ISETP.LT.AND P1, PT, R124, UR9, !P0 ;  /* 0x000000097c007c0c */ /* 0x000fe2000c721270 */
[----:B------:R-:W0:Y:S02]  /*38030*/  LDCU UR9, c[0x0][0x39c] ;  /* 0x00007380ff0977ac */ /* 0x000e240008000800 */
[----:B------:R1:W-:Y:S02]  /*38040*/  @P4 STG.E.U16 desc[UR16][R122.64], R96 ;  /* 0x000000607a004986 */ /* 0x0003e4000c101510 */
[----:B-1----:R-:W-:-:S04]  /*38050*/  LEA R122, P4, R0, R2, 0x1 ;  /* 0x00000002007a7211 */ /* 0x002fc800078808ff */
[----:B------:R-:W-:Y:S02]  /*38060*/  LEA.HI.X.SX32 R123, R0, R3, 0x1, P4 ;  /* 0x00000003007b7211 */ /* 0x000fe400020f0eff */
[C---:B0-----:R-:W-:Y:S01]  /*38070*/  ISETP.LT.AND P4, PT, R119.reuse, UR6, !P0 ;  /* 0x0000000677007c0c */ /* 0x041fe2000c781270 */
[-C--:B------:R-:W-:Y:S01]  /*38080*/  IMAD R119, R119, R121.reuse, RZ ;  /* 0x0000007977777224 */ /* 0x080fe200078e02ff */
[----:B------:R-:W-:Y:S01]  /*38090*/  PRMT R96, R96, 0x7632, R96 ;  /* 0x0000763260607816 */ /* 0x000fe20000000060 */
[----:B------:R-:W0:Y:S04]  /*380a0*/  LDCU UR6, c[0x0][0x39c] ;  /* 0x00007380ff0677ac */ /* 0x000e280008000800 */
[----:B------:R1:W-:Y:S01]  /*380b0*/  @P1 STG.E.U16 desc[UR16][R122.64], R96 ;  /* 0x000000607a001986 */ /* 0x0003e2000c101510 */
[----:B--2---:R-:W-:-:S02]  /*380c0*/  IMAD R0, R125, R121, RZ ;  /* 0x000000797d007224 */ /* 0x004fc400078e02ff */
[----:B------:R-:W-:Y:S02]  /*380d0*/  IMAD.MOV.U32 R121, RZ, RZ, R119 ;  /* 0x000000ffff797224 */ /* 0x000fe400078e0077 */
[----:B------:R-:W2:Y:S04]  /*380e0*/  LDL.LU R119, [R1+0xf40] ;  /* 0x000f400001777983 */ /* 0x000ea80000300800 */
[----:B-1----:R-:W2:Y:S01]  /*380f0*/  LDL.LU R122, [R1+0xbdc] ;  /* 0x000bdc00017a7983 */ /* 0x002ea20000300800 */
[CC--:B------:R-:W-:Y:S02]  /*38100*/  LEA R124, P6, R120.reuse, R2.reuse, 0x1 ;  /* 0x00000002787c7211 */ /* 0x0c0fe400078c08ff */
[----:B----4-:R-:W-:Y:S01]  /*38110*/  ISETP.LT.AND P5, PT, R125, UR8, !P0 ;  /* 0x000000087d007c0c */ /* 0x010fe2000c7a1270 */
[----:B------:R-:W-:Y:S01]  /*38120*/  IMAD.MOV.U32 R123, RZ, RZ, R121 ;  /* 0x000000ffff7b7224 */ /* 0x000fe200078e0079 */
[----:B------:R-:W-:Y:S01]  /*38130*/  LEA.HI.X.SX32 R125, R120, R3, 0x1, P6 ;  /* 0x00000003787d7211 */ /* 0x000fe200030f0eff */
[----:B------:R-:W1:Y:S01]  /*38140*/  LDCU UR8, c[0x0][0x39c] ;  /* 0x00007380ff0877ac */ /* 0x000e620008000800 */
[----:B------:R-:W-:-:S02]  /*38150*/  LEA R120, P6, R0, R2, 0x1 ;  /* 0x0000000200787211 */ /* 0x000fc400078c08ff */
[-C--:B------:R-:W-:Y:S01]  /*38160*/  LEA R96, P1, R123, R2.reuse, 0x1 ;  /* 0x000000027b607211 */ /* 0x080fe200078208ff */
[----:B------:R4:W-:Y:S01]  /*38170*/  @P3 STG.E.U16 desc[UR16][R124.64], R97 ;  /* 0x000000617c003986 */ /* 0x0009e2000c101510 */
[----:B------:R-:W-:Y:S02]  /*38180*/  LEA.HI.X.SX32 R121, R0, R3, 0x1, P6 ;  /* 0x0000000300797211 */ /* 0x000fe400030f0eff */
[----:B------:R-:W-:Y:S01]  /*38190*/  PRMT R0, R97, 0x7632, R0 ;  /* 0x0000763261007816 */ /* 0x000fe20000000000 */
[----:B----4-:R-:W-:Y:S01]  /*381a0*/  IMAD.MOV.U32 R97, RZ, RZ, R123 ;  /* 0x000000ffff617224 */ /* 0x010fe200078e007b */
[----:B------:R-:W4:Y:S01]  /*381b0*/  LDL.LU R124, [R1+0xbe0] ;  /* 0x000be000017c7983 */ /* 0x000f220000300800 */
[----:B------:R-:W0:Y:S03]  /*381c0*/  LDC R123, c[0x0][0x3b8] ;  /* 0x0000ee00ff7b7b82 */ /* 0x000e260000000800 */
[----:B------:R-:W3:Y:S04]  /*381d0*/  LDL.LU R125, [R1+0xbe4] ;  /* 0x000be400017d7983 */ /* 0x000ee80000300800 */
[----:B------:R0:W-:Y:S01]  /*381e0*/  @P5 STG.E.U16 desc[UR16][R120.64], R0 ;  /* 0x0000000078005986 */ /* 0x0001e2000c101510 */
[C---:B--2---:R-:W-:Y:S01]  /*381f0*/  ISETP.LT.AND P3, PT, R122.reuse, UR7, !P0 ;  /* 0x000000077a007c0c */ /* 0x044fe2000c761270 */
[----:B0-----:R-:W-:Y:S01]  /*38200*/  IMAD R0, R122, R123, RZ ;  /* 0x0000007b7a007224 */ /* 0x001fe200078e02ff */
[----:B------:R-:W-:Y:S01]  /*38210*/  LEA.HI.X.SX32 R97, R97, R3, 0x1, P1 ;  /* 0x0000000361617211 */ /* 0x000fe200008f0eff */
[----:B------:R-:W2:Y:S01]  /*38220*/  LDL.LU R122, [R1+0xbe8] ;  /* 0x000be800017a7983 */ /* 0x000ea20000300800 */
[----:B------:R-:W2:Y:S03]  /*38230*/  LDCU UR7, c[0x0][0x39c] ;  /* 0x00007380ff0777ac */ /* 0x000ea60008000800 */
[----:B------:R0:W-:Y:S01]  /*38240*/  @P4 STG.E.U16 desc[UR16][R96.64], R98 ;  /* 0x0000006260004986 */ /* 0x0001e2000c101510 */
[----:B------:R-:W-:-:S04]  /*38250*/  LEA R120, P4, R0, R2, 0x1 ;  /* 0x0000000200787211 */ /* 0x000fc800078808ff */
[----:B------:R-:W-:Y:S02]  /*38260*/  LEA.HI.X.SX32 R121, R0, R3, 0x1, P4 ;  /* 0x0000000300797211 */ /* 0x000fe400020f0eff */
[----:B0-----:R-:W-:Y:S01]  /*38270*/  PRMT R98, R98, 0x7632, R98 ;  /* 0x0000763262627816 */ /* 0x001fe20000000062 */
[CC--:B----4-:R-:W-:Y:S01]  /*38280*/  IMAD R97, R124.reuse, R123.reuse, RZ ;  /* 0x0000007b7c617224 */ /* 0x0d0fe200078e02ff */
[----:B-1----:R-:W-:Y:S01]  /*38290*/  ISETP.LT.AND P1, PT, R124, UR8, !P0 ;  /* 0x000000087c007c0c */ /* 0x002fe2000c721270 */
[----:B---3--:R-:W-:-:S03]  /*382a0*/  IMAD R0, R125, R123, RZ ;  /* 0x0000007b7d007224 */ /* 0x008fc600078e02ff */
[-C--:B------:R-:W-:Y:S01]  /*382b0*/  LEA R96, P5, R97, R2.reuse, 0x1 ;  /* 0x0000000261607211 */ /* 0x080fe200078a08ff */
[----:B------:R0:W-:Y:S01]  /*382c0*/  @P3 STG.E.U16 desc[UR16][R120.64], R98 ;  /* 0x0000006278003986 */ /* 0x0001e2000c101510 */
[----:B------:R-:W-:Y:S01]  /*382d0*/  ISETP.LT.AND P4, PT, R125, UR6, !P0 ;  /* 0x000000067d007c0c */ /* 0x000fe2000c781270 */
[----:B------:R-:W1:Y:S01]  /*382e0*/  LDCU UR6, c[0x0][0x39c] ;  /* 0x00007380ff0677ac */ /* 0x000e620008000800 */
[----:B------:R-:W-:Y:S01]  /*382f0*/  LEA.HI.X.SX32 R97, R97, R3, 0x1, P5 ;  /* 0x0000000361617211 */ /* 0x000fe200028f0eff */
[----:B------:R-:W1:Y:S01]  /*38300*/  LDL.LU R125, [R1+0xbf0] ;  /* 0x000bf000017d7983 */ /* 0x000e620000300800 */
[----:B------:R-:W3:Y:S03]  /*38310*/  LDCU UR8, c[0x0][0x39c] ;  /* 0x00007380ff0877ac */ /* 0x000ee60008000800 */
[----:B------:R-:W3:Y:S01]  /*38320*/  LDL.LU R124, [R1+0xbf4] ;  /* 0x000bf400017c7983 */ /* 0x000ee20000300800 */
[----:B0-----:R-:W-:-:S03]  /*38330*/  LEA R120, P6, R0, R2, 0x1 ;  /* 0x0000000200787211 */ /* 0x001fc600078c08ff */
[----:B------:R0:W-:Y:S01]  /*38340*/  @P1 STG.E.U16 desc[UR16][R96.64], R99 ;  /* 0x0000006360001986 */ /* 0x0001e2000c101510 */
[----:B------:R-:W-:Y:S02]  /*38350*/  LEA.HI.X.SX32 R121, R0, R3, 0x1, P6 ;  /* 0x0000000300797211 */ /* 0x000fe400030f0eff */
[----:B------:R-:W-:Y:S02]  /*38360*/  PRMT R0, R99, 0x7632, R0 ;  /* 0x0000763263007816 */ /* 0x000fe40000000000 */
[C---:B--2---:R-:W-:Y:S01]  /*38370*/  ISETP.LT.AND P3, PT, R122.reuse, UR7, !P0 ;  /* 0x000000077a007c0c */ /* 0x044fe2000c761270 */
[----:B------:R-:W-:Y:S02]  /*38380*/  IMAD R98, R122, R123, RZ ;  /* 0x0000007b7a627224 */ /* 0x000fe400078e02ff */
[----:B------:R2:W-:Y:S01]  /*38390*/  @P4 STG.E.U16 desc[UR16][R120.64], R0 ;  /* 0x0000000078004986 */ /* 0x0005e2000c101510 */
[----:B------:R-:W4:Y:S03]  /*383a0*/  LDCU UR7, c[0x0][0x39c] ;  /* 0x00007380ff0777ac */ /* 0x000f260008000800 */
[----:B------:R-:W4:Y:S04]  /*383b0*/  LDL.LU R122, [R1+0xbf8] ;  /* 0x000bf800017a7983 */ /* 0x000f280000300800 */
[----:B0-----:R-:W4:Y:S01]  /*383c0*/  LDL.LU R99, [R1+0xbec] ;  /* 0x000bec0001637983 */ /* 0x001f220000300800 */
[----:B------:R-:W-:-:S04]  /*383d0*/  LEA R96, P1, R98, R2, 0x1 ;  /* 0x0000000262607211 */ /* 0x000fc800078208ff */
[----:B------:R-:W-:-:S05]  /*383e0*/  LEA.HI.X.SX32 R97, R98, R3, 0x1, P1 ;  /* 0x0000000362617211 */ /* 0x000fca00008f0eff */
[----:B------:R0:W-:Y:S01]  /*383f0*/  @P3 STG.E.U16 desc[UR16][R96.64], R92 ;  /* 0x0000005c60003986 */ /* 0x0001e2000c101510 */
[C---:B-1----:R-:W-:Y:S01]  /*38400*/  ISETP.LT.AND P4, PT, R125.reuse, UR6, !P0 ;  /* 0x000000067d007c0c */ /* 0x042fe2000c781270 */
[-C--:B--2---:R-:W-:Y:S01]  /*38410*/  IMAD R0, R125, R123.reuse, RZ ;  /* 0x0000007b7d007224 */ /* 0x084fe200078e02ff */
[C---:B---3--:R-:W-:Y:S01]  /*38420*/  ISETP.LT.AND P5, PT, R124.reuse, UR8, !P0 ;  /* 0x000000087c007c0c */ /* 0x048fe2000c7a1270 */
[-C--:B0-----:R-:W-:Y:S01]  /*38430*/  IMAD R97, R124, R123.reuse, RZ ;  /* 0x0000007b7c617224 */ /* 0x081fe200078e02ff */
[----:B------:R-:W2:Y:S02]  /*38440*/  LDL.LU R125, [R1+0xbfc] ;  /* 0x000bfc00017d7983 */ /* 0x000ea40000300800 */
[-C--:B------:R-:W-:Y:S01]  /*38450*/  LEA R98, P6, R0, R2.reuse, 0x1 ;  /* 0x0000000200627211 */ /* 0x080fe200078c08ff */
[----:B------:R-:W0:Y:S01]  /*38460*/  LDCU UR6, c[0x0][0x39c] ;  /* 0x00007380ff0677ac */ /* 0x000e220008000800 */
[----:B------:R-:W3:Y:S01]  /*38470*/  LDL.LU R124, [R1+0xc00] ;  /* 0x000c0000017c7983 */ /* 0x000ee20000300800 */
[----:B------:R-:W-:Y:S01]  /*38480*/  PRMT R92, R92, 0x7632, R92 ;  /* 0x000076325c5c7816 */ /* 0x000fe2000000005c */
[----:B------:R-:W1:Y:S01]  /*38490*/  LDCU UR8, c[0x0][0x39c] ;  /* 0x00007380ff0877ac */ /* 0x000e620008000800 */
[C---:B----4-:R-:W-:Y:S01]  /*384a0*/  ISETP.LT.AND P1, PT, R99.reuse, UR9, !P0 ;  /* 0x0000000963007c0c */ /* 0x050fe2000c721270 */
[----:B------:R-:W-:Y:S01]  /*384b0*/  IMAD R99, R99, R123, RZ ;  /* 0x0000007b63637224 */ /* 0x000fe200078e02ff */
[----:B------:R-:W4:Y:S04]  /*384c0*/  LDCU UR9, c[0x0][0x39c] ;  /* 0x00007380ff0977ac */ /* 0x000f280008000800 */
[----:B------:R-:W-:-:S04]  /*384d0*/  LEA R120, P3, R99, R2, 0x1 ;  /* 0x0000000263787211 */ /* 0x000fc800078608ff */
[-C--:B------:R-:W-:Y:S02]  /*384e0*/  LEA.HI.X.SX32 R121, R99, R3.reuse, 0x1, P3 ;  /* 0x0000000363797211 */ /* 0x080fe400018f0eff */
[----:B------:R-:W-:Y:S01]  /*384f0*/  LEA.HI.X.SX32 R99, R0, R3, 0x1, P6 ;  /* 0x0000000300637211 */ /* 0x000fe200030f0eff */
[C---:B------:R-:W-:Y:S01]  /*38500*/  IMAD R0, R122.reuse, R123, RZ ;  /* 0x0000007b7a007224 */ /* 0x040fe200078e02ff */
[----:B------:R-:W-:Y:S01]  /*38510*/  ISETP.LT.AND P3, PT, R122, UR7, !P0 ;  /* 0x000000077a007c0c */ /* 0x000fe2000c761270 */
[----:B------:R0:W-:Y:S01]  /*38520*/  @P1 STG.E.U16 desc[UR16][R120.64], R92 ;  /* 0x0000005c78001986 */ /* 0x0001e2000c101510 */
[C---:B------:R-:W-:Y:S01]  /*38530*/  LEA R96, P6, R97.reuse, R2, 0x1 ;  /* 0x0000000261607211 */ /* 0x040fe200078c08ff */
[----:B------:R-:W1:Y:S02]  /*38540*/  LDCU UR7, c[0x0][0x39c] ;  /* 0x00007380ff0777ac */ /* 0x000e640008000800 */
[----:B------:R-:W4:Y:S01]  /*38550*/  LDL.LU R122, [R1+0xc04] ;  /* 0x000c0400017a7983 */ /* 0x000f220000300800 */
[----:B------:R-:W-:-:S03]  /*38560*/  LEA.HI.X.SX32 R97, R97, R3, 0x1, P6 ;  /* 0x0000000361617211 */ /* 0x000fc600030f0eff */
[----:B------:R-:W-:Y:S01]  /*38570*/  @P4 STG.E.U16 desc[UR16][R98.64], R93 ;  /* 0x0000005d62004986 */ /* 0x000fe2000c101510 */
[----:B0-----:R-:W-:-:S05]  /*38580*/  PRMT R120, R93, 0x7632, R120 ;  /* 0x000076325d787816 */ /* 0x001fca0000000078 */
[----:B------:R0:W-:Y:S04]  /*38590*/  @P5 STG.E.U16 desc[UR16][R96.64], R120 ;  /* 0x0000007860005986 */ /* 0x0001e8000c101510 */
[----:B0-----:R-:W4:Y:S01]  /*385a0*/  LDL.LU R120, [R1+0xc08] ;  /* 0x000c080001787983 */ /* 0x001f220000300800 */
[----:B------:R-:W-:-:S04]  /*385b0*/  LEA R92, P1, R0, R2, 0x1 ;  /* 0x00000002005c7211 */ /* 0x000fc800078208ff */
[----:B------:R-:W-:Y:S01]  /*385c0*/  LEA.HI.X.SX32 R93, R0, R3, 0x1, P1 ;  /* 0x00000003005d7211 */ /* 0x000fe200008f0eff */
[CC--:B--2---:R-:W-:Y:S01]  /*385d0*/  IMAD R0, R125.reuse, R123.reuse, RZ ;  /* 0x0000007b7d007224 */ /* 0x0c4fe200078e02ff */
[----:B------:R-:W-:Y:S01]  /*385e0*/  ISETP.LT.AND P4, PT, R125, UR6, !P0 ;  /* 0x000000067d007c0c */ /* 0x000fe2000c781270 */
[C---:B---3--:R-:W-:Y:S01]  /*385f0*/  IMAD R97, R124.reuse, R123, RZ ;  /* 0x0000007b7c617224 */ /* 0x048fe200078e02ff */
[----:B------:R-:W2:Y:S01]  /*38600*/  LDL.LU R125, [R1+0xc0c] ;  /* 0x000c0c00017d7983 */ /* 0x000ea20000300800 */
[----:B------:R-:W2:Y:S03]  /*38610*/  LDCU UR6, c[0x0][0x39c] ;  /* 0x00007380ff0677ac */ /* 0x000ea60008000800 */
[----:B------:R0:W-:Y:S01]  /*38620*/  @P3 STG.E.U16 desc[UR16][R92.64], R94 ;  /* 0x0000005e5c003986 */ /* 0x0001e2000c101510 */
[----:B-1----:R-:W-:Y:S01]  /*38630*/  ISETP.LT.AND P3, PT, R124, UR8, !P0 ;  /* 0x000000087c007c0c */ /* 0x002fe2000c761270 */
[----:B------:R-:W1:Y:S02]  /*38640*/  LDCU UR8, c[0x0][0x39c] ;  /* 0x00007380ff0877ac */ /* 0x000e640008000800 */
[----:B------:R-:W3:Y:S01]  /*38650*/  LDL.LU R124, [R1+0xc10] ;  /* 0x000c1000017c7983 */ /* 0x000ee20000300800 */
[----:B------:R-:W-:-:S02]  /*38660*/  LEA R96, P6, R97, R2, 0x1 ;  /* 0x0000000261607211 */ /* 0x000fc400078c08ff */
[----:B0-----:R-:W-:Y:S02]  /*38670*/  LEA R92, P5, R0, R2, 0x1 ;  /* 0x00000002005c7211 */ /* 0x001fe400078a08ff */
[----:B------:R-:W-:Y:S02]  /*38680*/  PRMT R94, R94, 0x7632, R94 ;  /* 0x000076325e5e7816 */ /* 0x000fe4000000005e */
[-C--:B------:R-:W-:Y:S02]  /*38690*/  LEA.HI.X.SX32 R93, R0, R3.reuse, 0x1, P5 ;  /* 0x00000003005d7211 */ /* 0x080fe400028f0eff */
[----:B------:R-:W-:-:S03]  /*386a0*/  LEA.HI.X.SX32 R97, R97, R3, 0x1, P6 ;  /* 0x0000000361617211 */ /* 0x000fc600030f0eff */
[----:B------:R0:W-:Y:S04]  /*386b0*/  @P4 STG.E.U16 desc[UR16][R92.64], R94 ;  /* 0x0000005e5c004986 */ /* 0x0001e8000c101510 */
[----:B------:R0:W-:Y:S01]  /*386c0*/  @P3 STG.E.U16 desc[UR16][R96.64], R95 ;  /* 0x0000005f60003986 */ /* 0x0001e2000c101510 */
[C---:B----4-:R-:W-:Y:S01]  /*386d0*/  ISETP.LT.AND P1, PT, R122.reuse, UR7, !P0 ;  /* 0x000000077a007c0c */ /* 0x050fe2000c721270 */
[-C--:B------:R-:W-:Y:S01]  /*386e0*/  IMAD R99, R122, R123.reuse, RZ ;  /* 0x0000007b7a637224 */ /* 0x080fe200078e02ff */
[----:B------:R-:W4:Y:S01]  /*386f0*/  LDCU UR7, c[0x0][0x39c] ;  /* 0x00007380ff0777ac */ /* 0x000f220008000800 */
[----:B------:R-:W4:Y:S04]  /*38700*/  LDL.LU R122, [R1+0xc14] ;  /* 0x000c1400017a7983 */ /* 0x000f280000300800 */
[----:B------:R-:W4:Y:S01]  /*38710*/  LDL.LU R121, [R1+0xc18] ;  /* 0x000c180001797983 */ /* 0x000f220000300800 */
[C---:B------:R-:W-:Y:S01]  /*38720*/  ISETP.LT.AND P4, PT, R120.reuse, UR9, !P0 ;  /* 0x0000000978007c0c */ /* 0x040fe2000c781270 */
[----:B------:R-:W-:Y:S01]  /*38730*/  IMAD R0, R120, R123, RZ ;  /* 0x0000007b78007224 */ /* 0x000fe200078e02ff */
[----:B------:R-:W-:Y:S01]  /*38740*/  LEA R98, P5, R99, R2, 0x1 ;  /* 0x0000000263627211 */ /* 0x000fe200078a08ff */
[----:B------:R-:W4:Y:S01]  /*38750*/  LDL.LU R120, [R1+0xc1c] ;  /* 0x000c1c0001787983 */ /* 0x000f220000300800 */
[----:B0-----:R-:W-:Y:S01]  /*38760*/  PRMT R93, R95, 0x7632, R93 ;  /* 0x000076325f5d7816 */ /* 0x001fe2000000005d */
[----:B------:R-:W0:Y:S02]  /*38770*/  LDCU UR9, c[0x0][0x39c] ;  /* 0x00007380ff0977ac */ /* 0x000e240008000800 */
[----:B------:R-:W4:Y:S01]  /*38780*/  LDL.LU R96, [R1+0xc20] ;  /* 0x000c200001607983 */ /* 0x000f220000300800 */
[----:B------:R-:W-:-:S02]  /*38790*/  LEA.HI.X.SX32 R99, R99, R3, 0x1, P5 ;  /* 0x0000000363637211 */ /* 0x000fc400028f0eff */
[----:B------:R-:W-:-:S03]  /*387a0*/  LEA R92, P3, R0, R2, 0x1 ;  /* 0x00000002005c7211 */ /* 0x000fc600078608ff */
[----:B------:R0:W-:Y:S01]  /*387b0*/  @P1 STG.E.U16 desc[UR16][R98.64], R93 ;  /* 0x0000005d62001986 */ /* 0x0001e2000c101510 */
[C---:B--2---:R-:W-:Y:S01]  /*387c0*/  ISETP.LT.AND P1, PT, R125.reuse, UR6, !P0 ;  /* 0x000000067d007c0c */ /* 0x044fe2000c721270 */
[----:B------:R-:W2:Y:S01]  /*387d0*/  LDCU UR6, c[0x0][0x39c] ;  /* 0x00007380ff0677ac */ /* 0x000ea20008000800 */
[----:B---3--:R-:W-:Y:S01]  /*387e0*/  IMAD R95, R124, R123, RZ ;  /* 0x0000007b7c5f7224 */ /* 0x008fe200078e02ff */
[----:B0-----:R-:W-:Y:S01]  /*387f0*/  LEA.HI.X.SX32 R93, R0, R3, 0x1, P3 ;  /* 0x00000003005d7211 */ /* 0x001fe200018f0eff */
[----:B------:R-:W-:Y:S01]  /*38800*/  IMAD R0, R125, R123, RZ ;  /* 0x0000007b7d007224 */ /* 0x000fe200078e02ff */
[----:B----4-:R-:W-:Y:S01]  /*38810*/  ISETP.LT.AND P3, PT, R124, UR7, !P0 ;  /* 0x000000077c007c0c */ /* 0x010fe2000c761270 */
[----:B------:R-:W3:Y:S01]  /*38820*/  LDL.LU R98, [R1+0xc24] ;  /* 0x000c240001627983 */ /* 0x000ee20000300800 */
[C---:B------:R-:W-:Y:S01]  /*38830*/  LEA R94, P5, R95.reuse, R2, 0x1 ;  /* 0x000000025f5e7211 */ /* 0x040fe200078a08ff */
[----:B------:R-:W0:Y:S02]  /*38840*/  LDCU UR7, c[0x0][0x39c] ;  /* 0x00007380ff0777ac */ /* 0x000e240008000800 */
[----:B------:R4:W-:Y:S01]  /*38850*/  @P4 STG.E.U16 desc[UR16][R92.64], R88 ;  /* 0x000000585c004986 */ /* 0x0009e2000c101510 */
[----:B------:R-:W-:-:S03]  /*38860*/  LEA.HI.X.SX32 R95, R95, R3, 0x1, P5 ;  /* 0x000000035f5f7211 */ /* 0x000fc600028f0eff */
[----:B------:R-:W3:Y:S01]  /*38870*/  LDL.LU R99, [R1+0xc28] ;  /* 0x000c280001637983 */ /* 0x000ee20000300800 */
[----:B----4-:R-:W-:Y:S02]  /*38880*/  LEA R92, P4, R0, R2, 0x1 ;  /* 0x00000002005c7211 */ /* 0x010fe400078808ff */
[----:B------:R-:W-:Y:S02]  /*38890*/  PRMT R88, R88, 0x7632, R88 ;  /* 0x0000763258587816 */ /* 0x000fe40000000058 */
[----:B------:R-:W-:-:S05]  /*388a0*/  LEA.HI.X.SX32 R93, R0, R3, 0x1, P4 ;  /* 0x00000003005d7211 */ /* 0x000fca00020f0eff */
[----:B------:R-:W-:Y:S04]  /*388b0*/  @P1 STG.E.U16 desc[UR16][R92.64], R88 ;  /* 0x000000585c001986 */ /* 0x000fe8000c101510 */
[----:B------:R4:W-:Y:S04]  /*388c0*/  @P3 STG.E.U16 desc[UR16][R94.64], R89 ;  /* 0x000000595e003986 */ /* 0x0009e8000c101510 */
[----:B----4-:R-:W4:Y:S01]  /*388d0*/  LDL.LU R95, [R1+0xc2c] ;  /* 0x000c2c00015f7983 */ /* 0x010f220000300800 */
[----:B------:R-:W-:-:S03]  /*388e0*/  PRMT R94, R89, 0x7632, R94 ;  /* 0x00007632595e7816 */ /* 0x000fc6000000005e */
[----:B------:R-:W4:Y:S01]  /*388f0*/  LDL.LU R97, [R1+0xc30] ;  /* 0x000c300001617983 */ /* 0x000f220000300800 */
[C---:B------:R-:W-:Y:S01]  /*38900*/  IMAD R0, R122.reuse, R123, RZ ;  /* 0x0000007b7a007224 */ /* 0x040fe200078e02ff */
[----:B-1----:R-:W-:Y:S01]  /*38910*/  ISETP.LT.AND P4, PT, R122, UR8, !P0 ;  /* 0x000000087a007c0c */ /* 0x002fe2000c781270 */
[----:B------:R-:W3:Y:S03]  /*38920*/  LDCU UR8, c[0x0][0x39c] ;  /* 0x00007380ff0877ac */ /* 0x000ee60008000800 */
[----:B------:R-:W-:-:S04]  /*38930*/  LEA R88, P3, R0, R2, 0x1 ;  /* 0x0000000200587211 */ /* 0x000fc800078608ff */
[----:B------:R-:W-:-:S05]  /*38940*/  LEA.HI.X.SX32 R89, R0, R3, 0x1, P3 ;  /* 0x0000000300597211 */ /* 0x000fca00018f0eff */
[----:B------:R1:W-:Y:S01]  /*38950*/  @P4 STG.E.U16 desc[UR16][R88.64], R94 ;  /* 0x0000005e58004986 */ /* 0x0003e2000c101510 */
[C---:B0-----:R-:W-:Y:S01]  /*38960*/  ISETP.LT.AND P4, PT, R96.reuse, UR7, !P0 ;  /* 0x0000000760007c0c */ /* 0x041fe2000c781270 */
[-C--:B-1----:R-:W-:Y:S01]  /*38970*/  IMAD R94, R96, R123.reuse, RZ ;  /* 0x0000007b605e7224 */ /* 0x082fe200078e02ff */
[C---:B------:R-:W-:Y:S01]  /*38980*/  ISETP.LT.AND P1, PT, R121.reuse, UR9, !P0 ;  /* 0x0000000979007c0c */ /* 0x040fe2000c721270 */
[----:B------:R-:W4:Y:S01]  /*38990*/  LDL.LU R96, [R1+0xc34] ;  /* 0x000c340001607983 */ /* 0x000f220000300800 */
[-C--:B------:R-:W-:Y:S02]  /*389a0*/  IMAD R93, R121, R123.reuse, RZ ;  /* 0x0000007b795d7224 */ /* 0x080fe400078e02ff */
[C---:B------:R-:W-:Y:S01]  /*389b0*/  IMAD R0, R120.reuse, R123, RZ ;  /* 0x0000007b78007224 */ /* 0x040fe200078e02ff */
[----:B--2---:R-:W-:Y:S01]  /*389c0*/  ISETP.LT.AND P3, PT, R120, UR6, !P0 ;  /* 0x0000000678007c0c */ /* 0x004fe2000c761270 */
[----:B------:R-:W0:Y:S01]  /*389d0*/  LDCU UR6, c[0x0][0x39c] ;  /* 0x00007380ff0677ac */ /* 0x000e220008000800 */
[----:B------:R-:W-:-:S02]  /*389e0*/  LEA R92, P5, R93, R2, 0x1 ;  /* 0x000000025d5c7211 */ /* 0x000fc400078a08ff */
[C---:B------:R-:W-:Y:S01]  /*389f0*/  LEA R88, P6, R0.reuse, R2, 0x1 ;  /* 0x0000000200587211 */ /* 0x040fe200078c08ff */
[----:B------:R-:W4:Y:S01]  /*38a00*/  LDCU UR7, c[0x0][0x39c] ;  /* 0x00007380ff0777ac */ /* 0x000f220008000800 */
[-C--:B------:R-:W-:Y:S02]  /*38a10*/  LEA.HI.X.SX32 R93, R93, R3.reuse, 0x1, P5 ;  /* 0x000000035d5d7211 */ /* 0x080fe400028f0eff */
[----:B------:R-:W-:Y:S01]  /*38a20*/  LEA.HI.X.SX32 R89, R0, R3, 0x1, P6 ;  /* 0x0000000300597211 */ /* 0x000fe200030f0eff */
[----:B------:R-:W1:Y:S01]  /*38a30*/  LDCU UR9, c[0x0][0x39c] ;  /* 0x00007380ff0977ac */ /* 0x000e620008000800 */
[----:B------:R-:W-:Y:S01]  /*38a40*/  PRMT R0, R90, 0x7632, R0 ;  /* 0x000076325a007816 */ /* 0x000fe20000000000 */
[----:B------:R-:W-:Y:S01]  /*38a50*/  @P1 STG.E.U16 desc[UR16][R92.64], R90 ;  /* 0x0000005a5c001986 */ /* 0x000fe2000c101510 */
[----:B---3--:R-:W-:-:S03]  /*38a60*/  ISETP.LT.AND P1, PT, R98, UR8, !P0 ;  /* 0x0000000862007c0c */ /* 0x008fc6000c721270 */
[----:B------:R2:W-:Y:S01]  /*38a70*/  @P3 STG.E.U16 desc[UR16][R88.64], R0 ;  /* 0x0000000058003986 */ /* 0x0005e2000c101510 */
[----:B------:R-:W3:Y:S01]  /*38a80*/  LDCU UR8, c[0x0][0x39c] ;  /* 0x00007380ff0877ac */ /* 0x000ee20008000800 */
[-C--:B--2---:R-:W-:Y:S01]  /*38a90*/  LEA R88, P3, R94, R2.reuse, 0x1 ;  /* 0x000000025e587211 */ /* 0x084fe200078608ff */
[----:B------:R-:W-:Y:S02]  /*38aa0*/  IMAD R0, R98, R123, RZ ;  /* 0x0000007b62007224 */ /* 0x000fe400078e02ff */
[----:B------:R-:W2:Y:S01]  /*38ab0*/  LDL.LU R98, [R1+0xc38] ;  /* 0x000c380001627983 */ /* 0x000ea20000300800 */
[----:B------:R-:W-:Y:S01]  /*38ac0*/  LEA.HI.X.SX32 R89, R94, R3, 0x1, P3 ;  /* 0x000000035e597211 */ /* 0x000fe200018f0eff */
[C---:B------:R-:W-:Y:S01]  /*38ad0*/  IMAD R92, R99.reuse, R123, RZ ;  /* 0x0000007b635c7224 */ /* 0x040fe200078e02ff */
[----:B0-----:R-:W-:Y:S01]  /*38ae0*/  ISETP.LT.AND P3, PT, R99, UR6, !P0 ;  /* 0x0000000663007c0c */ /* 0x001fe2000c761270 */
[----:B------:R-:W0:Y:S01]  /*38af0*/  LDCU UR6, c[0x0][0x39c] ;  /* 0x00007380ff0677ac */ /* 0x000e220008000800 */
[----:B------:R-:W-:Y:S01]  /*38b00*/  LEA R90, P5, R0, R2, 0x1 ;  /* 0x00000002005a7211 */ /* 0x000fe200078a08ff */
[----:B------:R1:W-:Y:S01]  /*38b10*/  @P4 STG.E.U16 desc[UR16][R88.64], R91 ;  /* 0x0000005b58004986 */ /* 0x0003e2000c101510 */
[----:B------:R-:W-:-:S02]  /*38b20*/  PRMT R93, R91, 0x7632, R93 ;  /* 0x000076325b5d7816 */ /* 0x000fc4000000005d */
[-C--:B-1----:R-:W-:Y:S02]  /*38b30*/  LEA R88, P6, R92, R2.reuse, 0x1 ;  /* 0x000000025c587211 */ /* 0x082fe400078c08ff */
[-C--:B------:R-:W-:Y:S02]  /*38b40*/  LEA.HI.X.SX32 R91, R0, R3.reuse, 0x1, P5 ;  /* 0x00000003005b7211 */ /* 0x080fe400028f0eff */
[----:B------:R-:W-:Y:S02]  /*38b50*/  LEA.HI.X.SX32 R89, R92, R3, 0x1, P6 ;  /* 0x000000035c597211 */ /* 0x000fe400030f0eff */
[C---:B----4-:R-:W-:Y:S01]  /*38b60*/  ISETP.LT.AND P4, PT, R95.reuse, UR7, !P0 ;  /* 0x000000075f007c0c */ /* 0x050fe2000c781270 */
[----:B------:R-:W-:Y:S01]  /*38b70*/  IMAD R0, R95, R123, RZ ;  /* 0x0000007b5f007224 */ /* 0x000fe200078e02ff */
[----:B------:R1:W-:Y:S01]  /*38b80*/  @P1 STG.E.U16 desc[UR16][R90.64], R93 ;  /* 0x0000005d5a001986 */ /* 0x0003e2000c101510 */
[----:B------:R-:W4:Y:S03]  /*38b90*/  LDCU UR7, c[0x0][0x39c] ;  /* 0x00007380ff0777ac */ /* 0x000f260008000800 */
[----:B------:R-:W4:Y:S04]  /*38ba0*/  LDL.LU R95, [R1+0xc3c] ;  /* 0x000c3c00015f7983 */ /* 0x000f280000300800 */
[----:B------:R-:W4:Y:S01]  /*38bb0*/  LDL.LU R94, [R1+0xc40] ;  /* 0x000c4000015e7983 */ /* 0x000f220000300800 */
[----:B-1----:R-:W-:-:S03]  /*38bc0*/  LEA R90, P1, R0, R2, 0x1 ;  /* 0x00000002005a7211 */ /* 0x002fc600078208ff */
[----:B------:R1:W-:Y:S01]  /*38bd0*/  @P3 STG.E.U16 desc[UR16][R88.64], R84 ;  /* 0x0000005458003986 */ /* 0x0003e2000c101510 */
[----:B------:R-:W-:Y:S02]  /*38be0*/  LEA.HI.X.SX32 R91, R0, R3, 0x1, P1 ;  /* 0x00000003005b7211 */ /* 0x000fe400008f0eff */
[C---:B------:R-:W-:Y:S01]  /*38bf0*/  ISETP.LT.AND P1, PT, R97.reuse, UR9, !P0 ;  /* 0x0000000961007c0c */ /* 0x040fe2000c721270 */
[----:B------:R-:W0:Y:S01]  /*38c00*/  LDCU UR9, c[0x0][0x39c] ;  /* 0x00007380ff0977ac */ /* 0x000e220008000800 */
[----:B-1----:R-:W-:Y:S01]  /*38c10*/  PRMT R88, R84, 0x7632, R88 ;  /* 0x0000763254587816 */ /* 0x002fe20000000058 */
[-C--:B------:R-:W-:Y:S02]  /*38c20*/  IMAD R84, R97, R123.reuse, RZ ;  /* 0x0000007b61547224 */ /* 0x080fe400078e02ff */
[----:B------:R-:W4:Y:S01]  /*38c30*/  LDL.LU R97, [R1+0xc44] ;  /* 0x000c440001617983 */ /* 0x000f220000300800 */
[C---:B---3--:R-:W-:Y:S01]  /*38c40*/  ISETP.LT.AND P3, PT, R96.reuse, UR8, !P0 ;  /* 0x0000000860007c0c */ /* 0x048fe2000c761270 */
[----:B------:R-:W-:-:S02]  /*38c50*/  IMAD R0, R96, R123, RZ ;  /* 0x0000007b60007224 */ /* 0x000fc400078e02ff */
[----:B------:R1:W-:Y:S01]  /*38c60*/  @P4 STG.E.U16 desc[UR16][R90.64], R88 ;  /* 0x000000585a004986 */ /* 0x0003e2000c101510 */
[----:B------:R-:W3:Y:S03]  /*38c70*/  LDCU UR8, c[0x0][0x39c] ;  /* 0x00007380ff0877ac */ /* 0x000ee60008000800 */
[----:B------:R-:W3:Y:S04]  /*38c80*/  LDL.LU R96, [R1+0xc48] ;  /* 0x000c480001607983 */ /* 0x000ee80000300800 */
[----:B------:R-:W3:Y:S01]  /*38c90*/  LDL.LU R93, [R1+0xc4c] ;  /* 0x000c4c00015d7983 */ /* 0x000ee20000300800 */
[-C--:B-1----:R-:W-:Y:S02]  /*38ca0*/  LEA R88, P4, R84, R2.reuse, 0x1 ;  /* 0x0000000254587211 */ /* 0x082fe400078808ff */
[----:B------:R-:W-:-:S02]  /*38cb0*/  LEA R90, P5, R0, R2, 0x1 ;  /* 0x00000002005a7211 */ /* 0x000fc400078a08ff */
[-C--:B------:R-:W-:Y:S02]  /*38cc0*/  LEA.HI.X.SX32 R89, R84, R3.reuse, 0x1, P4 ;  /* 0x0000000354597211 */ /* 0x080fe400020f0eff */
[----:B------:R-:W-:Y:S02]  /*38cd0*/  LEA.HI.X.SX32 R91, R0, R3, 0x1, P5 ;  /* 0x00000003005b7211 */ /* 0x000fe400028f0eff */
[----:B------:R-:W-:Y:S01]  /*38ce0*/  PRMT R0, R85, 0x7632, R0 ;  /* 0x0000763255007816 */ /* 0x000fe20000000000 */
[----:B------:R1:W-:Y:S01]  /*38cf0*/  @P1 STG.E.U16 desc[UR16][R88.64], R85 ;  /* 0x0000005558001986 */ /* 0x0003e2000c101510 */
[C---:B--2---:R-:W-:Y:S01]  /*38d00*/  IMAD R92, R98.reuse, R123, RZ ;  /* 0x0000007b625c7224 */ /* 0x044fe200078e02ff */
[----:B0-----:R-:W-:Y:S02]  /*38d10*/  ISETP.LT.AND P4, PT, R98, UR6, !P0 ;  /* 0x0000000662007c0c */ /* 0x001fe4000c781270 */
[----:B------:R4:W-:Y:S01]  /*38d20*/  @P3 STG.E.U16 desc[UR16][R90.64], R0 ;  /* 0x000000005a003986 */ /* 0x0009e2000c101510 */
[----:B------:R-:W0:Y:S01]  /*38d30*/  LDCU UR6, c[0x0][0x39c] ;  /* 0x00007380ff0677ac */ /* 0x000e220008000800 */
[----:B------:R-:W-:-:S04]  /*38d40*/  LEA R84, P6, R92, R2, 0x1 ;  /* 0x000000025c547211 */ /* 0x000fc800078c08ff */
[----:B-1----:R-:W-:-:S05]  /*38d50*/  LEA.HI.X.SX32 R85, R92, R3, 0x1, P6 ;  /* 0x000000035c557211 */ /* 0x002fca00030f0eff */
[----:B------:R1:W-:Y:S01]  /*38d60*/  @P4 STG.E.U16 desc[UR16][R84.64], R86 ;  /* 0x0000005654004986 */ /* 0x0003e2000c101510 */
[CC--:B----4-:R-:W-:Y:S01]  /*38d70*/  IMAD R0, R95.reuse, R123.reuse, RZ ;  /* 0x0000007b5f007224 */ /* 0x0d0fe200078e02ff */
[----:B------:R-:W-:Y:S01]  /*38d80*/  ISETP.LT.AND P3, PT, R95, UR7, !P0 ;  /* 0x000000075f007c0c */ /* 0x000fe2000c761270 */
[----:B------:R-:W2:Y:S01]  /*38d90*/  LDCU UR7, c[0x0][0x39c] ;  /* 0x00007380ff0777ac */ /* 0x000ea20008000800 */
[----:B------:R-:W4:Y:S01]  /*38da0*/  LDL.LU R95, [R1+0xc50] ;  /* 0x000c5000015f7983 */ /* 0x000f220000300800 */
[C---:B------:R-:W-:Y:S01]  /*38db0*/  ISETP.LT.AND P5, PT, R94.reuse, UR10, !P0 ;  /* 0x0000000a5e007c0c */ /* 0x040fe2000c7a1270 */
[----:B-1----:R-:W-:Y:S01]  /*38dc0*/  IMAD R85, R94, R123, RZ ;  /* 0x0000007b5e557224 */ /* 0x002fe200078e02ff */
[-C--:B------:R-:W-:Y:S01]  /*38dd0*/  LEA R88, P1, R0, R2.reuse, 0x1 ;  /* 0x0000000200587211 */ /* 0x080fe200078208ff */
[----:B------:R-:W2:Y:S01]  /*38de0*/  LDL.LU R94, [R1+0xc54] ;  /* 0x000c5400015e7983 */ /* 0x000ea20000300800 */
[----:B------:R-:W-:Y:S01]  /*38df0*/  PRMT R86, R86, 0x7632, R86 ;  /* 0x0000763256567816 */ /* 0x000fe20000000056 */
[----:B------:R-:W1:Y:S01]  /*38e00*/  LDCU UR10, c[0x0][0x39c] ;  /* 0x00007380ff0a77ac */ /* 0x000e620008000800 */
[----:B------:R-:W-:Y:S01]  /*38e10*/  LEA.HI.X.SX32 R89, R0, R3, 0x1, P1 ;  /* 0x0000000300597211 */ /* 0x000fe200008f0eff */
[----:B------:R-:W2:Y:S01]  /*38e20*/  LDL.LU R92, [R1+0xc58] ;  /* 0x000c5800015c7983 */ /* 0x000ea20000300800 */
[----:B------:R-:W-:-:S03]  /*38e30*/  LEA R84, P6, R85, R2, 0x1 ;  /* 0x0000000255547211 */ /* 0x000fc600078c08ff */
[----:B------:R0:W-:Y:S01]  /*38e40*/  @P3 STG.E.U16 desc[UR16][R88.64], R86 ;  /* 0x0000005658003986 */ /* 0x0001e2000c101510 */
[C---:B------:R-:W-:Y:S01]  /*38e50*/  IMAD R0, R97.reuse, R123, RZ ;  /* 0x0000007b61007224 */ /* 0x040fe200078e02ff */
[----:B---3--:R-:W-:Y:S02]  /*38e60*/  ISETP.LT.AND P4, PT, R97, UR8, !P0 ;  /* 0x0000000861007c0c */ /* 0x008fe4000c781270 */
[----:B------:R-:W3:Y:S01]  /*38e70*/  LDL.LU R91, [R1+0xc5c] ;  /* 0x000c5c00015b7983 */ /* 0x000ee20000300800 */
[----:B------:R-:W-:Y:S01]  /*38e80*/  LEA.HI.X.SX32 R85, R85, R3, 0x1, P6 ;  /* 0x0000000355557211 */ /* 0x000fe200030f0eff */
[----:B------:R-:W3:Y:S01]  /*38e90*/  LDCU UR8, c[0x0][0x39c] ;  /* 0x00007380ff0877ac */ /* 0x000ee20008000800 */
[----:B0-----:R-:W-:-:S04]  /*38ea0*/  LEA R88, P3, R0, R2, 0x1 ;  /* 0x0000000200587211 */ /* 0x001fc800078608ff */
[----:B------:R-:W-:Y:S02]  /*38eb0*/  LEA.HI.X.SX32 R89, R0, R3, 0x1, P3 ;  /* 0x0000000300597211 */ /* 0x000fe400018f0eff */
[----:B------:R-:W-:Y:S01]  /*38ec0*/  PRMT R0, R87, 0x7632, R0 ;  /* 0x0000763257007816 */ /* 0x000fe20000000000 */
[----:B------:R-:W-:Y:S04]  /*38ed0*/  @P5 STG.E.U16 desc[UR16][R84.64], R87 ;  /* 0x0000005754005986 */ /* 0x000fe8000c101510 */
[----:B------:R0:W-:Y:S01]  /*38ee0*/  @P4 STG.E.U16 desc[UR16][R88.64], R0 ;  /* 0x0000000058004986 */ /* 0x0001e2000c101510 */
[----:B------:R-:W-:-:S05]  /*38ef0*/  IMAD R90, R96, R123, RZ ;  /* 0x0000007b605a7224 */ /* 0x000fca00078e02ff */
[C---:B------:R-:W-:Y:S01]  /*38f00*/  LEA R86, P6, R90.reuse, R2, 0x1 ;  /* 0x000000025a567211 */ /* 0x040fe200078c08ff */
[C---:B0-----:R-:W-:Y:S01]  /*38f10*/  IMAD R0, R93.reuse, R123, RZ ;  /* 0x0000007b5d007224 */ /* 0x041fe200078e02ff */
[----:B------:R-:W-:Y:S01]  /*38f20*/  ISETP.LT.AND P3, PT, R93, UR9, !P0 ;  /* 0x000000095d007c0c */ /* 0x000fe2000c761270 */
[----:B------:R-:W0:Y:S01]  /*38f30*/  LDCU UR9, c[0x0][0x39c] ;  /* 0x00007380ff0977ac */ /* 0x000e220008000800 */
[----:B------:R-:W-:Y:S01]  /*38f40*/  LEA.HI.X.SX32 R87, R90, R3, 0x1, P6 ;  /* 0x000000035a577211 */ /* 0x000fe200030f0eff */
[----:B------:R-:W3:Y:S04]  /*38f50*/  LDL.LU R93, [R1+0xc60] ;  /* 0x000c6000015d7983 */ /* 0x000ee80000300800 */
[----:B------:R-:W3:Y:S04]  /*38f60*/  LDL.LU R90, [R1+0xc64] ;  /* 0x000c6400015a7983 */ /* 0x000ee80000300800 */
[----:B------:R-:W3:Y:S01]  /*38f70*/  LDL.LU R89, [R1+0xc68] ;  /* 0x000c680001597983 */ /* 0x000ee20000300800 */
[----:B------:R-:W-:Y:S01]  /*38f80*/  ISETP.LT.AND P1, PT, R96, UR6, !P0 ;  /* 0x0000000660007c0c */ /* 0x000fe2000c721270 */
[----:B------:R-:W0:Y:S01]  /*38f90*/  LDCU UR6, c[0x0][0x39c] ;  /* 0x00007380ff0677ac */ /* 0x000e220008000800 */
[----:B------:R-:W-:-:S11]  /*38fa0*/  PRMT R85, R80, 0x7632, R85 ;  /* 0x0000763250557816 */ /* 0x000fd60000000055 */
[----:B------:R0:W-:Y:S02]  /*38fb0*/  @P1 STG.E.U16 desc[UR16][R86.64], R80 ;  /* 0x0000005056001986 */ /* 0x0001e4000c101510 */
[----:B0-----:R-:W-:-:S04]  /*38fc0*/  LEA R86, P1, R0, R2, 0x1 ;  /* 0x0000000200567211 */ /* 0x001fc800078208ff */
[----:B------:R-:W-:-:S05]  /*38fd0*/  LEA.HI.X.SX32 R87, R0, R3, 0x1, P1 ;  /* 0x0000000300577211 */ /* 0x000fca00008f0eff */
[----:B------:R0:W-:Y:S01]  /*38fe0*/  @P3 STG.E.U16 desc[UR16][R86.64], R85 ;  /* 0x0000005556003986 */ /* 0x0001e2000c101510 */
[CC--:B----4-:R-:W-:Y:S01]  /*38ff0*/  IMAD R80, R95.reuse, R123.reuse, RZ ;  /* 0x0000007b5f507224 */ /* 0x0d0fe200078e02ff */
[----:B------:R-:W-:Y:S01]  /*39000*/  ISETP.LT.AND P5, PT, R95, UR11, !P0 ;  /* 0x0000000b5f007c0c */ /* 0x000fe2000c7a1270 */
[CC--:B--2---:R-:W-:Y:S01]  /*39010*/  IMAD R0, R94.reuse, R123.reuse, RZ ;  /* 0x0000007b5e007224 */ /* 0x0c4fe200078e02ff */
[----:B------:R-:W-:Y:S01]  /*39020*/  ISETP.LT.AND P4, PT, R94, UR7, !P0 ;  /* 0x000000075e007c0c */ /* 0x000fe2000c781270 */
[----:B------:R-:W2:Y:S01]  /*39030*/  LDCU UR7, c[0x0][0x39c] ;  /* 0x00007380ff0777ac */ /* 0x000ea20008000800 */
[-C--:B------:R-:W-:Y:S02]  /*39040*/  LEA R84, P6, R80, R2.reuse, 0x1 ;  /* 0x0000000250547211 */ /* 0x080fe400078c08ff */
[----:B------:R-:W-:Y:S01]  /*39050*/  ISETP.LT.AND P1, PT, R92, UR6, !P0 ;  /* 0x000000065c007c0c */ /* 0x000fe2000c721270 */
[----:B------:R-:W4:Y:S01]  /*39060*/  LDCU UR6, c[0x0][0x39c] ;  /* 0x00007380ff0677ac */ /* 0x000f220008000800 */
[----:B0-----:R-:W-:Y:S01]  /*39070*/  LEA R86, P3, R0, R2, 0x1 ;  /* 0x0000000200567211 */ /* 0x001fe200078608ff */
[----:B------:R-:W-:Y:S01]  /*39080*/  IMAD R88, R92, R123, RZ ;  /* 0x0000007b5c587224 */ /* 0x000fe200078e02ff */
[-C--:B------:R-:W-:Y:S01]  /*39090*/  LEA.HI.X.SX32 R85, R80, R3.reuse, 0x1, P6 ;  /* 0x0000000350557211 */ /* 0x080fe200030f0eff */
[----:B------:R-:W2:Y:S01]  /*390a0*/  LDL.LU R92, [R1+0xc6c] ;  /* 0x000c6c00015c7983 */ /* 0x000ea20000300800 */
[----:B------:R-:W-:-:S02]  /*390b0*/  LEA.HI.X.SX32 R87, R0, R3, 0x1, P3 ;  /* 0x0000000300577211 */ /* 0x000fc400018f0eff */
[----:B------:R-:W-:Y:S02]  /*390c0*/  PRMT R0, R81, 0x7632, R0 ;  /* 0x0000763251007816 */ /* 0x000fe40000000000 */
[C---:B------:R-:W-:Y:S01]  /*390d0*/  LEA R80, P6, R88.reuse, R2, 0x1 ;  /* 0x0000000258507211 */ /* 0x040fe200078c08ff */
[----:B------:R0:W-:Y:S04]  /*390e0*/  @P5 STG.E.U16 desc[UR16][R84.64], R81 ;  /* 0x0000005154005986 */ /* 0x0001e8000c101510 */
[----:B------:R1:W-:Y:S01]  /*390f0*/  @P4 STG.E.U16 desc[UR16][R86.64], R0 ;  /* 0x0000000056004986 */ /* 0x0003e2000c101510 */
[C---:B---3--:R-:W-:Y:S01]  /*39100*/  ISETP.LT.AND P4, PT, R91.reuse, UR8, !P0 ;  /* 0x000000085b007c0c */ /* 0x048fe2000c781270 */
[----:B------:R-:W3:Y:S01]  /*39110*/  LDCU UR8, c[0x0][0x39c] ;  /* 0x00007380ff0877ac */ /* 0x000ee20008000800 */
[----:B0-----:R-:W-:Y:S01]  /*39120*/  LEA.HI.X.SX32 R81, R88, R3, 0x1, P6 ;  /* 0x0000000358517211 */ /* 0x001fe200030f0eff */
[----:B-1----:R-:W-:-:S02]  /*39130*/  IMAD R0, R91, R123, RZ ;  /* 0x0000007b5b007224 */ /* 0x002fc400078e02ff */
[----:B------:R-:W3:Y:S04]  /*39140*/  LDL.LU R91, [R1+0xc70] ;  /* 0x000c7000015b7983 */ /* 0x000ee80000300800 */
[----:B------:R-:W3:Y:S04]  /*39150*/  LDL.LU R88, [R1+0xc74] ;  /* 0x000c740001587983 */ /* 0x000ee80000300800 */
[----:B------:R0:W-:Y:S02]  /*39160*/  @P1 STG.E.U16 desc[UR16][R80.64], R82 ;  /* 0x0000005250001986 */ /* 0x0001e4000c101510 */
[----:B0-----:R-:W-:-:S02]  /*39170*/  LEA R80, P5, R0, R2, 0x1 ;  /* 0x0000000200507211 */ /* 0x001fc400078a08ff */
[----:B------:R-:W-:Y:S02]  /*39180*/  PRMT R82, R82, 0x7632, R82 ;  /* 0x0000763252527816 */ /* 0x000fe40000000052 */
[----:B------:R-:W-:-:S05]  /*39190*/  LEA.HI.X.SX32 R81, R0, R3, 0x1, P5 ;  /* 0x0000000300517211 */ /* 0x000fca00028f0eff */
[----:B------:R0:W-:Y:S02]  /*391a0*/  @P4 STG.E.U16 desc[UR16][R80.64], R82 ;  /* 0x0000005250004986 */ /* 0x0001e4000c101510 */
[----:B0-----:R-:W-:Y:S01]  /*391b0*/  PRMT R81, R83, 0x7632, R81 ;  /* 0x0000763253517816 */ /* 0x001fe20000000051 */
[CC--:B------:R-:W-:Y:S01]  /*391c0*/  IMAD R85, R93.reuse, R123.reuse, RZ ;  /* 0x0000007b5d557224 */ /* 0x0c0fe200078e02ff */
[----:B------:R-:W-:Y:S01]  /*391d0*/  ISETP.LT.AND P3, PT, R93, UR9, !P0 ;  /* 0x000000095d007c0c */ /* 0x000fe2000c761270 */
[----:B------:R-:W0:Y:S01]  /*391e0*/  LDCU UR9, c[0x0][0x39c] ;  /* 0x00007380ff0977ac */ /* 0x000e220008000800 */
[C---:B------:R-:W-:Y:S01]  /*391f0*/  IMAD R87, R90.reuse, R123, RZ ;  /* 0x0000007b5a577224 */ /* 0x040fe200078e02ff */
[----:B----4-:R-:W-:Y:S01]  /*39200*/  ISETP.LT.AND P1, PT, R90, UR6, !P0 ;  /* 0x000000065a007c0c */ /* 0x010fe2000c721270 */
[----:B------:R-:W1:Y:S01]  /*39210*/  LDCU UR6, c[0x0][0x39c] ;  /* 0x00007380ff0677ac */ /* 0x000e620008000800 */
[-C--:B------:R-:W-:Y:S01]  /*39220*/  LEA R84, P6, R85, R2.reuse, 0x1 ;  /* 0x0000000255547211 */ /* 0x080fe200078c08ff */
[----:B------:R-:W4:Y:S01]  /*39230*/  LDL.LU R90, [R1+0xc78] ;  /* 0x000c7800015a7983 */ /* 0x000f220000300800 */
[----:B------:R-:W-:-:S02]  /*39240*/  LEA R86, P5, R87, R2, 0x1 ;  /* 0x0000000257567211 */ /* 0x000fc400078a08ff */
[-C--:B------:R-:W-:Y:S02]  /*39250*/  LEA.HI.X.SX32 R85, R85, R3.reuse, 0x1, P6 ;  /* 0x0000000355557211 */ /* 0x080fe400030f0eff */
[----:B------:R-:W-:Y:S01]  /*39260*/  LEA.HI.X.SX32 R87, R87, R3, 0x1, P5 ;  /* 0x0000000357577211 */ /* 0x000fe200028f0eff */
[C---:B------:R-:W-:Y:S01]  /*39270*/  IMAD R0, R89.reuse, R123, RZ ;  /* 0x0000007b59007224 */ /* 0x040fe200078e02ff */
[----:B--2---:R-:W-:Y:S01]  /*39280*/  ISETP.LT.AND P4, PT, R89, UR7, !P0 ;  /* 0x0000000759007c0c */ /* 0x004fe2000c781270 */
[----:B------:R-:W-:Y:S01]  /*39290*/  @P3 STG.E.U16 desc[UR16][R84.64], R83 ;  /* 0x0000005354003986 */ /* 0x000fe2000c101510 */
[----:B------:R-:W2:Y:S03]  /*392a0*/  LDCU UR7, c[0x0][0x39c] ;  /* 0x00007380ff0777ac */ /* 0x000ea60008000800 */
[----:B------:R-:W4:Y:S04]  /*392b0*/  LDL.LU R89, [R1+0xc7c] ;  /* 0x000c7c0001597983 */ /* 0x000f280000300800 */
[----:B------:R0:W-:Y:S04]  /*392c0*/  @P1 STG.E.U16 desc[UR16][R86.64], R81 ;  /* 0x0000005156001986 */ /* 0x0001e8000c101510 */
[----:B0-----:R-:W4:Y:S04]  /*392d0*/  LDL.LU R87, [R1+0xe24] ;  /* 0x000e240001577983 */ /* 0x001f280000300800 */
[----:B------:R-:W4:Y:S04]  /*392e0*/  LDL.LU R84, [R1+0xc84] ;  /* 0x000c840001547983 */ /* 0x000f280000300800 */
[----:B------:R-:W4:Y:S01]  /*392f0*/  LDL.LU R86, [R1+0xc94] ;  /* 0x000c940001567983 */ /* 0x000f220000300800 */
[----:B------:R-:W-:-:S04]  /*39300*/  LEA R80, P3, R0, R2, 0x1 ;  /* 0x0000000200507211 */ /* 0x000fc800078608ff */
[----:B------:R-:W-:-:S05]  /*39310*/  LEA.HI.X.SX32 R81, R0, R3, 0x1, P3 ;  /* 0x0000000300517211 */ /* 0x000fca00018f0eff */
[----:B------:R0:W-:Y:S01]  /*39320*/  @P4 STG.E.U16 desc[UR16][R80.64], R72 ;  /* 0x0000004850004986 */ /* 0x0001e2000c101510 */
[C---:B------:R-:W-:Y:S01]  /*39330*/  IMAD R0, R92.reuse, R123, RZ ;  /* 0x0000007b5c007224 */ /* 0x040fe200078e02ff */
[----:B---3--:R-:W-:Y:S01]  /*39340*/  ISETP.LT.AND P3, PT, R92, UR8, !P0 ;  /* 0x000000085c007c0c */ /* 0x008fe2000c761270 */
[----:B------:R-:W3:Y:S03]  /*39350*/  LDCU UR8, c[0x0][0x39c] ;  /* 0x00007380ff0877ac */ /* 0x000ee60008000800 */
[----:B0-----:R-:W-:-:S04]  /*39360*/  LEA R80, P4, R0, R2, 0x1 ;  /* 0x0000000200507211 */ /* 0x001fc800078808ff */
[----:B------:R-:W-:Y:S02]  /*39370*/  LEA.HI.X.SX32 R81, R0, R3, 0x1, P4 ;  /* 0x0000000300517211 */ /* 0x000fe400020f0eff */
[----:B------:R-:W-:Y:S01]  /*39380*/  PRMT R72, R72, 0x7632, R72 ;  /* 0x0000763248487816 */ /* 0x000fe20000000048 */
[CC--:B------:R-:W-:Y:S01]  /*39390*/  IMAD R83, R91.reuse, R123.reuse, RZ ;  /* 0x0000007b5b537224 */ /* 0x0c0fe200078e02ff */
[----:B-1----:R-:W-:Y:S02]  /*393a0*/  ISETP.LT.AND P1, PT, R91, UR6, !P0 ;  /* 0x000000065b007c0c */ /* 0x002fe4000c721270 */
[C---:B--2---:R-:W-:Y:S01]  /*393b0*/  ISETP.LT.AND P4, PT, R88.reuse, UR7, !P0 ;  /* 0x0000000758007c0c */ /* 0x044fe2000c781270 */
[----:B------:R-:W-:Y:S01]  /*393c0*/  IMAD R0, R88, R123, RZ ;  /* 0x0000007b58007224 */ /* 0x000fe200078e02ff */
[----:B------:R-:W0:Y:S01]  /*393d0*/  LDCU UR7, c[0x0][0x39c] ;  /* 0x00007380ff0777ac */ /* 0x000e220008000800 */
[----:B------:R-:W2:Y:S01]  /*393e0*/  LDL.LU R88, [R1+0xc9c] ;  /* 0x000c9c0001587983 */ /* 0x000ea20000300800 */
[C---:B------:R-:W-:Y:S01]  /*393f0*/  LEA R82, P5, R83.reuse, R2, 0x1 ;  /* 0x0000000253527211 */ /* 0x040fe200078a08ff */
[----:B------:R-:W1:Y:S02]  /*39400*/  LDCU UR6, c[0x0][0x39c] ;  /* 0x00007380ff0677ac */ /* 0x000e640008000800 */
[----:B------:R3:W-:Y:S01]  /*39410*/  @P3 STG.E.U16 desc[UR16][R80.64], R72 ;  /* 0x0000004850003986 */ /* 0x0007e2000c101510 */
[----:B------:R-:W-:-:S03]  /*39420*/  LEA.HI.X.SX32 R83, R83, R3, 0x1, P5 ;  /* 0x0000000353537211 */ /* 0x000fc600028f0eff */
[----:B------:R-:W2:Y:S04]  /*39430*/  LDL.LU R85, [R1+0xca8] ;  /* 0x000ca80001557983 */ /* 0x000ea80000300800 */
[----:B------:R0:W-:Y:S01]  /*39440*/  @P1 STG.E.U16 desc[UR16][R82.64], R73 ;  /* 0x0000004952001986 */ /* 0x0001e2000c101510 */
[C---:B---3--:R-:W-:Y:S02]  /*39450*/  LEA R72, P3, R0.reuse, R2, 0x1 ;  /* 0x0000000200487211 */ /* 0x048fe400078608ff */
[----:B0-----:R-:W-:Y:S02]  /*39460*/  PRMT R82, R73, 0x7632, R82 ;  /* 0x0000763249527816 */ /* 0x001fe40000000052 */
[----:B------:R-:W-:-:S05]  /*39470*/  LEA.HI.X.SX32 R73, R0, R3, 0x1, P3 ;  /* 0x0000000300497211 */ /* 0x000fca00018f0eff */
[----:B------:R0:W-:Y:S01]  /*39480*/  @P4 STG.E.U16 desc[UR16][R72.64], R82 ;  /* 0x0000005248004986 */ /* 0x0001e2000c101510 */
[----:B----4-:R-:W-:-:S05]  /*39490*/  IMAD R81, R90, R123, RZ ;  /* 0x0000007b5a517224 */ /* 0x010fca00078e02ff */
[----:B------:R-:W-:-:S04]  /*394a0*/  LEA R80, P5, R81, R2, 0x1 ;  /* 0x0000000251507211 */ /* 0x000fc800078a08ff */
[----:B------:R-:W-:Y:S02]  /*394b0*/  LEA.HI.X.SX32 R81, R81, R3, 0x1, P5 ;  /* 0x0000000351517211 */ /* 0x000fe400028f0eff */
[----:B------:R-:W-:Y:S01]  /*394c0*/  ISETP.LT.AND P1, PT, R90, UR9, !P0 ;  /* 0x000000095a007c0c */ /* 0x000fe2000c721270 */
[CC--:B------:R-:W-:Y:S01]  /*394d0*/  IMAD R0, R89.reuse, R123.reuse, RZ ;  /* 0x0000007b59007224 */ /* 0x0c0fe200078e02ff */
[----:B-1----:R-:W-:Y:S01]  /*394e0*/  ISETP.LT.AND P3, PT, R89, UR6, !P0 ;  /* 0x0000000659007c0c */ /* 0x002fe2000c761270 */
[----:B------:R-:W1:Y:S01]  /*394f0*/  LDCU UR6, c[0x0][0x39c] ;  /* 0x00007380ff0677ac */ /* 0x000e620008000800 */
[----:B------:R-:W-:Y:S02]  /*39500*/  ISETP.LT.AND P5, PT, R87, UR10, !P0 ;  /* 0x0000000a57007c0c */ /* 0x000fe4000c7a1270 */
[C---:B------:R-:W-:Y:S01]  /*39510*/  ISETP.LT.AND P4, PT, R84.reuse, UR7, !P0 ;  /* 0x0000000754007c0c */ /* 0x040fe2000c781270 */
[----:B0-----:R-:W-:Y:S01]  /*39520*/  IMAD R82, R84, R123, RZ ;  /* 0x0000007b54527224 */ /* 0x001fe200078e02ff */
[----:B------:R-:W3:Y:S01]  /*39530*/  LDL.LU R87, [R1+0xc90] ;  /* 0x000c900001577983 */ /* 0x000ee20000300800 */
[CC--:B------:R-:W-:Y:S01]  /*39540*/  LEA R72, P6, R0.reuse, R2.reuse, 0x1 ;  /* 0x0000000200487211 */ /* 0x0c0fe200078c08ff */
[----:B------:R-:W0:Y:S02]  /*39550*/  LDCU UR7, c[0x0][0x39c] ;  /* 0x00007380ff0777ac */ /* 0x000e240008000800 */
[----:B------:R-:W4:Y:S01]  /*39560*/  LDL.LU R84, [R1+0xc88] ;  /* 0x000c880001547983 */ /* 0x000f220000300800 */
[----:B------:R-:W-:Y:S01]  /*39570*/  LEA.HI.X.SX32 R73, R0, R3, 0x1, P6 ;  /* 0x0000000300497211 */ /* 0x000fe200030f0eff */
[----:B------:R-:W3:Y:S01]  /*39580*/  LDCU UR9, c[0x0][0x39c] ;  /* 0x00007380ff0977ac */ /* 0x000ee20008000800 */
[----:B------:R-:W-:Y:S01]  /*39590*/  PRMT R0, R74, 0x7632, R0 ;  /* 0x000076324a007816 */ /* 0x000fe20000000000 */
[----:B------:R0:W-:Y:S01]  /*395a0*/  @P1 STG.E.U16 desc[UR16][R80.64], R74 ;  /* 0x0000004a50001986 */ /* 0x0001e2000c101510 */
[----:B------:R-:W1:Y:S03]  /*395b0*/  LDCU UR10, c[0x0][0x39c] ;  /* 0x00007380ff0a77ac */ /* 0x000e660008000800 */
[----:B------:R1:W-:Y:S01]  /*395c0*/  @P3 STG.E.U16 desc[UR16][R72.64], R0 ;  /* 0x0000000048003986 */ /* 0x0003e2000c101510 */
[----:B0-----:R-:W-:-:S04]  /*395d0*/  LEA R80, P1, R82, R2, 0x1 ;  /* 0x0000000252507211 */ /* 0x001fc800078208ff */
[----:B------:R-:W-:Y:S01]  /*395e0*/  LEA.HI.X.SX32 R81, R82, R3, 0x1, P1 ;  /* 0x0000000352517211 */ /* 0x000fe200008f0eff */
[C---:B-1----:R-:W-:Y:S01]  /*395f0*/  IMAD R0, R86.reuse, R123, RZ ;  /* 0x0000007b56007224 */ /* 0x042fe200078e02ff */
[----:B------:R-:W-:Y:S01]  /*39600*/  ISETP.LT.AND P1, PT, R86, UR8, !P0 ;  /* 0x0000000856007c0c */ /* 0x000fe2000c721270 */
[----:B------:R-:W0:Y:S01]  /*39610*/  LDCU UR8, c[0x0][0x39c] ;  /* 0x00007380ff0877ac */ /* 0x000e220008000800 */
[----:B------:R-:W3:Y:S04]  /*39620*/  LDL.LU R86, [R1+0xc98] ;  /* 0x000c980001567983 */ /* 0x000ee80000300800 */
[----:B------:R-:W3:Y:S04]  /*39630*/  LDL.LU R83, [R1+0xca0] ;  /* 0x000ca00001537983 */ /* 0x000ee80000300800 */
[----:B------:R1:W-:Y:S01]  /*39640*/  @P4 STG.E.U16 desc[UR16][R80.64], R75 ;  /* 0x0000004b50004986 */ /* 0x0003e2000c101510 */
[----:B------:R-:W-:-:S04]  /*39650*/  LEA R72, P4, R0, R2, 0x1 ;  /* 0x0000000200487211 */ /* 0x000fc800078808ff */
[----:B------:R-:W-:Y:S01]  /*39660*/  LEA.HI.X.SX32 R73, R0, R3, 0x1, P4 ;  /* 0x0000000300497211 */ /* 0x000fe200020f0eff */
[CC--:B--2---:R-:W-:Y:S01]  /*39670*/  IMAD R82, R88.reuse, R123.reuse, RZ ;  /* 0x0000007b58527224 */ /* 0x0c4fe200078e02ff */
[----:B------:R-:W-:Y:S01]  /*39680*/  ISETP.LT.AND P3, PT, R88, UR6, !P0 ;  /* 0x0000000658007c0c */ /* 0x000fe2000c761270 */
[----:B------:R-:W4:Y:S03]  /*39690*/  LDCU UR6, c[0x0][0x39c] ;  /* 0x00007380ff0677ac */ /* 0x000f260008000800 */
[C---:B------:R-:W-:Y:S02]  /*396a0*/  LEA R74, P6, R82.reuse, R2, 0x1 ;  /* 0x00000002524a7211 */ /* 0x040fe400078c08ff */
[----:B-1----:R-:W-:Y:S01]  /*396b0*/  PRMT R80, R75, 0x7632, R80 ;  /* 0x000076324b507816 */ /* 0x002fe20000000050 */
[C---:B------:R-:W-:Y:S01]  /*396c0*/  IMAD R0, R85.reuse, R123, RZ ;  /* 0x0000007b55007224 */ /* 0x040fe200078e02ff */
[----:B------:R-:W-:Y:S01]  /*396d0*/  ISETP.LT.AND P4, PT, R85, UR7, !P0 ;  /* 0x0000000755007c0c */ /* 0x000fe2000c781270 */
[----:B------:R-:W1:Y:S01]  /*396e0*/  LDCU UR7, c[0x0][0x39c] ;  /* 0x00007380ff0777ac */ /* 0x000e620008000800 */
[----:B------:R-:W2:Y:S01]  /*396f0*/  LDL.LU R85, [R1+0xca4] ;  /* 0x000ca40001557983 */ /* 0x000ea20000300800 */
[----:B------:R-:W-:-:S03]  /*39700*/  LEA.HI.X.SX32 R75, R82, R3, 0x1, P6 ;  /* 0x00000003524b7211 */ /* 0x000fc600030f0eff */
[----:B------:R-:W-:Y:S04]  /*39710*/  @P1 STG.E.U16 desc[UR16][R72.64], R80 ;  /* 0x0000005048001986 */ /* 0x000fe8000c101510 */
[----:B------:R0:W-:Y:S02]  /*39720*/  @P3 STG.E.U16 desc[UR16][R74.64], R76 ;  /* 0x0000004c4a003986 */ /* 0x0001e4000c101510 */
[----:B0-----:R-:W-:-:S04]  /*39730*/  LEA R74, P1, R0, R2, 0x1 ;  /* 0x00000002004a7211 */ /* 0x001fc800078208ff */
[----:B------:R-:W-:Y:S02]  /*39740*/  LEA.HI.X.SX32 R75, R0, R3, 0x1, P1 ;  /* 0x00000003004b7211 */ /* 0x000fe400008f0eff */
[----:B------:R-:W-:-:S05]  /*39750*/  PRMT R76, R76, 0x7632, R76 ;  /* 0x000076324c4c7816 */ /* 0x000fca000000004c */
[----:B------:R0:W-:Y:S01]  /*39760*/  @P4 STG.E.U16 desc[UR16][R74.64], R76 ;  /* 0x0000004c4a004986 */ /* 0x0001e2000c101510 */
[C---:B----4-:R-:W-:Y:S01]  /*39770*/  ISETP.LT.AND P1, PT, R84.reuse, UR6, !P0 ;  /* 0x0000000654007c0c */ /* 0x050fe2000c721270 */
[-C--:B------:R-:W-:Y:S01]  /*39780*/  IMAD R0, R84, R123.reuse, RZ ;  /* 0x0000007b54007224 */ /* 0x080fe200078e02ff */
[C---:B---3--:R-:W-:Y:S01]  /*39790*/  ISETP.LT.AND P3, PT, R87.reuse, UR9, !P0 ;  /* 0x0000000957007c0c */ /* 0x048fe2000c761270 */
[----:B------:R-:W3:Y:S01]  /*397a0*/  LDL.LU R84, [R1+0xc8c] ;  /* 0x000c8c0001547983 */ /* 0x000ee20000300800 */
[----:B------:R-:W-:Y:S01]  /*397b0*/  IMAD R73, R87, R123, RZ ;  /* 0x0000007b57497224 */ /* 0x000fe200078e02ff */
[----:B------:R-:W2:Y:S02]  /*397c0*/  LDCU UR6, c[0x0][0x39c] ;  /* 0x00007380ff0677ac */ /* 0x000ea40008000800 */
[----:B------:R-:W4:Y:S01]  /*397d0*/  LDL.LU R82, [R1+0xc80] ;  /* 0x000c800001527983 */ /* 0x000f220000300800 */
[-C--:B0-----:R-:W-:Y:S01]  /*397e0*/  LEA R74, P4, R0, R2.reuse, 0x1 ;  /* 0x00000002004a7211 */ /* 0x081fe200078808ff */
[----:B------:R-:W4:Y:S02]  /*397f0*/  LDCU UR9, c[0x0][0x39c] ;  /* 0x00007380ff0977ac */ /* 0x000f240008000800 */
[----:B------:R-:W4:Y:S01]  /*39800*/  LDL.LU R81, [R1+0xf38] ;  /* 0x000f380001517983 */ /* 0x000f220000300800 */
[----:B------:R-:W-:-:S02]  /*39810*/  LEA R72, P6, R73, R2, 0x1 ;  /* 0x0000000249487211 */ /* 0x000fc400078c08ff */
[-C--:B------:R-:W-:Y:S02]  /*39820*/  LEA.HI.X.SX32 R75, R0, R3.reuse, 0x1, P4 ;  /* 0x00000003004b7211 */ /* 0x080fe400020f0eff */
[----:B------:R-:W-:Y:S02]  /*39830*/  LEA.HI.X.SX32 R73, R73, R3, 0x1, P6 ;  /* 0x0000000349497211 */ /* 0x000fe400030f0eff */
[----:B------:R-:W-:-:S03]  /*39840*/  PRMT R0, R77, 0x7632, R0 ;  /* 0x000076324d007816 */ /* 0x000fc60000000000 */
[----:B------:R-:W-:Y:S04]  /*39850*/  @P3 STG.E.U16 desc[UR16][R72.64], R77 ;  /* 0x0000004d48003986 */ /* 0x000fe8000c101510 */
[----:B------:R0:W-:Y:S01]  /*39860*/  @P1 STG.E.U16 desc[UR16][R74.64], R0 ;  /* 0x000000004a001986 */ /* 0x0001e2000c101510 */
[C---:B-1----:R-:W-:Y:S01]  /*39870*/  ISETP.LT.AND P1, PT, R83.reuse, UR7, !P0 ;  /* 0x0000000753007c0c */ /* 0x042fe2000c721270 */
[CC--:B------:R-:W-:Y:S01]  /*39880*/  IMAD R76, R86.reuse, R123.reuse, RZ ;  /* 0x0000007b564c7224 */ /* 0x0c0fe200078e02ff */
[----:B------:R-:W-:Y:S01]  /*39890*/  ISETP.LT.AND P6, PT, R86, UR8, !P0 ;  /* 0x0000000856007c0c */ /* 0x000fe2000c7c1270 */
[----:B------:R-:W1:Y:S01]  /*398a0*/  LDCU UR8, c[0x0][0x39c] ;  /* 0x00007380ff0877ac */ /* 0x000e620008000800 */
[----:B------:R-:W1:Y:S01]  /*398b0*/  LDCU UR7, c[0x0][0x39c] ;  /* 0x00007380ff0777ac */ /* 0x000e620008000800 */
[----:B0-----:R-:W-:-:S02]  /*398c0*/  IMAD R0, R83, R123, RZ ;  /* 0x0000007b53007224 */ /* 0x001fc400078e02ff */
[----:B------:R-:W4:Y:S04]  /*398d0*/  LDL.LU R83, [R1+0xf3c] ;  /* 0x000f3c0001537983 */ /* 0x000f280000300800 */
[----:B------:R-:W4:Y:S04]  /*398e0*/  LDL.LU R80, [R1+0xef8] ;  /* 0x000ef80001507983 */ /* 0x000f280000300800 */
[----:B------:R-:W4:Y:S01]  /*398f0*/  LDL.LU R77, [R1+0xf0c] ;  /* 0x000f0c00014d7983 */ /* 0x000f220000300800 */
[----:B------:R-:W-:-:S04]  /*39900*/  LEA R74, P3, R76, R2, 0x1 ;  /* 0x000000024c4a7211 */ /* 0x000fc800078608ff */
[----:B------:R-:W-:Y:S02]  /*39910*/  LEA.HI.X.SX32 R75, R76, R3, 0x1, P3 ;  /* 0x000000034c4b7211 */ /* 0x000fe400018f0eff */
[C---:B------:R-:W-:Y:S02]  /*39920*/  LEA R72, P4, R0.reuse, R2, 0x1 ;  /* 0x0000000200487211 */ /* 0x040fe400078808ff */
[C---:B--2---:R-:W-:Y:S01]  /*39930*/  ISETP.LT.AND P3, PT, R85.reuse, UR6, !P0 ;  /* 0x0000000655007c0c */ /* 0x044fe2000c761270 */
[----:B------:R-:W0:Y:S01]  /*39940*/  LDCU UR6, c[0x0][0x39c] ;  /* 0x00007380ff0677ac */ /* 0x000e220008000800 */
[----:B------:R-:W-:Y:S01]  /*39950*/  IMAD R76, R85, R123, RZ ;  /* 0x0000007b554c7224 */ /* 0x000fe200078e02ff */
[----:B------:R2:W-:Y:S01]  /*39960*/  @P6 STG.E.U16 desc[UR16][R74.64], R78 ;  /* 0x0000004e4a006986 */ /* 0x0005e2000c101510 */
[----:B------:R-:W-:-:S03]  /*39970*/  LEA.HI.X.SX32 R73, R0, R3, 0x1, P4 ;  /* 0x0000000300497211 */ /* 0x000fc600020f0eff */
[----:B--2---:R-:W-:Y:S02]  /*39980*/  LEA R74, P6, R76, R2, 0x1 ;  /* 0x000000024c4a7211 */ /* 0x004fe400078c08ff */
[----:B------:R-:W-:Y:S02]  /*39990*/  PRMT R78, R78, 0x7632, R78 ;  /* 0x000076324e4e7816 */ /* 0x000fe4000000004e */
[----:B------:R-:W-:-:S03]  /*399a0*/  LEA.HI.X.SX32 R75, R76, R3, 0x1, P6 ;  /* 0x000000034c4b7211 */ /* 0x000fc600030f0eff */
[----:B------:R-:W-:Y:S04]  /*399b0*/  @P1 STG.E.U16 desc[UR16][R72.64], R78 ;  /* 0x0000004e48001986 */ /* 0x000fe8000c101510 */
[----:B------:R2:W-:Y:S02]  /*399c0*/  @P3 STG.E.U16 desc[UR16][R74.64], R79 ;  /* 0x0000004f4a003986 */ /* 0x0005e4000c101510 */
[----:B--2---:R-:W-:Y:S01]  /*399d0*/  PRMT R79, R79, 0x7632, R79 ;  /* 0x000076324f4f7816 */ /* 0x004fe2000000004f */
[CC--:B---3--:R-:W-:Y:S01]  /*399e0*/  IMAD R0, R84.reuse, R123.reuse, RZ ;  /* 0x0000007b54007224 */ /* 0x0c8fe200078e02ff */
[----:B-1----:R-:W-:Y:S01]  /*399f0*/  ISETP.LT.AND P6, PT, R84, UR8, !P0 ;  /* 0x0000000854007c0c */ /* 0x002fe2000c7c1270 */
[----:B------:R-:W1:Y:S01]  /*39a00*/  LDCU UR8, c[0x0][0x39c] ;  /* 0x00007380ff0877ac */ /* 0x000e620008000800 */
[C---:B----4-:R-:W-:Y:S01]  /*39a10*/  ISETP.LT.AND P1, PT, R82.reuse, UR9, !P0 ;  /* 0x0000000952007c0c */ /* 0x050fe2000c721270 */
[----:B------:R-:W-:Y:S01]  /*39a20*/  IMAD R75, R82, R123, RZ ;  /* 0x0000007b524b7224 */ /* 0x000fe200078e02ff */
[CC--:B------:R-:W-:Y:S01]  /*39a30*/  LEA R72, P4, R0.reuse, R2.reuse, 0x1 ;  /* 0x0000000200487211 */ /* 0x0c0fe200078808ff */
[----:B------:R-:W2:Y:S01]  /*39a40*/  LDL.LU R82, [R1+0xf20] ;  /* 0x000f200001527983 */ /* 0x000ea20000300800 */
[----:B0-----:R-:W-:Y:S01]  /*39a50*/  ISETP.LT.AND P3, PT, R81, UR6, !P0 ;  /* 0x0000000651007c0c */ /* 0x001fe2000c761270 */
[----:B------:R-:W0:Y:S02]  /*39a60*/  LDCU UR6, c[0x0][0x39c] ;  /* 0x00007380ff0677ac */ /* 0x000e240008000800 */
[----:B------:R-:W3:Y:S01]  /*39a70*/  LDL.LU R81, [R1+0xf28] ;  /* 0x000f280001517983 */ /* 0x000ee20000300800 */
[----:B------:R-:W-:Y:S01]  /*39a80*/  LEA.HI.X.SX32 R73, R0, R3, 0x1, P4 ;  /* 0x0000000300497211 */ /* 0x000fe200020f0eff */
[----:B------:R-:W-:Y:S01]  /*39a90*/  IMAD R0, R123, 0x2, R75 ;  /* 0x000000027b007824 */ /* 0x000fe200078e024b */
[----:B------:R-:W4:Y:S01]  /*39aa0*/  LDCU UR9, c[0x0][0x39c] ;  /* 0x00007380ff0977ac */ /* 0x000f220008000800 */
[----:B------:R-:W3:Y:S01]  /*39ab0*/  LDL.LU R78, [R1+0xf34] ;  /* 0x000f3400014e7983 */ /* 0x000ee20000300800 */
[----:B------:R-:W-:-:S03]  /*39ac0*/  LEA R74, P4, R75, R2, 0x1 ;  /* 0x000000024b4a7211 */ /* 0x000fc600078808ff */
[----:B------:R0:W-:Y:S01]  /*39ad0*/  @P6 STG.E.U16 desc[UR16][R72.64], R79 ;  /* 0x0000004f48006986 */ /* 0x0001e2000c101510 */
[----:B------:R-:W-:Y:S01]  /*39ae0*/  LEA.HI.X.SX32 R75, R75, R3, 0x1, P4 ;  /* 0x000000034b4b7211 */ /* 0x000fe200020f0eff */
[----:B------:R-:W-:Y:S01]  /*39af0*/  IMAD R76, R123, 0x2, R0 ;  /* 0x000000027b4c7824 */ /* 0x000fe200078e0200 */
[----:B0-----:R-:W-:-:S04]  /*39b00*/  LEA R72, P6, R0, R2, 0x1 ;  /* 0x0000000200487211 */ /* 0x001fc800078c08ff */
[----:B------:R-:W-:Y:S02]  /*39b10*/  LEA.HI.X.SX32 R73, R0, R3, 0x1, P6 ;  /* 0x0000000300497211 */ /* 0x000fe400030f0eff */
[----:B------:R-:W-:Y:S01]  /*39b20*/  PRMT R0, R68, 0x7632, R0 ;  /* 0x0000763244007816 */ /* 0x000fe20000000000 */
[----:B------:R0:W-:Y:S01]  /*39b30*/  @P1 STG.E.U16 desc[UR16][R74.64], R68 ;  /* 0x000000444a001986 */ /* 0x0001e2000c101510 */
[----:B-1----:R-:W-:Y:S01]  /*39b40*/  ISETP.LT.AND P1, PT, R80, UR8, !P0 ;  /* 0x0000000850007c0c */ /* 0x002fe2000c721270 */
[----:B------:R-:W1:Y:S02]  /*39b50*/  LDCU UR8, c[0x0][0x39c] ;  /* 0x00007380ff0877ac */ /* 0x000e640008000800 */
[----:B------:R1:W-:Y:S01]  /*39b60*/  @P5 STG.E.U16 desc[UR16][R72.64], R0 ;  /* 0x0000000048005986 */ /* 0x0003e2000c101510 */
[----:B------:R-:W-:Y:S01]  /*39b70*/  ISETP.LT.AND P5, PT, R77, UR6, !P0 ;  /* 0x000000064d007c0c */ /* 0x000fe2000c7a1270 */
[----:B------:R-:W3:Y:S02]  /*39b80*/  LDCU UR6, c[0x0][0x39c] ;  /* 0x00007380ff0677ac */ /* 0x000ee40008000800 */
[----:B------:R-:W4:Y:S04]  /*39b90*/  LDL.LU R80, [R1+0xee4] ;  /* 0x000ee40001507983 */ /* 0x000f280000300800 */
[----:B------:R-:W4:Y:S01]  /*39ba0*/  LDL.LU R77, [R1+0xf00] ;  /* 0x000f0000014d7983 */ /* 0x000f220000300800 */
[----:B0-----:R-:W-:Y:S01]  /*39bb0*/  LEA R74, P6, R76, R2, 0x1 ;  /* 0x000000024c4a7211 */ /* 0x001fe200078c08ff */
[----:B------:R-:W-:-:S02]  /*39bc0*/  IMAD R68, R123, 0x2, R76 ;  /* 0x000000027b447824 */ /* 0x000fc400078e024c */
[----:B------:R-:W4:Y:S01]  /*39bd0*/  LDL.LU R79, [R1+0xf14] ;  /* 0x000f1400014f7983 */ /* 0x000f220000300800 */
[----:B------:R-:W-:-:S03]  /*39be0*/  LEA.HI.X.SX32 R75, R76, R3, 0x1, P6 ;  /* 0x000000034c4b7211 */ /* 0x000fc600030f0eff */
[----:B------:R-:W4:Y:S01]  /*39bf0*/  LDL.LU R76, [R1+0xf24] ;  /* 0x000f2400014c7983 */ /* 0x000f220000300800 */
[----:B------:R-:W-:Y:S01]  /*39c00*/  ISETP.LT.AND P4, PT, R83, UR7, !P0 ;  /* 0x0000000753007c0c */ /* 0x000fe2000c781270 */
[----:B------:R-:W2:Y:S01]  /*39c10*/  LDCU UR7, c[0x0][0x39c] ;  /* 0x00007380ff0777ac */ /* 0x000ea20008000800 */
[CC--:B-1----:R-:W-:Y:S01]  /*39c20*/  LEA R72, P6, R68.reuse, R2.reuse, 0x1 ;  /* 0x0000000244487211 */ /* 0x0c2fe200078c08ff */
[----:B------:R-:W-:Y:S01]  /*39c30*/  IMAD R0, R123, 0x2, R68 ;  /* 0x000000027b007824 */ /* 0x000fe200078e0244 */
[----:B------:R0:W-:Y:S02]  /*39c40*/  @P3 STG.E.U16 desc[UR16][R74.64], R69 ;  /* 0x000000454a003986 */ /* 0x0001e4000c101510 */
[----:B------:R-:W-:Y:S02]  /*39c50*/  LEA.HI.X.SX32 R73, R68, R3, 0x1, P6 ;  /* 0x0000000344497211 */ /* 0x000fe400030f0eff */
[----:B------:R-:W-:Y:S02]  /*39c60*/  LEA R68, P6, R0, R2, 0x1 ;  /* 0x0000000200447211 */ /* 0x000fe400078c08ff */
[----:B0-----:R-:W-:-:S02]  /*39c70*/  PRMT R74, R69, 0x7632, R74 ;  /* 0x00007632454a7816 */ /* 0x001fc4000000004a */
[----:B------:R-:W-:-:S03]  /*39c80*/  LEA.HI.X.SX32 R69, R0, R3, 0x1, P6 ;  /* 0x0000000300457211 */ /* 0x000fc600030f0eff */
[----:B------:R0:W-:Y:S04]  /*39c90*/  @P4 STG.E.U16 desc[UR16][R72.64], R74 ;  /* 0x0000004a48004986 */ /* 0x0001e8000c101510 */
[----:B------:R1:W-:Y:S01]  /*39ca0*/  @P1 STG.E.U16 desc[UR16][R68.64], R70 ;  /* 0x0000004644001986 */ /* 0x0003e2000c101510 */
[----:B0-----:R-:W-:-:S04]  /*39cb0*/  IMAD R73, R123, 0x2, R0 ;  /* 0x000000027b497824 */ /* 0x001fc800078e0200 */
[----:B------:R-:W-:Y:S01]  /*39cc0*/  IMAD R0, R123, 0x2, R73 ;  /* 0x000000027b007824 */ /* 0x000fe200078e0249 */
[CC--:B------:R-:W-:Y:S02]  /*39cd0*/  LEA R72, P6, R73.reuse, R2.reuse, 0x1 ;  /* 0x0000000249487211 */ /* 0x0c0fe400078c08ff */
[----:B-1----:R-:W-:Y:S02]  /*39ce0*/  PRMT R69, R70, 0x7632, R69 ;  /* 0x0000763246457816 */ /* 0x002fe40000000045 */
[----:B------:R-:W-:Y:S02]  /*39cf0*/  LEA.HI.X.SX32 R73, R73, R3, 0x1, P6 ;  /* 0x0000000349497211 */ /* 0x000fe400030f0eff */
[----:B------:R-:W-:-:S03]  /*39d00*/  LEA R68, P6, R0, R2, 0x1 ;  /* 0x0000000200447211 */ /* 0x000fc600078c08ff */
[----:B------:R0:W-:Y:S01]  /*39d10*/  @P5 STG.E.U16 desc[UR16][R72.64], R69 ;  /* 0x0000004548005986 */ /* 0x0001e2000c101510 */
[----:B------:R-:W-:Y:S01]  /*39d20*/  IMAD R70, R123, 0x2, R0 ;  /* 0x000000027b467824 */ /* 0x000fe200078e0200 */
[----:B0-----:R-:W-:-:S03]  /*39d30*/  LEA.HI.X.SX32 R69, R0, R3, 0x1, P6 ;  /* 0x0000000300457211 */ /* 0x001fc600030f0eff */
[----:B------:R-:W-:Y:S01]  /*39d40*/  IMAD R0, R123, 0x2, R70 ;  /* 0x000000027b007824 */ /* 0x000fe200078e0246 */
[----:B------:R-:W-:-:S04]  /*39d50*/  LEA R72, P6, R70, R2, 0x1 ;  /* 0x0000000246487211 */ /* 0x000fc800078c08ff */
[----:B------:R-:W-:Y:S02]  /*39d60*/  LEA.HI.X.SX32 R73, R70, R3, 0x1, P6 ;  /* 0x0000000346497211 */ /* 0x000fe400030f0eff */
[----:B------:R-:W-:Y:S02]  /*39d70*/  PRMT R70, R71, 0x7632, R70 ;  /* 0x0000763247467816 */ /* 0x000fe40000000046 */
[----:B--2---:R-:W-:Y:S01]  /*39d80*/  ISETP.LT.AND P3, PT, R82, UR7, !P0 ;  /* 0x0000000752007c0c */ /* 0x004fe2000c761270 */
[----:B------:R-:W4:Y:S01]  /*39d90*/  LDCU UR7, c[0x0][0x39c] ;  /* 0x00007380ff0777ac */ /* 0x000f220008000800 */
[----:B---3--:R-:W-:Y:S01]  /*39da0*/  ISETP.LT.AND P1, PT, R78, UR6, !P0 ;  /* 0x000000064e007c0c */ /* 0x008fe2000c721270 */
[----:B------:R-:W0:Y:S01]  /*39db0*/  LDCU UR6, c[0x0][0x39c] ;  /* 0x00007380ff0677ac */ /* 0x000e220008000800 */
[----:B------:R-:W2:Y:S04]  /*39dc0*/  LDL.LU R78, [R1+0xf30] ;  /* 0x000f3000014e7983 */ /* 0x000ea80000300800 */
[----:B------:R-:W3:Y:S05]  /*39dd0*/  LDL.LU R75, [R1+0xec0] ;  /* 0x000ec000014b7983 */ /* 0x000eea0000300800 */
[----:B------:R1:W-:Y:S01]  /*39de0*/  @P3 STG.E.U16 desc[UR16][R68.64], R71 ;  /* 0x0000004744003986 */ /* 0x0003e2000c101510 */
[----:B------:R-:W-:Y:S01]  /*39df0*/  ISETP.LT.AND P4, PT, R81, UR8, !P0 ;  /* 0x0000000851007c0c */ /* 0x000fe2000c781270 */
[----:B------:R-:W0:Y:S01]  /*39e00*/  LDCU UR8, c[0x0][0x39c] ;  /* 0x00007380ff0877ac */ /* 0x000e220008000800 */
[----:B-1----:R-:W-:-:S02]  /*39e10*/  LEA R68, P6, R0, R2, 0x1 ;  /* 0x0000000200447211 */ /* 0x002fc400078c08ff */
[----:B----4-:R-:W-:Y:S01]  /*39e20*/  ISETP.LT.AND P5, PT, R80, UR7, !P0 ;  /* 0x0000000750007c0c */ /* 0x010fe2000c7a1270 */
[----:B------:R-:W1:Y:S01]  /*39e30*/  LDCU UR7, c[0x0][0x39c] ;  /* 0x00007380ff0777ac */ /* 0x000e620008000800 */
[----:B0-----:R-:W-:-:S07]  /*39e40*/  ISETP.LT.AND P3, PT, R77, UR6, !P0 ;  /* 0x000000064d007c0c */ /* 0x001fce000c761270 */
[----:B------:R0:W-:Y:S01]  /*39e50*/  @P4 STG.E.U16 desc[UR16][R72.64], R70 ;  /* 0x0000004648004986 */ /* 0x0001e2000c101510 */
[----:B------:R-:W-:Y:S01]  /*39e60*/  LEA.HI.X.SX32 R69, R0, R3, 0x1, P6 ;  /* 0x0000000300457211 */ /* 0x000fe200030f0eff */
[----:B------:R-:W-:Y:S01]  /*39e70*/  IMAD R71, R123, 0x2, R0 ;  /* 0x000000027b477824 */ /* 0x000fe200078e0200 */
[----:B------:R-:W2:Y:S01]  /*39e80*/  LDCU UR6, c[0x0][0x39c] ;  /* 0x00007380ff0677ac */ /* 0x000ea20008000800 */
[----:B------:R-:W4:Y:S04]  /*39e90*/  LDL.LU R77, [R1+0xeec] ;  /* 0x000eec00014d7983 */ /* 0x000f280000300800 */
[----:B------:R-:W4:Y:S04]  /*39ea0*/  LDL.LU R74, [R1+0xf04] ;  /* 0x000f0400014a7983 */ /* 0x000f280000300800 */
[----:B------:R0:W-:Y:S01]  /*39eb0*/  @P1 STG.E.U16 desc[UR16][R68.64], R64 ;  /* 0x0000004044001986 */ /* 0x0001e2000c101510 */
[----:B-1----:R-:W-:-:S02]  /*39ec0*/  ISETP.LT.AND P1, PT, R76, UR7, !P0 ;  /* 0x000000074c007c0c */ /* 0x002fc4000c721270 */
[----:B------:R-:W-:Y:S01]  /*39ed0*/  ISETP.LT.AND P4, PT, R79, UR8, !P0 ;  /* 0x000000084f007c0c */ /* 0x000fe2000c781270 */
[----:B------:R-:W4:Y:S01]  /*39ee0*/  LDL.LU R76, [R1+0xf18] ;  /* 0x000f1800014c7983 */ /* 0x000f220000300800 */
[----:B------:R-:W3:Y:S03]  /*39ef0*/  LDCU UR8, c[0x0][0x39c] ;  /* 0x00007380ff0877ac */ /* 0x000ee60008000800 */
[----:B0-----:R-:W4:Y:S01]  /*39f00*/  LDL.LU R73, [R1+0xf2c] ;  /* 0x000f2c0001497983 */ /* 0x001f220000300800 */
[----:B------:R-:W-:Y:S01]  /*39f10*/  LEA R70, P6, R71, R2, 0x1 ;  /* 0x0000000247467211 */ /* 0x000fe200078c08ff */
[----:B------:R-:W-:Y:S01]  /*39f20*/  IMAD R0, R123, 0x2, R71 ;  /* 0x000000027b007824 */ /* 0x000fe200078e0247 */
[----:B------:R-:W-:Y:S01]  /*39f30*/  PRMT R64, R64, 0x7632, R64 ;  /* 0x0000763240407816 */ /* 0x000fe20000000040 */
[----:B------:R-:W4:Y:S01]  /*39f40*/  LDCU UR7, c[0x0][0x39c] ;  /* 0x00007380ff0777ac */ /* 0x000f220008000800 */
[----:B------:R-:W-:-:S02]  /*39f50*/  LEA.HI.X.SX32 R71, R71, R3, 0x1, P6 ;  /* 0x0000000347477211 */ /* 0x000fc400030f0eff */
[----:B------:R-:W-:-:S04]  /*39f60*/  LEA R68, P6, R0, R2, 0x1 ;  /* 0x0000000200447211 */ /* 0x000fc800078c08ff */
[----:B------:R-:W-:Y:S01]  /*39f70*/  LEA.HI.X.SX32 R69, R0, R3, 0x1, P6 ;  /* 0x0000000300457211 */ /* 0x000fe200030f0eff */
[----:B------:R0:W-:Y:S04]  /*39f80*/  @P5 STG.E.U16 desc[UR16][R70.64], R64 ;  /* 0x0000004046005986 */ /* 0x0001e8000c101510 */
[----:B------:R1:W-:Y:S01]  /*39f90*/  @P3 STG.E.U16 desc[UR16][R68.64], R65 ;  /* 0x0000004144003986 */ /* 0x0003e2000c101510 */
[----:B0-----:R-:W-:-:S04]  /*39fa0*/  IMAD R64, R123, 0x2, R0 ;  /* 0x000000027b407824 */ /* 0x001fc800078e0200 */
[----:B------:R-:W-:Y:S01]  /*39fb0*/  IMAD R0, R123, 0x2, R64 ;  /* 0x000000027b007824 */ /* 0x000fe200078e0240 */
[CC--:B-1----:R-:W-:Y:S02]  /*39fc0*/  LEA R68, P6, R64.reuse, R2.reuse, 0x1 ;  /* 0x0000000240447211 */ /* 0x0c2fe400078c08ff */
[----:B------:R-:W-:Y:S02]  /*39fd0*/  PRMT R65, R65, 0x7632, R65 ;  /* 0x0000763241417816 */ /* 0x000fe40000000041 */
[----:B------:R-:W-:Y:S02]  /*39fe0*/  LEA.HI.X.SX32 R69, R64, R3, 0x1, P6 ;  /* 0x0000000340457211 */ /* 0x000fe400030f0eff */
[----:B------:R-:W-:-:S03]  /*39ff0*/  LEA R64, P6, R0, R2, 0x1 ;  /* 0x0000000200407211 */ /* 0x000fc600078c08ff */
[----:B------:R0:W-:Y:S01]  /*3a000*/  @P4 STG.E.U16 desc[UR16][R68.64], R65 ;  /* 0x0000004144004986 */ /* 0x0001e2000c101510 */
[----:B------:R-:W-:Y:S01]  /*3a010*/  IMAD R70, R123, 0x2, R0 ;  /* 0x000000027b467824 */ /* 0x000fe200078e0200 */
[----:B0-----:R-:W-:-:S03]  /*3a020*/  LEA.HI.X.SX32 R65, R0, R3, 0x1, P6 ;  /* 0x0000000300417211 */ /* 0x001fc600030f0eff */
[----:B------:R-:W-:Y:S02]  /*3a030*/  IMAD R0, R123, 0x2, R70 ;  /* 0x000000027b007824 */ /* 0x000fe400078e0246 */
[----:B------:R0:W-:Y:S01]  /*3a040*/  @P1 STG.E.U16 desc[UR16][R64.64], R66 ;  /* 0x0000004240001986 */ /* 0x0001e2000c101510 */
[----:B------:R-:W-:-:S04]  /*3a050*/  LEA R68, P6, R70, R2, 0x1 ;  /* 0x0000000246447211 */ /* 0x000fc800078c08ff */
[----:B------:R-:W-:Y:S02]  /*3a060*/  LEA.HI.X.SX32 R69, R70, R3, 0x1, P6 ;  /* 0x0000000346457211 */ /* 0x000fe400030f0eff */
[----:B------:R-:W-:Y:S02]  /*3a070*/  PRMT R70, R66, 0x7632, R70 ;  /* 0x0000763242467816 */ /* 0x000fe40000000046 */
[----:B0-----:R-:W-:-:S04]  /*3a080*/  LEA R64, P6, R0, R2, 0x1 ;  /* 0x0000000200407211 */ /* 0x001fc800078c08ff */
[----:B------:R-:W-:Y:S02]  /*3a090*/  LEA.HI.X.SX32 R65, R0, R3, 0x1, P6 ;  /* 0x0000000300417211 */ /* 0x000fe400030f0eff */
[----:B--2---:R-:W-:Y:S01]  /*3a0a0*/  ISETP.LT.AND P5, PT, R78, UR6, !P0 ;  /* 0x000000064e007c0c */ /* 0x004fe2000c7a1270 */
[----:B------:R-:W0:Y:S01]  /*3a0b0*/  LDCU UR6, c[0x0][0x39c] ;  /* 0x00007380ff0677ac */ /* 0x000e220008000800 */
[----:B---3--:R-:W-:Y:S01]  /*3a0c0*/  ISETP.LT.AND P3, PT, R75, UR8, !P0 ;  /* 0x000000084b007c0c */ /* 0x008fe2000c761270 */
[----:B------:R-:W1:Y:S01]  /*3a0d0*/  LDCU UR8, c[0x0][0x39c] ;  /* 0x00007380ff0877ac */ /* 0x000e620008000800 */
[----:B------:R-:W2:Y:S04]  /*3a0e0*/  LDL.LU R75, [R1+0xeb0] ;  /* 0x000eb000014b7983 */ /* 0x000ea80000300800 */
[----:B------:R-:W3:Y:S05]  /*3a0f0*/  LDL.LU R72, [R1+0xec8] ;  /* 0x000ec80001487983 */ /* 0x000eea0000300800 */
[----:B------:R-:W-:Y:S04]  /*3a100*/  @P5 STG.E.U16 desc[UR16][R68.64], R70 ;  /* 0x0000004644005986 */ /* 0x000fe8000c101510 */
[----:B------:R0:W-:Y:S01]  /*3a110*/  @P3 STG.E.U16 desc[UR16][R64.64], R67 ;  /* 0x0000004340003986 */ /* 0x0001e2000c101510 */
[----:B----4-:R-:W-:Y:S01]  /*3a120*/  ISETP.LT.AND P4, PT, R77, UR7, !P0 ;  /* 0x000000074d007c0c */ /* 0x010fe2000c781270 */
[----:B------:R-:W4:Y:S01]  /*3a130*/  LDCU UR7, c[0x0][0x39c] ;  /* 0x00007380ff0777ac */ /* 0x000f220008000800 */
[----:B0-----:R-:W-:Y:S01]  /*3a140*/  ISETP.LT.AND P1, PT, R74, UR6, !P0 ;  /* 0x000000064a007c0c */ /* 0x001fe2000c721270 */
[----:B------:R-:W2:Y:S01]  /*3a150*/  LDCU UR6, c[0x0][0x39c] ;  /* 0x00007380ff0677ac */ /* 0x000ea20008000800 */
[----:B------:R-:W3:Y:S04]  /*3a160*/  LDL.LU R74, [R1+0xef0] ;  /* 0x000ef000014a7983 */ /* 0x000ee80000300800 */
[----:B------:R-:W3:Y:S01]  /*3a170*/  LDL.LU R71, [R1+0xf08] ;  /* 0x000f080001477983 */ /* 0x000ee20000300800 */
[----:B----4-:R-:W-:Y:S01]  /*3a180*/  ISETP.LT.AND P3, PT, R73, UR7, !P0 ;  /* 0x0000000749007c0c */ /* 0x010fe2000c761270 */
[----:B------:R-:W-:-:S02]  /*3a190*/  IMAD R66, R123, 0x2, R0 ;  /* 0x000000027b427824 */ /* 0x000fc400078e0200 */
[----:B------:R-:W4:Y:S01]  /*3a1a0*/  LDL.LU R73, [R1+0xf1c] ;  /* 0x000f1c0001497983 */ /* 0x000f220000300800 */
[----:B------:R-:W-:Y:S01]  /*3a1b0*/  PRMT R67, R67, 0x7632, R67 ;  /* 0x0000763243437816 */ /* 0x000fe20000000043 */
[----:B------:R-:W0:Y:S02]  /*3a1c0*/  LDCU UR7, c[0x0][0x39c] ;  /* 0x00007380ff0777ac */ /* 0x000e240008000800 */
[----:B------:R-:W4:Y:S01]  /*3a1d0*/  LDL.LU R70, [R1+0xeac] ;  /* 0x000eac0001467983 */ /* 0x000f220000300800 */
[----:B------:R-:W-:Y:S01]  /*3a1e0*/  LEA R68, P6, R66, R2, 0x1 ;  /* 0x0000000242447211 */ /* 0x000fe200078c08ff */
[----:B------:R-:W-:-:S03]  /*3a1f0*/  IMAD R0, R123, 0x2, R66 ;  /* 0x000000027b007824 */ /* 0x000fc600078e0242 */
[-C--:B------:R-:W-:Y:S02]  /*3a200*/  LEA.HI.X.SX32 R69, R66, R3.reuse, 0x1, P6 ;  /* 0x0000000342457211 */ /* 0x080fe400030f0eff */
[----:B------:R-:W-:Y:S02]  /*3a210*/  LEA R64, P6, R0, R2, 0x1 ;  /* 0x0000000200407211 */ /* 0x000fe400078c08ff */
[----:B-1----:R-:W-:Y:S01]  /*3a220*/  ISETP.LT.AND P5, PT, R76, UR8, !P0 ;  /* 0x000000084c007c0c */ /* 0x002fe2000c7a1270 */
[----:B------:R1:W-:Y:S01]  /*3a230*/  @P4 STG.E.U16 desc[UR16][R68.64], R67 ;  /* 0x0000004344004986 */ /* 0x0003e2000c101510 */
[----:B------:R-:W3:Y:S01]  /*3a240*/  LDCU UR8, c[0x0][0x39c] ;  /* 0x00007380ff0877ac */ /* 0x000ee20008000800 */
[----:B------:R-:W-:Y:S01]  /*3a250*/  LEA.HI.X.SX32 R65, R0, R3, 0x1, P6 ;  /* 0x0000000300417211 */ /* 0x000fe200030f0eff */
[----:B-1----:R-:W-:-:S04]  /*3a260*/  IMAD R67, R123, 0x2, R0 ;  /* 0x000000027b437824 */ /* 0x002fc800078e0200 */
[----:B------:R1:W-:Y:S01]  /*3a270*/  @P1 STG.E.U16 desc[UR16][R64.64], R60 ;  /* 0x0000003c40001986 */ /* 0x0003e2000c101510 */
[----:B------:R-:W-:Y:S01]  /*3a280*/  IMAD R0, R123, 0x2, R67 ;  /* 0x000000027b007824 */ /* 0x000fe200078e0243 */
[----:B------:R-:W-:-:S04]  /*3a290*/  LEA R66, P6, R67, R2, 0x1 ;  /* 0x0000000243427211 */ /* 0x000fc800078c08ff */
[----:B------:R-:W-:Y:S02]  /*3a2a0*/  LEA.HI.X.SX32 R67, R67, R3, 0x1, P6 ;  /* 0x0000000343437211 */ /* 0x000fe400030f0eff */
[----:B-1----:R-:W-:Y:S02]  /*3a2b0*/  PRMT R65, R60, 0x7632, R65 ;  /* 0x000076323c417816 */ /* 0x002fe40000000041 */
[----:B------:R-:W-:-:S03]  /*3a2c0*/  LEA R64, P6, R0, R2, 0x1 ;  /* 0x0000000200407211 */ /* 0x000fc600078c08ff */
[----:B------:R1:W-:Y:S01]  /*3a2d0*/  @P5 STG.E.U16 desc[UR16][R66.64], R65 ;  /* 0x0000004142005986 */ /* 0x0003e2000c101510 */
[----:B------:R-:W-:Y:S01]  /*3a2e0*/  IMAD R60, R123, 0x2, R0 ;  /* 0x000000027b3c7824 */ /* 0x000fe200078e0200 */
[----:B-1----:R-:W-:-:S03]  /*3a2f0*/  LEA.HI.X.SX32 R65, R0, R3, 0x1, P6 ;  /* 0x0000000300417211 */ /* 0x002fc600030f0eff */
[----:B------:R-:W-:Y:S02]  /*3a300*/  IMAD R0, R123, 0x2, R60 ;  /* 0x000000027b007824 */ /* 0x000fe400078e023c */
[----:B------:R1:W-:Y:S01]  /*3a310*/  @P3 STG.E.U16 desc[UR16][R64.64], R61 ;  /* 0x0000003d40003986 */ /* 0x0003e2000c101510 */
[----:B------:R-:W-:-:S04]  /*3a320*/  LEA R66, P6, R60, R2, 0x1 ;  /* 0x000000023c427211 */ /* 0x000fc800078c08ff */
[-C--:B------:R-:W-:Y:S02]  /*3a330*/  LEA.HI.X.SX32 R67, R60, R3.reuse, 0x1, P6 ;  /* 0x000000033c437211 */ /* 0x080fe400030f0eff */
[C---:B------:R-:W-:Y:S02]  /*3a340*/  LEA R60, P6, R0.reuse, R2, 0x1 ;  /* 0x00000002003c7211 */ /* 0x040fe400078c08ff */
[----:B------:R-:W-:Y:S02]  /*3a350*/  PRMT R68, R61, 0x7632, R68 ;  /* 0x000076323d447816 */ /* 0x000fe40000000044 */
[----:B-1----:R-:W-:Y:S02]  /*3a360*/  LEA.HI.X.SX32 R61, R0, R3, 0x1, P6 ;  /* 0x00000003003d7211 */ /* 0x002fe400030f0eff */
[----:B--2---:R-:W-:Y:S01]  /*3a370*/  ISETP.LT.AND P4, PT, R75, UR6, !P0 ;  /* 0x000000064b007c0c */ /* 0x004fe2000c781270 */
[----:B------:R-:W1:Y:S01]  /*3a380*/  LDCU UR6, c[0x0][0x39c] ;  /* 0x00007380ff0677ac */ /* 0x000e620008000800 */
[----:B---3--:R-:W-:Y:S01]  /*3a390*/  ISETP.LT.AND P1, PT, R72, UR8, !P0 ;  /* 0x0000000848007c0c */ /* 0x008fe2000c721270 */
[----:B------:R-:W2:Y:S01]  /*3a3a0*/  LDCU UR8, c[0x0][0x39c] ;  /* 0x00007380ff0877ac */ /* 0x000ea20008000800 */
[----:B------:R-:W3:Y:S04]  /*3a3b0*/  LDL.LU R72, [R1+0xebc] ;  /* 0x000ebc0001487983 */ /* 0x000ee80000300800 */
[----:B------:R-:W3:Y:S05]  /*3a3c0*/  LDL.LU R69, [R1+0xedc] ;  /* 0x000edc0001457983 */ /* 0x000eea0000300800 */
[----:B------:R-:W-:Y:S04]  /*3a3d0*/  @P4 STG.E.U16 desc[UR16][R66.64], R68 ;  /* 0x0000004442004986 */ /* 0x000fe8000c101510 */
[----:B------:R0:W-:Y:S02]  /*3a3e0*/  @P1 STG.E.U16 desc[UR16][R60.64], R62 ;  /* 0x0000003e3c001986 */ /* 0x0001e4000c101510 */
[----:B0-----:R-:W-:Y:S01]  /*3a3f0*/  ISETP.LT.AND P5, PT, R74, UR7, !P0 ;  /* 0x000000074a007c0c */ /* 0x001fe2000c7a1270 */
[----:B------:R-:W4:Y:S01]  /*3a400*/  LDCU UR7, c[0x0][0x39c] ;  /* 0x00007380ff0777ac */ /* 0x000f220008000800 */
[----:B-1----:R-:W-:Y:S01]  /*3a410*/  ISETP.LT.AND P3, PT, R71, UR6, !P0 ;  /* 0x0000000647007c0c */ /* 0x002fe2000c761270 */
[C---:B------:R-:W-:Y:S01]  /*3a420*/  IMAD R65, R123.reuse, 0x2, R0 ;  /* 0x000000027b417824 */ /* 0x040fe200078e0200 */
[----:B------:R-:W3:Y:S01]  /*3a430*/  LDL.LU R71, [R1+0xef4] ;  /* 0x000ef40001477983 */ /* 0x000ee20000300800 */
[----:B------:R-:W-:Y:S01]  /*3a440*/  PRMT R62, R62, 0x7632, R62 ;  /* 0x000076323e3e7816 */ /* 0x000fe2000000003e */
[----:B------:R-:W3:Y:S02]  /*3a450*/  LDCU UR6, c[0x0][0x39c] ;  /* 0x00007380ff0677ac */ /* 0x000ee40008000800 */
[----:B------:R-:W3:Y:S01]  /*3a460*/  LDL.LU R67, [R1+0xf10] ;  /* 0x000f100001437983 */ /* 0x000ee20000300800 */
[----:B----4-:R-:W-:Y:S01]  /*3a470*/  ISETP.LT.AND P1, PT, R70, UR7, !P0 ;  /* 0x0000000746007c0c */ /* 0x010fe2000c721270 */
[----:B------:R-:W-:-:S02]  /*3a480*/  IMAD R0, R123, 0x2, R65 ;  /* 0x000000027b007824 */ /* 0x000fc400078e0241 */
[----:B------:R-:W4:Y:S01]  /*3a490*/  LDL.LU R70, [R1+0xe74] ;  /* 0x000e740001467983 */ /* 0x000f220000300800 */
[CC--:B------:R-:W-:Y:S01]  /*3a4a0*/  LEA R64, P6, R65.reuse, R2.reuse, 0x1 ;  /* 0x0000000241407211 */ /* 0x0c0fe200078c08ff */
[----:B------:R-:W0:Y:S02]  /*3a4b0*/  LDCU UR7, c[0x0][0x39c] ;  /* 0x00007380ff0777ac */ /* 0x000e240008000800 */
[----:B------:R-:W4:Y:S01]  /*3a4c0*/  LDL.LU R66, [R1+0xeb8] ;  /* 0x000eb80001427983 */ /* 0x000f220000300800 */
[-C--:B------:R-:W-:Y:S02]  /*3a4d0*/  LEA.HI.X.SX32 R65, R65, R3.reuse, 0x1, P6 ;  /* 0x0000000341417211 */ /* 0x080fe400030f0eff */
[----:B--2---:R-:W-:Y:S01]  /*3a4e0*/  ISETP.LT.AND P4, PT, R73, UR8, !P0 ;  /* 0x0000000849007c0c */ /* 0x004fe2000c781270 */
[----:B------:R-:W1:Y:S01]  /*3a4f0*/  LDCU UR8, c[0x0][0x39c] ;  /* 0x00007380ff0877ac */ /* 0x000e620008000800 */
[C---:B------:R-:W-:Y:S01]  /*3a500*/  LEA R60, P6, R0.reuse, R2, 0x1 ;  /* 0x00000002003c7211 */ /* 0x040fe200078c08ff */
[----:B------:R2:W-:Y:S03]  /*3a510*/  @P5 STG.E.U16 desc[UR16][R64.64], R62 ;  /* 0x0000003e40005986 */ /* 0x0005e6000c101510 */
[----:B------:R-:W-:-:S05]  /*3a520*/  LEA.HI.X.SX32 R61, R0, R3, 0x1, P6 ;  /* 0x00000003003d7211 */ /* 0x000fca00030f0eff */
[----:B------:R0:W-:Y:S01]  /*3a530*/  @P3 STG.E.U16 desc[UR16][R60.64], R63 ;  /* 0x0000003f3c003986 */ /* 0x0001e2000c101510 */
[----:B--2---:R-:W-:-:S04]  /*3a540*/  IMAD R62, R123, 0x2, R0 ;  /* 0x000000027b3e7824 */ /* 0x004fc800078e0200 */
[----:B------:R-:W-:Y:S01]  /*3a550*/  IMAD R0, R123, 0x2, R62 ;  /* 0x000000027b007824 */ /* 0x000fe200078e023e */
[CC--:B0-----:R-:W-:Y:S02]  /*3a560*/  LEA R60, P6, R62.reuse, R2.reuse, 0x1 ;  /* 0x000000023e3c7211 */ /* 0x0c1fe400078c08ff */
[----:B------:R-:W-:Y:S02]  /*3a570*/  PRMT R63, R63, 0x7632, R63 ;  /* 0x000076323f3f7816 */ /* 0x000fe4000000003f */
[----:B------:R-:W-:Y:S01]  /*3a580*/  LEA.HI.X.SX32 R61, R62, R3, 0x1, P6 ;  /* 0x000000033e3d7211 */ /* 0x000fe200030f0eff */
[----:B------:R-:W-:Y:S01]  /*3a590*/  IMAD R64, R123, 0x2, R0 ;  /* 0x000000027b407824 */ /* 0x000fe200078e0200 */
[----:B------:R-:W-:-:S03]  /*3a5a0*/  LEA R62, P6, R0, R2, 0x1 ;  /* 0x00000002003e7211 */ /* 0x000fc600078c08ff */
[----:B------:R0:W-:Y:S02]  /*3a5b0*/  @P4 STG.E.U16 desc[UR16][R60.64], R63 ;  /* 0x0000003f3c004986 */ /* 0x0001e4000c101510 */
[----:B0-----:R-:W-:Y:S01]  /*3a5c0*/  LEA.HI.X.SX32 R63, R0, R3, 0x1, P6 ;  /* 0x00000003003f7211 */ /* 0x001fe200030f0eff */
[----:B------:R-:W-:Y:S01]  /*3a5d0*/  IMAD R0, R123, 0x2, R64 ;  /* 0x000000027b007824 */ /* 0x000fe200078e0240 */
[----:B------:R-:W-:-:S03]  /*3a5e0*/  LEA R60, P6, R64, R2, 0x1 ;  /* 0x00000002403c7211 */ /* 0x000fc600078c08ff */
[----:B------:R0:W-:Y:S01]  /*3a5f0*/  @P1 STG.E.U16 desc[UR16][R62.64], R56 ;  /* 0x000000383e001986 */ /* 0x0001e2000c101510 */
[----:B------:R-:W-:Y:S02]  /*3a600*/  LEA.HI.X.SX32 R61, R64, R3, 0x1, P6 ;  /* 0x00000003403d7211 */ /* 0x000fe400030f0eff */
[----:B------:R-:W-:Y:S02]  /*3a610*/  PRMT R64, R56, 0x7632, R64 ;  /* 0x0000763238407816 */ /* 0x000fe40000000040 */
[----:B0-----:R-:W-:-:S04]  /*3a620*/  LEA R62, P6, R0, R2, 0x1 ;  /* 0x00000002003e7211 */ /* 0x001fc800078c08ff */
[----:B------:R-:W-:Y:S01]  /*3a630*/  LEA.HI.X.SX32 R63, R0, R3, 0x1, P6 ;  /* 0x00000003003f7211 */ /* 0x000fe200030f0eff */
[----:B------:R-:W-:Y:S01]  /*3a640*/  IMAD R56, R123, 0x2, R0 ;  /* 0x000000027b387824 */ /* 0x000fe200078e0200 */
[----:B---3--:R-:W-:Y:S01]  /*3a650*/  ISETP.LT.AND P5, PT, R72, UR6, !P0 ;  /* 0x0000000648007c0c */ /* 0x008fe2000c7a1270 */
[----:B------:R-:W0:Y:S01]  /*3a660*/  LDCU UR6, c[0x0][0x39c] ;  /* 0x00007380ff0677ac */ /* 0x000e220008000800 */
[----:B-1----:R-:W-:Y:S01]  /*3a670*/  ISETP.LT.AND P3, PT, R69, UR8, !P0 ;  /* 0x0000000845007c0c */ /* 0x002fe2000c761270 */
[----:B------:R-:W1:Y:S01]  /*3a680*/  LDCU UR8, c[0x0][0x39c] ;  /* 0x00007380ff0877ac */ /* 0x000e620008000800 */
[----:B------:R-:W2:Y:S04]  /*3a690*/  LDL.LU R69, [R1+0xec4] ;  /* 0x000ec40001457983 */ /* 0x000ea80000300800 */
[----:B------:R-:W3:Y:S05]  /*3a6a0*/  LDL.LU R68, [R1+0xee0] ;  /* 0x000ee00001447983 */ /* 0x000eea0000300800 */
[----:B------:R0:W-:Y:S04]  /*3a6b0*/  @P5 STG.E.U16 desc[UR16][R60.64], R64 ;  /* 0x000000403c005986 */ /* 0x0001e8000c101510 */
[----:B------:R0:W-:Y:S01]  /*3a6c0*/  @P3 STG.E.U16 desc[UR16][R62.64], R57 ;  /* 0x000000393e003986 */ /* 0x0001e2000c101510 */
[----:B------:R-:W-:Y:S01]  /*3a6d0*/  ISETP.LT.AND P4, PT, R71, UR7, !P0 ;  /* 0x0000000747007c0c */ /* 0x000fe2000c781270 */
        /* <DEDUP_REMOVED lines=8> */
[C---:B------:R-:W-:Y:S01]  /*3a760*/  LEA R60, P6, R56.reuse, R2, 0x1 ;  /* 0x00000002383c7211 */ /* 0x040fe200078c08ff */
[----:B------:R-:W0:Y:S01]  /*3a770*/  LDCU UR7, c[0x0][0x39c] ;  /* 0x00007380ff0777ac */ /* 0x000e220008000800 */
[----:B------:R-:W-:Y:S01]  /*3a780*/  PRMT R62, R57, 0x7632, R62 ;  /* 0x00007632393e7816 */ /* 0x000fe2000000003e */
[----:B------:R-:W4:Y:S01]  /*3a790*/  LDL.LU R64, [R1+0xea0] ;  /* 0x000ea00001407983 */ /* 0x000f220000300800 */
[----:B------:R-:W-:-:S03]  /*3a7a0*/  LEA.HI.X.SX32 R61, R56, R3, 0x1, P6 ;  /* 0x00000003383d7211 */ /* 0x000fc600030f0eff */
[----:B------:R-:W4:Y:S04]  /*3a7b0*/  LDL.LU R63, [R1+0xed8] ;  /* 0x000ed800013f7983 */ /* 0x000f280000300800 */
[----:B------:R0:W-:Y:S04]  /*3a7c0*/  @P4 STG.E.U16 desc[UR16][R60.64], R62 ;  /* 0x0000003e3c004986 */ /* 0x0001e8000c101510 */
[----:B0-----:R-:W4:Y:S01]  /*3a7d0*/  LDL.LU R62, [R1+0xee8] ;  /* 0x000ee800013e7983 */ /* 0x001f220000300800 */
[----:B-1----:R-:W-:Y:S01]  /*3a7e0*/  ISETP.LT.AND P5, PT, R70, UR8, !P0 ;  /* 0x0000000846007c0c */ /* 0x002fe2000c7a1270 */
[----:B------:R-:W3:Y:S01]  /*3a7f0*/  LDCU UR8, c[0x0][0x39c] ;  /* 0x00007380ff0877ac */ /* 0x000ee20008000800 */
[----:B------:R-:W-:Y:S01]  /*3a800*/  LEA R56, P6, R0, R2, 0x1 ;  /* 0x0000000200387211 */ /* 0x000fe200078c08ff */
[----:B------:R-:W-:-:S03]  /*3a810*/  IMAD R61, R123, 0x2, R0 ;  /* 0x000000027b3d7824 */ /* 0x000fc600078e0200 */
[----:B------:R-:W-:Y:S01]  /*3a820*/  LEA.HI.X.SX32 R57, R0, R3, 0x1, P6 ;  /* 0x0000000300397211 */ /* 0x000fe200030f0eff */
[----:B------:R-:W-:Y:S01]  /*3a830*/  IMAD R0, R123, 0x2, R61 ;  /* 0x000000027b007824 */ /* 0x000fe200078e023d */
[----:B------:R-:W-:-:S03]  /*3a840*/  LEA R60, P6, R61, R2, 0x1 ;  /* 0x000000023d3c7211 */ /* 0x000fc600078c08ff */
[----:B------:R0:W-:Y:S01]  /*3a850*/  @P1 STG.E.U16 desc[UR16][R56.64], R58 ;  /* 0x0000003a38001986 */ /* 0x0001e2000c101510 */
[----:B------:R-:W-:Y:S02]  /*3a860*/  LEA.HI.X.SX32 R61, R61, R3, 0x1, P6 ;  /* 0x000000033d3d7211 */ /* 0x000fe400030f0eff */
[----:B0-----:R-:W-:Y:S01]  /*3a870*/  PRMT R57, R58, 0x7632, R57 ;  /* 0x000076323a397816 */ /* 0x001fe20000000039 */
[----:B------:R-:W-:Y:S01]  /*3a880*/  IMAD R58, R123, 0x2, R0 ;  /* 0x000000027b3a7824 */ /* 0x000fe200078e0200 */
[----:B------:R-:W-:-:S03]  /*3a890*/  LEA R56, P6, R0, R2, 0x1 ;  /* 0x0000000200387211 */ /* 0x000fc600078c08ff */
[----:B------:R0:W-:Y:S02]  /*3a8a0*/  @P5 STG.E.U16 desc[UR16][R60.64], R57 ;  /* 0x000000393c005986 */ /* 0x0001e4000c101510 */
[----:B0-----:R-:W-:Y:S02]  /*3a8b0*/  LEA.HI.X.SX32 R57, R0, R3, 0x1, P6 ;  /* 0x0000000300397211 */ /* 0x001fe400030f0eff */
[----:B------:R-:W-:Y:S01]  /*3a8c0*/  LEA R60, P6, R58, R2, 0x1 ;  /* 0x000000023a3c7211 */ /* 0x000fe200078c08ff */
[----:B------:R-:W-:-:S03]  /*3a8d0*/  IMAD R0, R123, 0x2, R58 ;  /* 0x000000027b007824 */ /* 0x000fc600078e023a */
[----:B------:R-:W-:Y:S02]  /*3a8e0*/  LEA.HI.X.SX32 R61, R58, R3, 0x1, P6 ;  /* 0x000000033a3d7211 */ /* 0x000fe400030f0eff */
[----:B------:R-:W-:Y:S01]  /*3a8f0*/  PRMT R58, R59, 0x7632, R58 ;  /* 0x000076323b3a7816 */ /* 0x000fe2000000003a */
[----:B------:R0:W-:Y:S02]  /*3a900*/  @P3 STG.E.U16 desc[UR16][R56.64], R59 ;  /* 0x0000003b38003986 */ /* 0x0001e4000c101510 */
[----:B0-----:R-:W-:Y:S01]  /*3a910*/  LEA R56, P6, R0, R2, 0x1 ;  /* 0x0000000200387211 */ /* 0x001fe200078c08ff */
[----:B------:R-:W-:-:S03]  /*3a920*/  IMAD R59, R123, 0x2, R0 ;  /* 0x000000027b3b7824 */ /* 0x000fc600078e0200 */
[----:B------:R-:W-:Y:S01]  /*3a930*/  LEA.HI.X.SX32 R57, R0, R3, 0x1, P6 ;  /* 0x0000000300397211 */ /* 0x000fe200030f0eff */
[----:B------:R-:W-:Y:S01]  /*3a940*/  IMAD R0, R123, 0x2, R59 ;  /* 0x000000027b007824 */ /* 0x000fe200078e023b */
[----:B--2---:R-:W-:Y:S01]  /*3a950*/  ISETP.LT.AND P4, PT, R69, UR6, !P0 ;  /* 0x0000000645007c0c */ /* 0x004fe2000c781270 */
[----:B------:R-:W0:Y:S01]  /*3a960*/  LDCU UR6, c[0x0][0x39c] ;  /* 0x00007380ff0677ac */ /* 0x000e220008000800 */
[----:B---3--:R-:W-:Y:S01]  /*3a970*/  ISETP.LT.AND P1, PT, R68, UR8, !P0 ;  /* 0x0000000844007c0c */ /* 0x008fe2000c721270 */
[----:B------:R-:W4:Y:S10]  /*3a980*/  LDCU UR8, c[0x0][0x39c] ;  /* 0x00007380ff0877ac */ /* 0x000f340008000800 */
[----:B------:R1:W-:Y:S04]  /*3a990*/  @P4 STG.E.U16 desc[UR16][R60.64], R58 ;  /* 0x0000003a3c004986 */ /* 0x0003e8000c101510 */
[----:B------:R2:W-:Y:S01]  /*3a9a0*/  @P1 STG.E.U16 desc[UR16][R56.64], R52 ;  /* 0x0000003438001986 */ /* 0x0005e2000c101510 */
[----:B-1----:R-:W-:-:S04]  /*3a9b0*/  LEA R58, P6, R59, R2, 0x1 ;  /* 0x000000023b3a7211 */ /* 0x002fc800078c08ff */
[----:B------:R-:W-:Y:S02]  /*3a9c0*/  LEA.HI.X.SX32 R59, R59, R3, 0x1, P6 ;  /* 0x000000033b3b7211 */ /* 0x000fe400030f0eff */
[----:B--2---:R-:W-:Y:S02]  /*3a9d0*/  LEA R56, P6, R0, R2, 0x1 ;  /* 0x0000000200387211 */ /* 0x004fe400078c08ff */
[----:B0-----:R-:W-:Y:S01]  /*3a9e0*/  ISETP.LT.AND P3, PT, R65, UR6, !P0 ;  /* 0x0000000641007c0c */ /* 0x001fe2000c761270 */
[----:B------:R-:W0:Y:S01]  /*3a9f0*/  LDCU UR6, c[0x0][0x39c] ;  /* 0x00007380ff0677ac */ /* 0x000e220008000800 */
[----:B------:R-:W2:Y:S01]  /*3aa00*/  LDL.LU R65, [R1+0xe4c] ;  /* 0x000e4c0001417983 */ /* 0x000ea20000300800 */
[----:B------:R-:W-:Y:S02]  /*3aa10*/  ISETP.LT.AND P5, PT, R67, UR7, !P0 ;  /* 0x0000000743007c0c */ /* 0x000fe4000c7a1270 */
[----:B----4-:R-:W-:Y:S01]  /*3aa20*/  ISETP.LT.AND P4, PT, R66, UR8, !P0 ;  /* 0x0000000842007c0c */ /* 0x010fe2000c781270 */
[----:B------:R-:W1:Y:S01]  /*3aa30*/  LDCU UR8, c[0x0][0x39c] ;  /* 0x00007380ff0877ac */ /* 0x000e620008000800 */
[----:B------:R-:W-:-:S02]  /*3aa40*/  PRMT R60, R52, 0x7632, R60 ;  /* 0x00007632343c7816 */ /* 0x000fc4000000003c */
[----:B------:R-:W-:Y:S01]  /*3aa50*/  LEA.HI.X.SX32 R57, R0, R3, 0x1, P6 ;  /* 0x0000000300397211 */ /* 0x000fe200030f0eff */
[----:B------:R-:W3:Y:S06]  /*3aa60*/  LDCU UR7, c[0x0][0x39c] ;  /* 0x00007380ff0777ac */ /* 0x000eec0008000800 */
[----:B------:R4:W-:Y:S01]  /*3aa70*/  @P5 STG.E.U16 desc[UR16][R58.64], R60 ;  /* 0x0000003c3a005986 */ /* 0x0009e2000c101510 */
[----:B0-----:R-:W-:Y:S01]  /*3aa80*/  ISETP.LT.AND P5, PT, R63, UR6, !P0 ;  /* 0x000000063f007c0c */ /* 0x001fe2000c7a1270 */
[----:B------:R-:W-:Y:S01]  /*3aa90*/  IMAD R52, R123, 0x2, R0 ;  /* 0x000000027b347824 */ /* 0x000fe200078e0200 */
[----:B------:R-:W0:Y:S01]  /*3aaa0*/  LDCU UR6, c[0x0][0x39c] ;  /* 0x00007380ff0677ac */ /* 0x000e220008000800 */
[----:B------:R0:W-:Y:S04]  /*3aab0*/  @P3 STG.E.U16 desc[UR16][R56.64], R53 ;  /* 0x0000003538003986 */ /* 0x0001e8000c101510 */
[----:B------:R-:W2:Y:S01]  /*3aac0*/  LDL.LU R63, [R1+0xea8] ;  /* 0x000ea800013f7983 */ /* 0x000ea20000300800 */
[----:B-1----:R-:W-:-:S02]  /*3aad0*/  ISETP.LT.AND P3, PT, R62, UR8, !P0 ;  /* 0x000000083e007c0c */ /* 0x002fc4000c761270 */
[----:B---3--:R-:W-:Y:S01]  /*3aae0*/  ISETP.LT.AND P1, PT, R64, UR7, !P0 ;  /* 0x0000000740007c0c */ /* 0x008fe2000c721270 */
[----:B------:R-:W3:Y:S01]  /*3aaf0*/  LDL.LU R62, [R1+0xed4] ;  /* 0x000ed400013e7983 */ /* 0x000ee20000300800 */
[----:B------:R-:W2:Y:S03]  /*3ab00*/  LDCU UR7, c[0x0][0x39c] ;  /* 0x00007380ff0777ac */ /* 0x000ea60008000800 */
[----:B----4-:R-:W4:Y:S01]  /*3ab10*/  LDL.LU R60, [R1+0xed0] ;  /* 0x000ed000013c7983 */ /* 0x010f220000300800 */
[CC--:B------:R-:W-:Y:S01]  /*3ab20*/  LEA R58, P6, R52.reuse, R2.reuse, 0x1 ;  /* 0x00000002343a7211 */ /* 0x0c0fe200078c08ff */
[----:B------:R-:W-:Y:S01]  /*3ab30*/  IMAD R0, R123, 0x2, R52 ;  /* 0x000000027b007824 */ /* 0x000fe200078e0234 */
[----:B0-----:R-:W-:Y:S01]  /*3ab40*/  PRMT R56, R53, 0x7632, R56 ;  /* 0x0000763235387816 */ /* 0x001fe20000000038 */
[----:B------:R-:W4:Y:S01]  /*3ab50*/  LDL.LU R64, [R1+0xecc] ;  /* 0x000ecc0001407983 */ /* 0x000f220000300800 */
[----:B------:R-:W-:Y:S01]  /*3ab60*/  LEA.HI.X.SX32 R59, R52, R3, 0x1, P6 ;  /* 0x00000003343b7211 */ /* 0x000fe200030f0eff */
[----:B------:R-:W4:Y:S01]  /*3ab70*/  LDCU UR8, c[0x0][0x39c] ;  /* 0x00007380ff0877ac */ /* 0x000f220008000800 */
[----:B------:R-:W-:Y:S01]  /*3ab80*/  LEA R52, P6, R0, R2, 0x1 ;  /* 0x0000000200347211 */ /* 0x000fe200078c08ff */
[----:B------:R-:W4:Y:S01]  /*3ab90*/  LDL.LU R61, [R1+0xe30] ;  /* 0x000e3000013d7983 */ /* 0x000f220000300800 */
[----:B------:R-:W-:-:S02]  /*3aba0*/  IMAD R57, R123, 0x2, R0 ;  /* 0x000000027b397824 */ /* 0x000fc400078e0200 */
[----:B------:R-:W-:Y:S01]  /*3abb0*/  LEA.HI.X.SX32 R53, R0, R3, 0x1, P6 ;  /* 0x0000000300357211 */ /* 0x000fe200030f0eff */
[----:B------:R0:W-:Y:S04]  /*3abc0*/  @P4 STG.E.U16 desc[UR16][R58.64], R56 ;  /* 0x000000383a004986 */ /* 0x0001e8000c101510 */
[----:B------:R1:W-:Y:S01]  /*3abd0*/  @P1 STG.E.U16 desc[UR16][R52.64], R54 ;  /* 0x0000003634001986 */ /* 0x0003e2000c101510 */
[----:B0-----:R-:W-:Y:S01]  /*3abe0*/  LEA R56, P6, R57, R2, 0x1 ;  /* 0x0000000239387211 */ /* 0x001fe200078c08ff */
[----:B-1----:R-:W-:-:S03]  /*3abf0*/  IMAD R53, R123, 0x2, R57 ;  /* 0x000000027b357824 */ /* 0x002fc600078e0239 */
[----:B------:R-:W-:Y:S02]  /*3ac00*/  LEA.HI.X.SX32 R57, R57, R3, 0x1, P6 ;  /* 0x0000000339397211 */ /* 0x000fe400030f0eff */
[----:B------:R-:W-:Y:S01]  /*3ac10*/  PRMT R54, R54, 0x7632, R54 ;  /* 0x0000763236367816 */ /* 0x000fe20000000036 */
[----:B------:R-:W-:Y:S01]  /*3ac20*/  IMAD R0, R123, 0x2, R53 ;  /* 0x000000027b007824 */ /* 0x000fe200078e0235 */
[----:B------:R-:W-:-:S03]  /*3ac30*/  LEA R52, P1, R53, R2, 0x1 ;  /* 0x0000000235347211 */ /* 0x000fc600078208ff */
[----:B------:R0:W-:Y:S01]  /*3ac40*/  @P5 STG.E.U16 desc[UR16][R56.64], R54 ;  /* 0x0000003638005986 */ /* 0x0001e2000c101510 */
[----:B------:R-:W-:-:S05]  /*3ac50*/  LEA.HI.X.SX32 R53, R53, R3, 0x1, P1 ;  /* 0x0000000335357211 */ /* 0x000fca00008f0eff */
[----:B------:R1:W-:Y:S01]  /*3ac60*/  @P3 STG.E.U16 desc[UR16][R52.64], R55 ;  /* 0x0000003734003986 */ /* 0x0003e2000c101510 */
[----:B0-----:R-:W-:-:S04]  /*3ac70*/  LEA R56, P5, R0, R2, 0x1 ;  /* 0x0000000200387211 */ /* 0x001fc800078a08ff */
[----:B------:R-:W-:Y:S02]  /*3ac80*/  LEA.HI.X.SX32 R57, R0, R3, 0x1, P5 ;  /* 0x0000000300397211 */ /* 0x000fe400028f0eff */
[----:B--2---:R-:W-:Y:S01]  /*3ac90*/  ISETP.LT.AND P4, PT, R65, UR7, !P0 ;  /* 0x0000000741007c0c */ /* 0x004fe2000c781270 */
[----:B------:R-:W3:Y:S01]  /*3aca0*/  LDCU UR7, c[0x0][0x39c] ;  /* 0x00007380ff0777ac */ /* 0x000ee20008000800 */
[----:B------:R-:W-:Y:S01]  /*3acb0*/  ISETP.LT.AND P1, PT, R63, UR6, !P0 ;  /* 0x000000063f007c0c */ /* 0x000fe2000c721270 */
[----:B------:R-:W-:Y:S01]  /*3acc0*/  IMAD R58, R123, 0x2, R0 ;  /* 0x000000027b3a7824 */ /* 0x000fe200078e0200 */
[----:B------:R-:W2:Y:S01]  /*3acd0*/  LDL.LU R63, [R1+0xe90] ;  /* 0x000e9000013f7983 */ /* 0x000ea20000300800 */
[----:B---3--:R-:W-:Y:S01]  /*3ace0*/  ISETP.LT.AND P3, PT, R62, UR7, !P0 ;  /* 0x000000073e007c0c */ /* 0x008fe2000c761270 */
[----:B------:R-:W2:Y:S02]  /*3acf0*/  LDCU UR6, c[0x0][0x39c] ;  /* 0x00007380ff0677ac */ /* 0x000ea40008000800 */
[----:B------:R-:W3:Y:S01]  /*3ad00*/  LDL.LU R62, [R1+0xe8c] ;  /* 0x000e8c00013e7983 */ /* 0x000ee20000300800 */
[----:B----4-:R-:W-:Y:S01]  /*3ad10*/  ISETP.LT.AND P5, PT, R60, UR8, !P0 ;  /* 0x000000083c007c0c */ /* 0x010fe2000c7a1270 */
[----:B------:R-:W0:Y:S02]  /*3ad20*/  LDCU UR8, c[0x0][0x39c] ;  /* 0x00007380ff0877ac */ /* 0x000e240008000800 */
[----:B------:R-:W0:Y:S01]  /*3ad30*/  LDL.LU R60, [R1+0xe88] ;  /* 0x000e8800013c7983 */ /* 0x000e220000300800 */
[----:B------:R-:W-:-:S02]  /*3ad40*/  LEA R54, P6, R58, R2, 0x1 ;  /* 0x000000023a367211 */ /* 0x000fc400078c08ff */
[----:B------:R-:W-:Y:S01]  /*3ad50*/  PRMT R0, R55, 0x7632, R0 ;  /* 0x0000763237007816 */ /* 0x000fe20000000000 */
[----:B------:R-:W4:Y:S01]  /*3ad60*/  LDL.LU R59, [R1+0xea4] ;  /* 0x000ea400013b7983 */ /* 0x000f220000300800 */
[----:B-1----:R-:W-:Y:S01]  /*3ad70*/  LEA.HI.X.SX32 R55, R58, R3, 0x1, P6 ;  /* 0x000000033a377211 */ /* 0x002fe200030f0eff */
[----:B------:R-:W-:Y:S01]  /*3ad80*/  IMAD R58, R123, 0x2, R58 ;  /* 0x000000027b3a7824 */ /* 0x000fe200078e023a */
[----:B------:R-:W3:Y:S01]  /*3ad90*/  LDCU UR7, c[0x0][0x39c] ;  /* 0x00007380ff0777ac */ /* 0x000ee20008000800 */
[----:B------:R1:W-:Y:S04]  /*3ada0*/  @P4 STG.E.U16 desc[UR16][R56.64], R0 ;  /* 0x0000000038004986 */ /* 0x0003e8000c101510 */
[----:B------:R1:W-:Y:S01]  /*3adb0*/  @P1 STG.E.U16 desc[UR16][R54.64], R100 ;  /* 0x0000006436001986 */ /* 0x0003e2000c101510 */
[----:B------:R-:W-:-:S03]  /*3adc0*/  ISETP.LT.AND P1, PT, R61, UR10, !P0 ;  /* 0x0000000a3d007c0c */ /* 0x000fc6000c721270 */
[----:B------:R-:W4:Y:S01]  /*3add0*/  LDL.LU R61, [R1+0xe5c] ;  /* 0x000e5c00013d7983 */ /* 0x000f220000300800 */
[----:B------:R-:W-:-:S03]  /*3ade0*/  IMAD R53, R123, 0x2, R58 ;  /* 0x000000027b357824 */ /* 0x000fc600078e023a */
[----:B-1----:R-:W4:Y:S01]  /*3adf0*/  LDL.LU R57, [R1+0xe58] ;  /* 0x000e580001397983 */ /* 0x002f220000300800 */
[-C--:B------:R-:W-:Y:S01]  /*3ae00*/  LEA R54, P6, R58, R2.reuse, 0x1 ;  /* 0x000000023a367211 */ /* 0x080fe200078c08ff */
[----:B------:R-:W-:Y:S01]  /*3ae10*/  IMAD R0, R123, 0x2, R53 ;  /* 0x000000027b007824 */ /* 0x000fe200078e0235 */
[----:B------:R-:W-:Y:S02]  /*3ae20*/  PRMT R100, R100, 0x7632, R100 ;  /* 0x0000763264647816 */ /* 0x000fe40000000064 */
[-C--:B------:R-:W-:Y:S02]  /*3ae30*/  LEA.HI.X.SX32 R55, R58, R3.reuse, 0x1, P6 ;  /* 0x000000033a377211 */ /* 0x080fe400030f0eff */
[CC--:B------:R-:W-:Y:S02]  /*3ae40*/  LEA R52, P6, R53.reuse, R2.reuse, 0x1 ;  /* 0x0000000235347211 */ /* 0x0c0fe400078c08ff */
[----:B------:R-:W-:Y:S01]  /*3ae50*/  ISETP.LT.AND P4, PT, R64, UR9, !P0 ;  /* 0x0000000940007c0c */ /* 0x000fe2000c781270 */
[----:B------:R1:W-:Y:S01]  /*3ae60*/  @P3 STG.E.U16 desc[UR16][R54.64], R100 ;  /* 0x0000006436003986 */ /* 0x0003e2000c101510 */
[----:B------:R-:W-:Y:S01]  /*3ae70*/  LEA.HI.X.SX32 R53, R53, R3, 0x1, P6 ;  /* 0x0000000335357211 */ /* 0x000fe200030f0eff */
[----:B------:R-:W-:Y:S01]  /*3ae80*/  IMAD R56, R123, 0x2, R0 ;  /* 0x000000027b387824 */ /* 0x000fe200078e0200 */
[----:B------:R-:W4:Y:S03]  /*3ae90*/  LDCU UR9, c[0x0][0x39c] ;  /* 0x00007380ff0977ac */ /* 0x000f260008000800 */
[----:B------:R1:W-:Y:S02]  /*3aea0*/  @P5 STG.E.U16 desc[UR16][R52.64], R101 ;  /* 0x0000006534005986 */ /* 0x0003e4000c101510 */
[----:B-1----:R-:W-:-:S04]  /*3aeb0*/  LEA R54, P3, R0, R2, 0x1 ;  /* 0x0000000200367211 */ /* 0x002fc800078608ff */
[----:B------:R-:W-:Y:S02]  /*3aec0*/  LEA.HI.X.SX32 R55, R0, R3, 0x1, P3 ;  /* 0x0000000300377211 */ /* 0x000fe400018f0eff */
[----:B------:R-:W-:-:S05]  /*3aed0*/  PRMT R101, R101, 0x7632, R101 ;  /* 0x0000763265657816 */ /* 0x000fca0000000065 */
[----:B------:R1:W-:Y:S01]  /*3aee0*/  @P4 STG.E.U16 desc[UR16][R54.64], R101 ;  /* 0x0000006536004986 */ /* 0x0003e2000c101510 */
[----:B0-----:R-:W-:Y:S01]  /*3aef0*/  ISETP.LT.AND P4, PT, R60, UR8, !P0 ;  /* 0x000000083c007c0c */ /* 0x001fe2000c781270 */
[----:B------:R-:W0:Y:S02]  /*3af00*/  LDCU UR8, c[0x0][0x39c] ;  /* 0x00007380ff0877ac */ /* 0x000e240008000800 */
[----:B------:R-:W0:Y:S01]  /*3af10*/  LDL.LU R60, [R1+0xe64] ;  /* 0x000e6400013c7983 */ /* 0x000e220000300800 */
[CC--:B------:R-:W-:Y:S02]  /*3af20*/  LEA R52, P6, R56.reuse, R2.reuse, 0x1 ;  /* 0x0000000238347211 */ /* 0x0c0fe400078c08ff */
[----:B--2---:R-:W-:Y:S01]  /*3af30*/  ISETP.LT.AND P3, PT, R63, UR6, !P0 ;  /* 0x000000063f007c0c */ /* 0x004fe2000c761270 */
[----:B------:R-:W2:Y:S01]  /*3af40*/  LDCU UR6, c[0x0][0x39c] ;  /* 0x00007380ff0677ac */ /* 0x000ea20008000800 */
[-C--:B------:R-:W-:Y:S01]  /*3af50*/  LEA.HI.X.SX32 R53, R56, R3.reuse, 0x1, P6 ;  /* 0x0000000338357211 */ /* 0x080fe200030f0eff */
[C---:B------:R-:W-:Y:S01]  /*3af60*/  IMAD R56, R123.reuse, 0x2, R56 ;  /* 0x000000027b387824 */ /* 0x040fe200078e0238 */
[----:B---3--:R-:W-:Y:S01]  /*3af70*/  ISETP.LT.AND P5, PT, R62, UR7, !P0 ;  /* 0x000000073e007c0c */ /* 0x008fe2000c7a1270 */
[----:B------:R-:W3:Y:S02]  /*3af80*/  LDCU UR7, c[0x0][0x39c] ;  /* 0x00007380ff0777ac */ /* 0x000ee40008000800 */
[C---:B------:R-:W-:Y:S01]  /*3af90*/  IMAD R0, R123.reuse, 0x2, R56 ;  /* 0x000000027b007824 */ /* 0x040fe200078e0238 */
[C---:B-1----:R-:W-:Y:S01]  /*3afa0*/  LEA R54, P6, R56.reuse, R2, 0x1 ;  /* 0x0000000238367211 */ /* 0x042fe200078c08ff */
[----:B------:R1:W-:Y:S03]  /*3afb0*/  @P1 STG.E.U16 desc[UR16][R52.64], R102 ;  /* 0x0000006634001986 */ /* 0x0003e6000c101510 */
[----:B------:R-:W-:Y:S01]  /*3afc0*/  LEA.HI.X.SX32 R55, R56, R3, 0x1, P6 ;  /* 0x0000000338377211 */ /* 0x000fe200030f0eff */
[----:B------:R-:W-:Y:S01]  /*3afd0*/  IMAD R56, R123, 0x2, R0 ;  /* 0x000000027b387824 */ /* 0x000fe200078e0200 */
[----:B----4-:R-:W-:Y:S01]  /*3afe0*/  ISETP.LT.AND P1, PT, R59, UR9, !P0 ;  /* 0x000000093b007c0c */ /* 0x010fe2000c721270 */
[----:B------:R-:W4:Y:S01]  /*3aff0*/  S2R R122, SR_TID.X ;  /* 0x00000000007a7919 */ /* 0x000f220000002100 */
[----:B------:R-:W0:Y:S01]  /*3b000*/  LDCU UR9, c[0x0][0x39c] ;  /* 0x00007380ff0977ac */ /* 0x000e220008000800 */
[----:B------:R-:W4:Y:S01]  /*3b010*/  LDL.LU R59, [R1+0xe70] ;  /* 0x000e7000013b7983 */ /* 0x000f220000300800 */
[----:B-1----:R-:W-:-:S02]  /*3b020*/  PRMT R102, R102, 0x7632, R102 ;  /* 0x0000763266667816 */ /* 0x002fc40000000066 */
[C---:B------:R-:W-:Y:S01]  /*3b030*/  LEA R52, P6, R0.reuse, R2, 0x1 ;  /* 0x0000000200347211 */ /* 0x040fe200078c08ff */
[----:B------:R-:W4:Y:S03]  /*3b040*/  LDL.LU R58, [R1+0xeb4] ;  /* 0x000eb400013a7983 */ /* 0x000f260000300800 */
[----:B------:R-:W-:Y:S01]  /*3b050*/  LEA.HI.X.SX32 R53, R0, R3, 0x1, P6 ;  /* 0x0000000300357211 */ /* 0x000fe200030f0eff */
[----:B------:R1:W-:Y:S01]  /*3b060*/  @P3 STG.E.U16 desc[UR16][R54.64], R102 ;  /* 0x0000006636003986 */ /* 0x0003e2000c101510 */
[----:B------:R-:W-:-:S03]  /*3b070*/  IMAD R0, R123, 0x2, R56 ;  /* 0x000000027b007824 */ /* 0x000fc600078e0238 */
[----:B------:R-:W-:Y:S01]  /*3b080*/  @P5 STG.E.U16 desc[UR16][R52.64], R103 ;  /* 0x0000006734005986 */ /* 0x000fe2000c101510 */
[----:B---3--:R-:W-:Y:S01]  /*3b090*/  ISETP.LT.AND P5, PT, R57, UR7, !P0 ;  /* 0x0000000739007c0c */ /* 0x008fe2000c7a1270 */
[----:B------:R-:W3:Y:S02]  /*3b0a0*/  LDCU UR7, c[0x0][0x39c] ;  /* 0x00007380ff0777ac */ /* 0x000ee40008000800 */
[----:B------:R-:W3:Y:S01]  /*3b0b0*/  LDL.LU R57, [R1+0xe18] ;  /* 0x000e180001397983 */ /* 0x000ee20000300800 */
[----:B-1----:R-:W-:-:S04]  /*3b0c0*/  LEA R54, P3, R56, R2, 0x1 ;  /* 0x0000000238367211 */ /* 0x002fc800078608ff */
[----:B------:R-:W-:Y:S02]  /*3b0d0*/  LEA.HI.X.SX32 R55, R56, R3, 0x1, P3 ;  /* 0x0000000338377211 */ /* 0x000fe400018f0eff */
[----:B------:R-:W-:-:S05]  /*3b0e0*/  PRMT R56, R103, 0x7632, R56 ;  /* 0x0000763267387816 */ /* 0x000fca0000000038 */
[----:B------:R1:W-:Y:S04]  /*3b0f0*/  @P4 STG.E.U16 desc[UR16][R54.64], R56 ;  /* 0x0000003836004986 */ /* 0x0003e8000c101510 */
[----:B-1----:R-:W3:Y:S04]  /*3b100*/  LDL.LU R56, [R1+0xe48] ;  /* 0x000e480001387983 */ /* 0x002ee80000300800 */
[----:B------:R-:W3:Y:S04]  /*3b110*/  LDL.LU R64, [R1+0xe78] ;  /* 0x000e780001407983 */ /* 0x000ee80000300800 */
[----:B------:R-:W3:Y:S01]  /*3b120*/  LDL.LU R63, [R1+0xe84] ;  /* 0x000e8400013f7983 */ /* 0x000ee20000300800 */
[----:B--2---:R-:W-:Y:S01]  /*3b130*/  ISETP.LT.AND P3, PT, R61, UR6, !P0 ;  /* 0x000000063d007c0c */ /* 0x004fe2000c761270 */
[----:B------:R-:W1:Y:S01]  /*3b140*/  LDCU UR6, c[0x0][0x39c] ;  /* 0x00007380ff0677ac */ /* 0x000e620008000800 */
[----:B0-----:R-:W-:Y:S01]  /*3b150*/  ISETP.LT.AND P4, PT, R60, UR8, !P0 ;  /* 0x000000083c007c0c */ /* 0x001fe2000c781270 */
[----:B----4-:R-:W-:Y:S01]  /*3b160*/  IMAD.SHL.U32 R122, R122, 0x10, RZ ;  /* 0x000000107a7a7824 */ /* 0x010fe200078e00ff */
[----:B------:R-:W2:Y:S01]  /*3b170*/  LDL.LU R60, [R1+0xe9c] ;  /* 0x000e9c00013c7983 */ /* 0x000ea20000300800 */
[CC--:B------:R-:W-:Y:S01]  /*3b180*/  LEA R52, P6, R0.reuse, R2.reuse, 0x1 ;  /* 0x0000000200347211 */ /* 0x0c0fe200078c08ff */
[----:B------:R-:W0:Y:S02]  /*3b190*/  LDCU UR8, c[0x0][0x39c] ;  /* 0x00007380ff0877ac */ /* 0x000e240008000800 */
[----:B------:R-:W4:Y:S04]  /*3b1a0*/  LDL.LU R62, [R1+0xe20] ;  /* 0x000e2000013e7983 */ /* 0x000f280000300800 */
[----:B------:R-:W4:Y:S01]  /*3b1b0*/  LDL.LU R61, [R1+0xe3c] ;  /* 0x000e3c00013d7983 */ /* 0x000f220000300800 */
[-C--:B------:R-:W-:Y:S01]  /*3b1c0*/  LEA.HI.X.SX32 R53, R0, R3.reuse, 0x1, P6 ;  /* 0x0000000300357211 */ /* 0x080fe200030f0eff */
[C---:B------:R-:W-:Y:S01]  /*3b1d0*/  IMAD R0, R123.reuse, 0x2, R0 ;  /* 0x000000027b007824 */ /* 0x040fe200078e0200 */
[----:B------:R-:W-:Y:S01]  /*3b1e0*/  LOP3.LUT R122, R122, 0xff0, RZ, 0xc0, !PT ;  /* 0x00000ff07a7a7812 */ /* 0x000fe200078ec0ff */
[----:B------:R-:W4:Y:S03]  /*3b1f0*/  LDL.LU R65, [R1+0xe54] ;  /* 0x000e540001417983 */ /* 0x000f260000300800 */
[C---:B------:R-:W-:Y:S01]  /*3b200*/  LEA R54, P6, R0.reuse, R2, 0x1 ;  /* 0x0000000200367211 */ /* 0x040fe200078c08ff */
[----:B------:R0:W-:Y:S03]  /*3b210*/  @P1 STG.E.U16 desc[UR16][R52.64], R108 ;  /* 0x0000006c34001986 */ /* 0x0001e6000c101510 */
[----:B------:R-:W-:Y:S01]  /*3b220*/  LEA.HI.X.SX32 R55, R0, R3, 0x1, P6 ;  /* 0x0000000300377211 */ /* 0x000fe200030f0eff */
[----:B0-----:R-:W-:Y:S01]  /*3b230*/  IMAD R53, R123, 0x2, R0 ;  /* 0x000000027b357824 */ /* 0x001fe200078e0200 */
[----:B------:R-:W-:-:S03]  /*3b240*/  PRMT R108, R108, 0x7632, R108 ;  /* 0x000076326c6c7816 */ /* 0x000fc6000000006c */
[----:B------:R-:W-:Y:S01]  /*3b250*/  IMAD R0, R123, 0x2, R53 ;  /* 0x000000027b007824 */ /* 0x000fe200078e0235 */
[C---:B------:R-:W-:Y:S01]  /*3b260*/  LEA R52, P6, R53.reuse, R2, 0x1 ;  /* 0x0000000235347211 */ /* 0x040fe200078c08ff */
[----:B------:R0:W-:Y:S03]  /*3b270*/  @P3 STG.E.U16 desc[UR16][R54.64], R108 ;  /* 0x0000006c36003986 */ /* 0x0001e6000c101510 */
[----:B------:R-:W-:-:S05]  /*3b280*/  LEA.HI.X.SX32 R53, R53, R3, 0x1, P6 ;  /* 0x0000000335357211 */ /* 0x000fca00030f0eff */
[----:B------:R1:W-:Y:S01]  /*3b290*/  @P5 STG.E.U16 desc[UR16][R52.64], R109 ;  /* 0x0000006d34005986 */ /* 0x0003e2000c101510 */
[----:B0-----:R-:W-:-:S04]  /*3b2a0*/  LEA R54, P6, R0, R2, 0x1 ;  /* 0x0000000200367211 */ /* 0x001fc800078c08ff */
[----:B------:R-:W-:Y:S02]  /*3b2b0*/  LEA.HI.X.SX32 R55, R0, R3, 0x1, P6 ;  /* 0x0000000300377211 */ /* 0x000fe400030f0eff */
[----:B-1----:R-:W-:Y:S01]  /*3b2c0*/  PRMT R109, R109, 0x7632, R109 ;  /* 0x000076326d6d7816 */ /* 0x002fe2000000006d */
[----:B------:R-:W-:Y:S01]  /*3b2d0*/  IMAD R0, R123, 0x2, R0 ;  /* 0x000000027b007824 */ /* 0x000fe200078e0200 */
[----:B------:R-:W-:-:S03]  /*3b2e0*/  ISETP.LT.AND P1, PT, R59, UR9, !P0 ;  /* 0x000000093b007c0c */ /* 0x000fc6000c721270 */
[----:B------:R-:W-:Y:S01]  /*3b2f0*/  @P4 STG.E.U16 desc[UR16][R54.64], R109 ;  /* 0x0000006d36004986 */ /* 0x000fe2000c101510 */
[----:B------:R-:W-:Y:S01]  /*3b300*/  ISETP.LT.AND P3, PT, R58, UR6, !P0 ;  /* 0x000000063a007c0c */ /* 0x000fe2000c761270 */
[----:B------:R-:W0:Y:S02]  /*3b310*/  LDCU UR6, c[0x0][0x39c] ;  /* 0x00007380ff0677ac */ /* 0x000e240008000800 */
[----:B------:R-:W1:Y:S01]  /*3b320*/  LDS.128 R52, [R122+UR5] ;  /* 0x000000057a347984 */ /* 0x000e620008000c00 */
[----:B---3--:R-:W-:Y:S01]  /*3b330*/  ISETP.LT.AND P5, PT, R57, UR7, !P0 ;  /* 0x0000000739007c0c */ /* 0x008fe2000c7a1270 */
[----:B------:R-:W-:Y:S01]  /*3b340*/  IMAD R57, R123, 0x2, R0 ;  /* 0x000000027b397824 */ /* 0x000fe200078e0200 */
[C---:B------:R-:W-:Y:S01]  /*3b350*/  LEA R58, P4, R0.reuse, R2, 0x1 ;  /* 0x00000002003a7211 */ /* 0x040fe200078808ff */
[----:B------:R-:W3:Y:S03]  /*3b360*/  LDCU UR7, c[0x0][0x39c] ;  /* 0x00007380ff0777ac */ /* 0x000ee60008000800 */
[----:B------:R-:W-:-:S02]  /*3b370*/  LEA.HI.X.SX32 R59, R0, R3, 0x1, P4 ;  /* 0x00000003003b7211 */ /* 0x000fc400020f0eff */
[----:B------:R-:W-:Y:S01]  /*3b380*/  ISETP.LT.AND P4, PT, R56, UR8, !P0 ;  /* 0x0000000838007c0c */ /* 0x000fe2000c781270 */
[----:B------:R-:W2:Y:S01]  /*3b390*/  LDCU UR8, c[0x0][0x39c] ;  /* 0x00007380ff0877ac */ /* 0x000ea20008000800 */
[-C--:B------:R-:W-:Y:S01]  /*3b3a0*/  LEA R56, P6, R57, R2.reuse, 0x1 ;  /* 0x0000000239387211 */ /* 0x080fe200078c08ff */
[----:B------:R-:W-:Y:S01]  /*3b3b0*/  IMAD R0, R123, 0x2, R57 ;  /* 0x000000027b007824 */ /* 0x000fe200078e0239 */
[----:B------:R0:W-:Y:S02]  /*3b3c0*/  @P1 STG.E.U16 desc[UR16][R58.64], R110 ;  /* 0x0000006e3a001986 */ /* 0x0001e4000c101510 */
[----:B------:R-:W-:Y:S02]  /*3b3d0*/  LEA.HI.X.SX32 R57, R57, R3, 0x1, P6 ;  /* 0x0000000339397211 */ /* 0x000fe400030f0eff */
[----:B0-----:R-:W-:Y:S02]  /*3b3e0*/  PRMT R110, R110, 0x7632, R110 ;  /* 0x000076326e6e7816 */ /* 0x001fe4000000006e */
[----:B------:R-:W-:-:S03]  /*3b3f0*/  LEA R58, P6, R0, R2, 0x1 ;  /* 0x00000002003a7211 */ /* 0x000fc600078c08ff */
[----:B------:R0:W-:Y:S01]  /*3b400*/  @P3 STG.E.U16 desc[UR16][R56.64], R110 ;  /* 0x0000006e38003986 */ /* 0x0001e2000c101510 */
[----:B------:R-:W-:Y:S01]  /*3b410*/  ISETP.LT.AND P1, PT, R64, UR6, !P0 ;  /* 0x0000000640007c0c */ /* 0x000fe2000c721270 */
[----:B------:R-:W4:Y:S01]  /*3b420*/  LDCU UR6, c[0x0][0x39c] ;  /* 0x00007380ff0677ac */ /* 0x000f220008000800 */
[----:B------:R-:W-:Y:S01]  /*3b430*/  LEA.HI.X.SX32 R59, R0, R3, 0x1, P6 ;  /* 0x00000003003b7211 */ /* 0x000fe200030f0eff */
[----:B------:R-:W4:Y:S01]  /*3b440*/  LDL.LU R64, [R1+0xe80] ;  /* 0x000e800001407983 */ /* 0x000f220000300800 */
[----:B---3--:R-:W-:Y:S01]  /*3b450*/  ISETP.LT.AND P3, PT, R63, UR7, !P0 ;  /* 0x000000073f007c0c */ /* 0x008fe2000c761270 */
[----:B------:R-:W3:Y:S02]  /*3b460*/  LDCU UR7, c[0x0][0x39c] ;  /* 0x00007380ff0777ac */ /* 0x000ee40008000800 */
[----:B------:R-:W4:Y:S01]  /*3b470*/  LDL.LU R63, [R1+0xe98] ;  /* 0x000e9800013f7983 */ /* 0x000f220000300800 */
[----:B0-----:R-:W-:-:S03]  /*3b480*/  IMAD R57, R123, 0x2, R0 ;  /* 0x000000027b397824 */ /* 0x001fc600078e0200 */
[----:B------:R0:W-:Y:S01]  /*3b490*/  @P5 STG.E.U16 desc[UR16][R58.64], R111 ;  /* 0x0000006f3a005986 */ /* 0x0001e2000c101510 */
[----:B------:R-:W-:Y:S01]  /*3b4a0*/  IMAD R0, R123, 0x2, R57 ;  /* 0x000000027b007824 */ /* 0x000fe200078e0239 */
[----:B------:R-:W-:-:S04]  /*3b4b0*/  LEA R56, P6, R57, R2, 0x1 ;  /* 0x0000000239387211 */ /* 0x000fc800078c08ff */
[----:B------:R-:W-:Y:S02]  /*3b4c0*/  LEA.HI.X.SX32 R57, R57, R3, 0x1, P6 ;  /* 0x0000000339397211 */ /* 0x000fe400030f0eff */
[----:B0-----:R-:W-:Y:S02]  /*3b4d0*/  PRMT R111, R111, 0x7632, R111 ;  /* 0x000076326f6f7816 */ /* 0x001fe4000000006f */
[----:B------:R-:W-:-:S03]  /*3b4e0*/  LEA R58, P6, R0, R2, 0x1 ;  /* 0x00000002003a7211 */ /* 0x000fc600078c08ff */
[----:B------:R0:W-:Y:S01]  /*3b4f0*/  @P4 STG.E.U16 desc[UR16][R56.64], R111 ;  /* 0x0000006f38004986 */ /* 0x0001e2000c101510 */
[----:B------:R-:W-:-:S05]  /*3b500*/  LEA.HI.X.SX32 R59, R0, R3, 0x1, P6 ;  /* 0x00000003003b7211 */ /* 0x000fca00030f0eff */
[----:B-1----:R1:W-:Y:S01]  /*3b510*/  @P1 STG.E.U16 desc[UR16][R58.64], R52 ;  /* 0x000000343a001986 */ /* 0x0023e2000c101510 */
[----:B--2---:R-:W-:Y:S01]  /*3b520*/  ISETP.LT.AND P5, PT, R60, UR8, !P0 ;  /* 0x000000083c007c0c */ /* 0x004fe2000c7a1270 */
[C---:B------:R-:W-:Y:S01]  /*3b530*/  IMAD R60, R123.reuse, 0x2, R0 ;  /* 0x000000027b3c7824 */ /* 0x040fe200078e0200 */
[----:B------:R-:W2:Y:S04]  /*3b540*/  LDCU UR8, c[0x0][0x39c] ;  /* 0x00007380ff0877ac */ /* 0x000ea80008000800 */
[----:B0-----:R-:W-:Y:S01]  /*3b550*/  LEA R56, P6, R60, R2, 0x1 ;  /* 0x000000023c387211 */ /* 0x001fe200078c08ff */
[----:B------:R-:W-:-:S03]  /*3b560*/  IMAD R0, R123, 0x2, R60 ;  /* 0x000000027b007824 */ /* 0x000fc600078e023c */
[-C--:B------:R-:W-:Y:S02]  /*3b570*/  LEA.HI.X.SX32 R57, R60, R3.reuse, 0x1, P6 ;  /* 0x000000033c397211 */ /* 0x080fe400030f0eff */
[----:B------:R-:W-:Y:S02]  /*3b580*/  PRMT R60, R52, 0x7632, R60 ;  /* 0x00007632343c7816 */ /* 0x000fe4000000003c */
[----:B----4-:R-:W-:Y:S02]  /*3b590*/  ISETP.LT.AND P4, PT, R62, UR6, !P0 ;  /* 0x000000063e007c0c */ /* 0x010fe4000c781270 */
[----:B---3--:R-:W-:Y:S01]  /*3b5a0*/  ISETP.LT.AND P1, PT, R61, UR7, !P0 ;  /* 0x000000073d007c0c */ /* 0x008fe2000c721270 */
[----:B------:R-:W3:Y:S01]  /*3b5b0*/  LDL.LU R62, [R1+0xdf0] ;  /* 0x000df000013e7983 */ /* 0x000ee20000300800 */
[CC--:B-1----:R-:W-:Y:S01]  /*3b5c0*/  LEA R58, P6, R0.reuse, R2.reuse, 0x1 ;  /* 0x00000002003a7211 */ /* 0x0c2fe200078c08ff */
[----:B------:R-:W-:Y:S01]  /*3b5d0*/  IMAD R52, R123, 0x2, R0 ;  /* 0x000000027b347824 */ /* 0x000fe200078e0200 */
[----:B------:R-:W0:Y:S01]  /*3b5e0*/  LDCU UR6, c[0x0][0x39c] ;  /* 0x00007380ff0677ac */ /* 0x000e220008000800 */
[----:B------:R-:W4:Y:S04]  /*3b5f0*/  LDL.LU R61, [R1+0xe28] ;  /* 0x000e2800013d7983 */ /* 0x000f280000300800 */
[----:B------:R1:W-:Y:S01]  /*3b600*/  @P3 STG.E.U16 desc[UR16][R56.64], R60 ;  /* 0x0000003c38003986 */ /* 0x0003e2000c101510 */
[----:B------:R-:W-:Y:S01]  /*3b610*/  LEA.HI.X.SX32 R59, R0, R3, 0x1, P6 ;  /* 0x00000003003b7211 */ /* 0x000fe200030f0eff */
[----:B------:R-:W0:Y:S02]  /*3b620*/  LDCU UR7, c[0x0][0x39c] ;  /* 0x00007380ff0777ac */ /* 0x000e240008000800 */
[----:B-1----:R-:W4:Y:S01]  /*3b630*/  LDL.LU R60, [R1+0xe40] ;  /* 0x000e4000013c7983 */ /* 0x002f220000300800 */
[----:B------:R-:W-:-:S03]  /*3b640*/  LEA R56, P6, R52, R2, 0x1 ;  /* 0x0000000234387211 */ /* 0x000fc600078c08ff */
[----:B------:R1:W-:Y:S01]  /*3b650*/  @P5 STG.E.U16 desc[UR16][R58.64], R53 ;  /* 0x000000353a005986 */ /* 0x0003e2000c101510 */
[----:B------:R-:W-:Y:S02]  /*3b660*/  LEA.HI.X.SX32 R57, R52, R3, 0x1, P6 ;  /* 0x0000000334397211 */ /* 0x000fe400030f0eff */
[----:B-1----:R-:W-:Y:S01]  /*3b670*/  PRMT R58, R53, 0x7632, R58 ;  /* 0x00007632353a7816 */ /* 0x002fe2000000003a */
[----:B------:R-:W4:Y:S04]  /*3b680*/  LDL.LU R59, [R1+0xe60] ;  /* 0x000e6000013b7983 */ /* 0x000f280000300800 */
[----:B------:R1:W-:Y:S04]  /*3b690*/  @P4 STG.E.U16 desc[UR16][R56.64], R58 ;  /* 0x0000003a38004986 */ /* 0x0003e8000c101510 */
[----:B-1----:R-:W4:Y:S01]  /*3b6a0*/  LDL.LU R58, [R1+0xe94] ;  /* 0x000e9400013a7983 */ /* 0x002f220000300800 */
[----:B------:R-:W-:Y:S01]  /*3b6b0*/  IMAD R0, R123, 0x2, R52 ;  /* 0x000000027b007824 */ /* 0x000fe200078e0234 */
[----:B--2---:R-:W-:Y:S01]  /*3b6c0*/  ISETP.LT.AND P3, PT, R65, UR8, !P0 ;  /* 0x0000000841007c0c */ /* 0x004fe2000c761270 */
[----:B------:R-:W3:Y:S02]  /*3b6d0*/  LDCU UR8, c[0x0][0x39c] ;  /* 0x00007380ff0877ac */ /* 0x000ee40008000800 */
[----:B------:R-:W-:Y:S01]  /*3b6e0*/  IMAD R57, R123, 0x2, R0 ;  /* 0x000000027b397824 */ /* 0x000fe200078e0200 */
[----:B------:R-:W-:-:S04]  /*3b6f0*/  LEA R52, P6, R0, R2, 0x1 ;  /* 0x0000000200347211 */ /* 0x000fc800078c08ff */
[----:B------:R-:W-:Y:S01]  /*3b700*/  LEA.HI.X.SX32 R53, R0, R3, 0x1, P6 ;  /* 0x0000000300357211 */ /* 0x000fe200030f0eff */
[----:B------:R-:W-:Y:S01]  /*3b710*/  IMAD R0, R123, 0x2, R57 ;  /* 0x000000027b007824 */ /* 0x000fe200078e0239 */
[----:B------:R-:W-:-:S03]  /*3b720*/  LEA R56, P6, R57, R2, 0x1 ;  /* 0x0000000239387211 */ /* 0x000fc600078c08ff */
[----:B------:R1:W-:Y:S01]  /*3b730*/  @P1 STG.E.U16 desc[UR16][R52.64], R54 ;  /* 0x0000003634001986 */ /* 0x0003e2000c101510 */
[----:B------:R-:W-:Y:S02]  /*3b740*/  LEA.HI.X.SX32 R57, R57, R3, 0x1, P6 ;  /* 0x0000000339397211 */ /* 0x000fe400030f0eff */
[----:B0-----:R-:W-:Y:S01]  /*3b750*/  ISETP.LT.AND P5, PT, R64, UR6, !P0 ;  /* 0x0000000640007c0c */ /* 0x001fe2000c7a1270 */
[----:B------:R-:W4:Y:S01]  /*3b760*/  LDCU UR6, c[0x0][0x39c] ;  /* 0x00007380ff0677ac */ /* 0x000f220008000800 */
[----:B------:R-:W-:Y:S01]  /*3b770*/  ISETP.LT.AND P4, PT, R63, UR7, !P0 ;  /* 0x000000073f007c0c */ /* 0x000fe2000c781270 */
[----:B------:R-:W0:Y:S01]  /*3b780*/  LDCU UR7, c[0x0][0x39c] ;  /* 0x00007380ff0777ac */ /* 0x000e220008000800 */
[----:B-1----:R-:W-:Y:S02]  /*3b790*/  PRMT R53, R54, 0x7632, R53 ;  /* 0x0000763236357816 */ /* 0x002fe40000000035 */
[----:B------:R-:W-:-:S03]  /*3b7a0*/  LEA R52, P6, R0, R2, 0x1 ;  /* 0x0000000200347211 */ /* 0x000fc600078c08ff */
[----:B------:R1:W-:Y:S01]  /*3b7b0*/  @P3 STG.E.U16 desc[UR16][R56.64], R53 ;  /* 0x0000003538003986 */ /* 0x0003e2000c101510 */
[----:B------:R-:W-:Y:S01]  /*3b7c0*/  IMAD R54, R123, 0x2, R0 ;  /* 0x000000027b367824 */ /* 0x000fe200078e0200 */
[----:B-1----:R-:W-:-:S03]  /*3b7d0*/  LEA.HI.X.SX32 R53, R0, R3, 0x1, P6 ;  /* 0x0000000300357211 */ /* 0x002fc600030f0eff */
[--C-:B------:R-:W-:Y:S01]  /*3b7e0*/  IMAD R0, R123, 0x2, R54.reuse ;  /* 0x000000027b007824 */ /* 0x100fe200078e0236 */
[CC--:B------:R-:W-:Y:S01]  /*3b7f0*/  LEA R56, P6, R54.reuse, R2.reuse, 0x1 ;  /* 0x0000000236387211 */ /* 0x0c0fe200078c08ff */
[----:B------:R1:W-:Y:S03]  /*3b800*/  @P5 STG.E.U16 desc[UR16][R52.64], R55 ;  /* 0x0000003734005986 */ /* 0x0003e6000c101510 */
[----:B------:R-:W-:Y:S02]  /*3b810*/  LEA.HI.X.SX32 R57, R54, R3, 0x1, P6 ;  /* 0x0000000336397211 */ /* 0x000fe400030f0eff */
[----:B------:R-:W-:Y:S02]  /*3b820*/  PRMT R54, R55, 0x7632, R54 ;  /* 0x0000763237367816 */ /* 0x000fe40000000036 */
[----:B-1----:R-:W-:-:S04]  /*3b830*/  LEA R52, P6, R0, R2, 0x1 ;  /* 0x0000000200347211 */ /* 0x002fc800078c08ff */
[----:B------:R-:W-:Y:S01]  /*3b840*/  LEA.HI.X.SX32 R53, R0, R3, 0x1, P6 ;  /* 0x0000000300357211 */ /* 0x000fe200030f0eff */
[----:B------:R1:W-:Y:S01]  /*3b850*/  @P4 STG.E.U16 desc[UR16][R56.64], R54 ;  /* 0x0000003638004986 */ /* 0x0003e2000c101510 */
[----:B---3--:R-:W-:Y:S01]  /*3b860*/  ISETP.LT.AND P1, PT, R62, UR8, !P0 ;  /* 0x000000083e007c0c */ /* 0x008fe2000c721270 */
[----:B------:R-:W2:Y:S02]  /*3b870*/  LDCU UR8, c[0x0][0x39c] ;  /* 0x00007380ff0877ac */ /* 0x000ea40008000800 */
[----:B------:R-:W3:Y:S01]  /*3b880*/  LDL.LU R62, [R1+0xde4] ;  /* 0x000de400013e7983 */ /* 0x000ee20000300800 */
[----:B----4-:R-:W-:Y:S01]  /*3b890*/  ISETP.LT.AND P3, PT, R61, UR6, !P0 ;  /* 0x000000063d007c0c */ /* 0x010fe2000c761270 */
[----:B------:R-:W4:Y:S02]  /*3b8a0*/  LDCU UR6, c[0x0][0x39c] ;  /* 0x00007380ff0677ac */ /* 0x000f240008000800 */
[----:B------:R-:W3:Y:S01]  /*3b8b0*/  LDL.LU R61, [R1+0xdfc] ;  /* 0x000dfc00013d7983 */ /* 0x000ee20000300800 */
[----:B0-----:R-:W-:-:S05]  /*3b8c0*/  ISETP.LT.AND P5, PT, R60, UR7, !P0 ;  /* 0x000000073c007c0c */ /* 0x001fca000c7a1270 */
[----:B------:R0:W-:Y:S01]  /*3b8d0*/  @P1 STG.E.U16 desc[UR16][R52.64], R116 ;  /* 0x0000007434001986 */ /* 0x0001e2000c101510 */
[----:B------:R-:W-:Y:S01]  /*3b8e0*/  IMAD R55, R123, 0x2, R0 ;  /* 0x000000027b377824 */ /* 0x000fe200078e0200 */
[----:B------:R-:W3:Y:S02]  /*3b8f0*/  LDCU UR7, c[0x0][0x39c] ;  /* 0x00007380ff0777ac */ /* 0x000ee40008000800 */
[----:B------:R-:W3:Y:S01]  /*3b900*/  LDL.LU R60, [R1+0xe2c] ;  /* 0x000e2c00013c7983 */ /* 0x000ee20000300800 */
[----:B--2---:R-:W-:Y:S02]  /*3b910*/  ISETP.LT.AND P4, PT, R59, UR8, !P0 ;  /* 0x000000083b007c0c */ /* 0x004fe4000c781270 */
[----:B----4-:R-:W-:Y:S01]  /*3b920*/  ISETP.LT.AND P1, PT, R58, UR6, !P0 ;  /* 0x000000063a007c0c */ /* 0x010fe2000c721270 */
[----:B------:R-:W2:Y:S01]  /*3b930*/  LDL.LU R59, [R1+0xe44] ;  /* 0x000e4400013b7983 */ /* 0x000ea20000300800 */
[----:B-1----:R-:W-:Y:S01]  /*3b940*/  LEA R54, P6, R55, R2, 0x1 ;  /* 0x0000000237367211 */ /* 0x002fe200078c08ff */
[----:B------:R-:W-:Y:S01]  /*3b950*/  IMAD R0, R123, 0x2, R55 ;  /* 0x000000027b007824 */ /* 0x000fe200078e0237 */
[----:B------:R-:W1:Y:S01]  /*3b960*/  LDCU UR8, c[0x0][0x39c] ;  /* 0x00007380ff0877ac */ /* 0x000e620008000800 */
[----:B------:R-:W4:Y:S01]  /*3b970*/  LDL.LU R58, [R1+0xe68] ;  /* 0x000e6800013a7983 */ /* 0x000f220000300800 */
[----:B------:R-:W-:-:S02]  /*3b980*/  LEA.HI.X.SX32 R55, R55, R3, 0x1, P6 ;  /* 0x0000000337377211 */ /* 0x000fc400030f0eff */
[-C--:B0-----:R-:W-:Y:S01]  /*3b990*/  LEA R52, P6, R0, R2.reuse, 0x1 ;  /* 0x0000000200347211 */ /* 0x081fe200078c08ff */
[----:B------:R-:W0:Y:S01]  /*3b9a0*/  LDCU UR6, c[0x0][0x39c] ;  /* 0x00007380ff0677ac */ /* 0x000e220008000800 */
[----:B------:R-:W-:Y:S02]  /*3b9b0*/  PRMT R116, R116, 0x7632, R116 ;  /* 0x0000763274747816 */ /* 0x000fe40000000074 */
[----:B------:R-:W-:Y:S01]  /*3b9c0*/  LEA.HI.X.SX32 R53, R0, R3, 0x1, P6 ;  /* 0x0000000300357211 */ /* 0x000fe200030f0eff */
[----:B------:R-:W-:Y:S02]  /*3b9d0*/  IMAD R0, R123, 0x2, R0 ;  /* 0x000000027b007824 */ /* 0x000fe400078e0200 */
[----:B------:R-:W-:Y:S04]  /*3b9e0*/  @P3 STG.E.U16 desc[UR16][R54.64], R116 ;  /* 0x0000007436003986 */ /* 0x000fe8000c101510 */
[----:B------:R0:W-:Y:S02]  /*3b9f0*/  @P5 STG.E.U16 desc[UR16][R52.64], R117 ;  /* 0x0000007534005986 */ /* 0x0001e4000c101510 */
[----:B0-----:R-:W-:-:S02]  /*3ba00*/  LEA R52, P6, R0, R2, 0x1 ;  /* 0x0000000200347211 */ /* 0x001fc400078c08ff */
[----:B------:R-:W-:Y:S02]  /*3ba10*/  PRMT R117, R117, 0x7632, R117 ;  /* 0x0000763275757816 */ /* 0x000fe40000000075 */
[----:B------:R-:W-:Y:S01]  /*3ba20*/  LEA.HI.X.SX32 R53, R0, R3, 0x1, P6 ;  /* 0x0000000300357211 */ /* 0x000fe200030f0eff */
[----:B------:R-:W-:-:S04]  /*3ba30*/  IMAD R55, R123, 0x2, R0 ;  /* 0x000000027b377824 */ /* 0x000fc800078e0200 */
[----:B------:R0:W-:Y:S01]  /*3ba40*/  @P4 STG.E.U16 desc[UR16][R52.64], R117 ;  /* 0x0000007534004986 */ /* 0x0001e2000c101510 */
[----:B------:R-:W-:Y:S01]  /*3ba50*/  IMAD R0, R123, 0x2, R55 ;  /* 0x000000027b007824 */ /* 0x000fe200078e0237 */
[----:B------:R-:W-:-:S04]  /*3ba60*/  LEA R54, P6, R55, R2, 0x1 ;  /* 0x0000000237367211 */ /* 0x000fc800078c08ff */
[----:B------:R-:W-:Y:S02]  /*3ba70*/  LEA.HI.X.SX32 R55, R55, R3, 0x1, P6 ;  /* 0x0000000337377211 */ /* 0x000fe400030f0eff */
[----:B------:R-:W-:Y:S02]  /*3ba80*/  PRMT R56, R118, 0x7632, R56 ;  /* 0x0000763276387816 */ /* 0x000fe40000000038 */
[----:B0-----:R-:W-:-:S04]  /*3ba90*/  LEA R52, P6, R0, R2, 0x1 ;  /* 0x0000000200347211 */ /* 0x001fc800078c08ff */
[----:B------:R-:W-:Y:S01]  /*3baa0*/  LEA.HI.X.SX32 R53, R0, R3, 0x1, P6 ;  /* 0x0000000300357211 */ /* 0x000fe200030f0eff */
[----:B------:R-:W-:Y:S01]  /*3bab0*/  @P1 STG.E.U16 desc[UR16][R54.64], R118 ;  /* 0x0000007636001986 */ /* 0x000fe2000c101510 */
[----:B---3--:R-:W-:Y:S01]  /*3bac0*/  ISETP.LT.AND P3, PT, R62, UR7, !P0 ;  /* 0x000000073e007c0c */ /* 0x008fe2000c761270 */
[----:B------:R-:W2:Y:S02]  /*3bad0*/  LDCU UR7, c[0x0][0x39c] ;  /* 0x00007380ff0777ac */ /* 0x000ea40008000800 */
[----:B------:R-:W3:Y:S01]  /*3bae0*/  LDL.LU R62, [R1+0xde0] ;  /* 0x000de000013e7983 */ /* 0x000ee20000300800 */
[----:B-1----:R-:W-:Y:S01]  /*3baf0*/  ISETP.LT.AND P5, PT, R61, UR8, !P0 ;  /* 0x000000083d007c0c */ /* 0x002fe2000c7a1270 */
[----:B------:R-:W4:Y:S02]  /*3bb00*/  LDCU UR8, c[0x0][0x39c] ;  /* 0x00007380ff0877ac */ /* 0x000f240008000800 */
[----:B------:R-:W3:Y:S01]  /*3bb10*/  LDL.LU R61, [R1+0xdec] ;  /* 0x000dec00013d7983 */ /* 0x000ee20000300800 */
[----:B------:R-:W-:-:S05]  /*3bb20*/  ISETP.LT.AND P4, PT, R60, UR6, !P0 ;  /* 0x000000063c007c0c */ /* 0x000fca000c781270 */
[----:B------:R0:W-:Y:S01]  /*3bb30*/  @P3 STG.E.U16 desc[UR16][R52.64], R56 ;  /* 0x0000003834003986 */ /* 0x0001e2000c101510 */
[----:B------:R-:W-:Y:S01]  /*3bb40*/  IMAD R57, R123, 0x2, R0 ;  /* 0x000000027b397824 */ /* 0x000fe200078e0200 */
[----:B------:R-:W3:Y:S02]  /*3bb50*/  LDCU UR6, c[0x0][0x39c] ;  /* 0x00007380ff0677ac */ /* 0x000ee40008000800 */
[----:B------:R-:W3:Y:S01]  /*3bb60*/  LDL.LU R60, [R1+0xe08] ;  /* 0x000e0800013c7983 */ /* 0x000ee20000300800 */
[----:B--2---:R-:W-:Y:S01]  /*3bb70*/  ISETP.LT.AND P1, PT, R59, UR7, !P0 ;  /* 0x000000073b007c0c */ /* 0x004fe2000c721270 */
[----:B------:R-:W1:Y:S02]  /*3bb80*/  LDCU UR7, c[0x0][0x39c] ;  /* 0x00007380ff0777ac */ /* 0x000e640008000800 */
[----:B------:R-:W2:Y:S01]  /*3bb90*/  LDL.LU R59, [R1+0xe34] ;  /* 0x000e3400013b7983 */ /* 0x000ea20000300800 */
[----:B----4-:R-:W-:Y:S01]  /*3bba0*/  ISETP.LT.AND P3, PT, R58, UR8, !P0 ;  /* 0x000000083a007c0c */ /* 0x010fe2000c761270 */
[----:B0-----:R-:W-:-:S02]  /*3bbb0*/  IMAD R53, R123, 0x2, R57 ;  /* 0x000000027b357824 */ /* 0x001fc400078e0239 */
[----:B------:R-:W4:Y:S01]  /*3bbc0*/  LDL.LU R58, [R1+0xe50] ;  /* 0x000e5000013a7983 */ /* 0x000f220000300800 */
[-C--:B------:R-:W-:Y:S01]  /*3bbd0*/  LEA R54, P6, R57, R2.reuse, 0x1 ;  /* 0x0000000239367211 */ /* 0x080fe200078c08ff */
[----:B------:R-:W0:Y:S01]  /*3bbe0*/  LDCU UR8, c[0x0][0x39c] ;  /* 0x00007380ff0877ac */ /* 0x000e220008000800 */
[----:B------:R-:W-:Y:S02]  /*3bbf0*/  IMAD R0, R123, 0x2, R53 ;  /* 0x000000027b007824 */ /* 0x000fe400078e0235 */
[----:B------:R-:W-:Y:S02]  /*3bc00*/  LEA.HI.X.SX32 R55, R57, R3, 0x1, P6 ;  /* 0x0000000339377211 */ /* 0x000fe400030f0eff */
[----:B------:R-:W-:-:S03]  /*3bc10*/  LEA R52, P6, R53, R2, 0x1 ;  /* 0x0000000235347211 */ /* 0x000fc600078c08ff */
[----:B------:R0:W-:Y:S01]  /*3bc20*/  @P5 STG.E.U16 desc[UR16][R54.64], R119 ;  /* 0x0000007736005986 */ /* 0x0001e2000c101510 */
[-C--:B------:R-:W-:Y:S02]  /*3bc30*/  LEA.HI.X.SX32 R53, R53, R3.reuse, 0x1, P6 ;  /* 0x0000000335357211 */ /* 0x080fe400030f0eff */
[CC--:B0-----:R-:W-:Y:S02]  /*3bc40*/  LEA R54, P6, R0.reuse, R2.reuse, 0x1 ;  /* 0x0000000200367211 */ /* 0x0c1fe400078c08ff */
[----:B------:R-:W-:Y:S02]  /*3bc50*/  PRMT R119, R119, 0x7632, R119 ;  /* 0x0000763277777816 */ /* 0x000fe40000000077 */
[----:B------:R-:W-:Y:S01]  /*3bc60*/  LEA.HI.X.SX32 R55, R0, R3, 0x1, P6 ;  /* 0x0000000300377211 */ /* 0x000fe200030f0eff */
[C---:B------:R-:W-:Y:S02]  /*3bc70*/  IMAD R0, R123.reuse, 0x2, R0 ;  /* 0x000000027b007824 */ /* 0x040fe400078e0200 */
[----:B------:R0:W-:Y:S04]  /*3bc80*/  @P4 STG.E.U16 desc[UR16][R52.64], R119 ;  /* 0x0000007734004986 */ /* 0x0001e8000c101510 */
[----:B------:R1:W-:Y:S01]  /*3bc90*/  @P1 STG.E.U16 desc[UR16][R54.64], R48 ;  /* 0x0000003036001986 */ /* 0x0003e2000c101510 */
[----:B0-----:R-:W-:Y:S01]  /*3bca0*/  IMAD R53, R123, 0x2, R0 ;  /* 0x000000027b357824 */ /* 0x001fe200078e0200 */
[----:B-1----:R-:W-:-:S02]  /*3bcb0*/  LEA R54, P6, R0, R2, 0x1 ;  /* 0x0000000200367211 */ /* 0x002fc400078c08ff */
[----:B------:R-:W-:Y:S02]  /*3bcc0*/  PRMT R48, R48, 0x7632, R48 ;  /* 0x0000763230307816 */ /* 0x000fe40000000030 */
[----:B------:R-:W-:Y:S01]  /*3bcd0*/  LEA.HI.X.SX32 R55, R0, R3, 0x1, P6 ;  /* 0x0000000300377211 */ /* 0x000fe200030f0eff */
[----:B------:R-:W-:Y:S01]  /*3bce0*/  IMAD R0, R123, 0x2, R53 ;  /* 0x000000027b007824 */ /* 0x000fe200078e0235 */
[----:B------:R-:W-:-:S03]  /*3bcf0*/  LEA R52, P6, R53, R2, 0x1 ;  /* 0x0000000235347211 */ /* 0x000fc600078c08ff */
[----:B------:R0:W-:Y:S01]  /*3bd00*/  @P3 STG.E.U16 desc[UR16][R54.64], R48 ;  /* 0x0000003036003986 */ /* 0x0001e2000c101510 */
[----:B------:R-:W-:Y:S02]  /*3bd10*/  LEA.HI.X.SX32 R53, R53, R3, 0x1, P6 ;  /* 0x0000000335357211 */ /* 0x000fe400030f0eff */
[----:B------:R-:W-:Y:S02]  /*3bd20*/  PRMT R56, R49, 0x7632, R56 ;  /* 0x0000763231387816 */ /* 0x000fe40000000038 */
[----:B0-----:R-:W-:-:S04]  /*3bd30*/  LEA R54, P6, R0, R2, 0x1 ;  /* 0x0000000200367211 */ /* 0x001fc800078c08ff */
[----:B------:R-:W-:Y:S02]  /*3bd40*/  LEA.HI.X.SX32 R55, R0, R3, 0x1, P6 ;  /* 0x0000000300377211 */ /* 0x000fe400030f0eff */
[----:B---3--:R-:W-:Y:S01]  /*3bd50*/  ISETP.LT.AND P5, PT, R62, UR6, !P0 ;  /* 0x000000063e007c0c */ /* 0x008fe2000c7a1270 */
[----:B------:R-:W2:Y:S01]  /*3bd60*/  LDCU UR6, c[0x0][0x39c] ;  /* 0x00007380ff0677ac */ /* 0x000ea20008000800 */
[----:B------:R-:W3:Y:S01]  /*3bd70*/  LDL.LU R62, [R1+0xdc4] ;  /* 0x000dc400013e7983 */ /* 0x000ee20000300800 */
[----:B------:R-:W-:Y:S01]  /*3bd80*/  ISETP.LT.AND P4, PT, R61, UR7, !P0 ;  /* 0x000000073d007c0c */ /* 0x000fe2000c781270 */
[----:B------:R-:W4:Y:S02]  /*3bd90*/  LDCU UR7, c[0x0][0x39c] ;  /* 0x00007380ff0777ac */ /* 0x000f240008000800 */
[----:B------:R-:W3:Y:S01]  /*3bda0*/  LDL.LU R61, [R1+0xde8] ;  /* 0x000de800013d7983 */ /* 0x000ee20000300800 */
[----:B------:R-:W-:-:S06]  /*3bdb0*/  ISETP.LT.AND P1, PT, R60, UR8, !P0 ;  /* 0x000000083c007c0c */ /* 0x000fcc000c721270 */
[----:B------:R-:W-:Y:S01]  /*3bdc0*/  @P5 STG.E.U16 desc[UR16][R52.64], R49 ;  /* 0x0000003134005986 */ /* 0x000fe2000c101510 */
[----:B------:R-:W-:Y:S01]  /*3bdd0*/  IMAD R57, R123, 0x2, R0 ;  /* 0x000000027b397824 */ /* 0x000fe200078e0200 */
[----:B------:R-:W3:Y:S02]  /*3bde0*/  LDCU UR8, c[0x0][0x39c] ;  /* 0x00007380ff0877ac */ /* 0x000ee40008000800 */
[----:B------:R-:W3:Y:S04]  /*3bdf0*/  LDL.LU R60, [R1+0xdf8] ;  /* 0x000df800013c7983 */ /* 0x000ee80000300800 */
[----:B------:R0:W-:Y:S01]  /*3be00*/  @P4 STG.E.U16 desc[UR16][R54.64], R56 ;  /* 0x0000003836004986 */ /* 0x0001e2000c101510 */
[----:B--2---:R-:W-:Y:S01]  /*3be10*/  ISETP.LT.AND P3, PT, R59, UR6, !P0 ;  /* 0x000000063b007c0c */ /* 0x004fe2000c761270 */
[----:B------:R-:W1:Y:S02]  /*3be20*/  LDCU UR6, c[0x0][0x39c] ;  /* 0x00007380ff0677ac */ /* 0x000e640008000800 */
[----:B------:R-:W2:Y:S01]  /*3be30*/  LDL.LU R59, [R1+0xe14] ;  /* 0x000e1400013b7983 */ /* 0x000ea20000300800 */
[----:B----4-:R-:W-:Y:S01]  /*3be40*/  ISETP.LT.AND P5, PT, R58, UR7, !P0 ;  /* 0x000000073a007c0c */ /* 0x010fe2000c7a1270 */
[----:B------:R-:W4:Y:S02]  /*3be50*/  LDCU UR7, c[0x0][0x39c] ;  /* 0x00007380ff0777ac */ /* 0x000f240008000800 */
[----:B------:R-:W2:Y:S04]  /*3be60*/  LDL.LU R58, [R1+0xe38] ;  /* 0x000e3800013a7983 */ /* 0x000ea80000300800 */
[----:B0-----:R-:W2:Y:S01]  /*3be70*/  LDL.LU R54, [R1+0xdb4] ;  /* 0x000db40001367983 */ /* 0x001ea20000300800 */
[----:B------:R-:W-:Y:S01]  /*3be80*/  LEA R48, P6, R57, R2, 0x1 ;  /* 0x0000000239307211 */ /* 0x000fe200078c08ff */
[----:B------:R-:W-:-:S02]  /*3be90*/  IMAD R53, R123, 0x2, R57 ;  /* 0x000000027b357824 */ /* 0x000fc400078e0239 */
[----:B------:R-:W2:Y:S01]  /*3bea0*/  LDL.LU R56, [R1+0xdcc] ;  /* 0x000dcc0001387983 */ /* 0x000ea20000300800 */
[-C--:B------:R-:W-:Y:S01]  /*3beb0*/  LEA.HI.X.SX32 R49, R57, R3.reuse, 0x1, P6 ;  /* 0x0000000339317211 */ /* 0x080fe200030f0eff */
[----:B------:R-:W-:Y:S01]  /*3bec0*/  IMAD R0, R123, 0x2, R53 ;  /* 0x000000027b007824 */ /* 0x000fe200078e0235 */
[CC--:B------:R-:W-:Y:S01]  /*3bed0*/  LEA R52, P6, R53.reuse, R2.reuse, 0x1 ;  /* 0x0000000235347211 */ /* 0x0c0fe200078c08ff */
[----:B------:R-:W2:Y:S03]  /*3bee0*/  LDL.LU R55, [R1+0xdf4] ;  /* 0x000df40001377983 */ /* 0x000ea60000300800 */
[----:B------:R-:W-:Y:S01]  /*3bef0*/  LEA.HI.X.SX32 R53, R53, R3, 0x1, P6 ;  /* 0x0000000335357211 */ /* 0x000fe200030f0eff */
[----:B------:R0:W-:Y:S02]  /*3bf00*/  @P1 STG.E.U16 desc[UR16][R48.64], R50 ;  /* 0x0000003230001986 */ /* 0x0001e4000c101510 */
[----:B0-----:R-:W-:-:S02]  /*3bf10*/  LEA R48, P6, R0, R2, 0x1 ;  /* 0x0000000200307211 */ /* 0x001fc400078c08ff */
        /* <DEDUP_REMOVED lines=8> */
[-C--:B------:R-:W-:Y:S02]  /*3bfa0*/  LEA.HI.X.SX32 R49, R0, R3.reuse, 0x1, P6 ;  /* 0x0000000300317211 */ /* 0x080fe400030f0eff */
[----:B------:R-:W-:Y:S02]  /*3bfb0*/  LEA R50, P6, R52, R2, 0x1 ;  /* 0x0000000234327211 */ /* 0x000fe400078c08ff */
[----:B---3--:R-:W-:Y:S01]  /*3bfc0*/  ISETP.LT.AND P4, PT, R62, UR8, !P0 ;  /* 0x000000083e007c0c */ /* 0x008fe2000c781270 */
[----:B------:R-:W0:Y:S01]  /*3bfd0*/  LDCU UR8, c[0x0][0x39c] ;  /* 0x00007380ff0877ac */ /* 0x000e220008000800 */
[----:B------:R-:W-:Y:S01]  /*3bfe0*/  ISETP.LT.AND P1, PT, R61, UR6, !P0 ;  /* 0x000000063d007c0c */ /* 0x000fe2000c721270 */
[----:B------:R-:W2:Y:S10]  /*3bff0*/  LDCU UR6, c[0x0][0x39c] ;  /* 0x00007380ff0677ac */ /* 0x000eb40008000800 */
[----:B------:R1:W-:Y:S01]  /*3c000*/  @P4 STG.E.U16 desc[UR16][R48.64], R51 ;  /* 0x0000003330004986 */ /* 0x0003e2000c101510 */
[----:B----4-:R-:W-:Y:S01]  /*3c010*/  ISETP.LT.AND P3, PT, R60, UR7, !P0 ;  /* 0x000000073c007c0c */ /* 0x010fe2000c761270 */
[----:B------:R-:W3:Y:S01]  /*3c020*/  LDCU UR7, c[0x0][0x39c] ;  /* 0x00007380ff0777ac */ /* 0x000ee20008000800 */
[----:B-1----:R-:W-:-:S05]  /*3c030*/  LEA.HI.X.SX32 R51, R52, R3, 0x1, P6 ;  /* 0x0000000334337211 */ /* 0x002fca00030f0eff */
[----:B------:R1:W-:Y:S01]  /*3c040*/  @P1 STG.E.U16 desc[UR16][R50.64], R44 ;  /* 0x0000002c32001986 */ /* 0x0003e2000c101510 */
[----:B--2---:R-:W-:Y:S01]  /*3c050*/  ISETP.LT.AND P4, PT, R58, UR6, !P0 ;  /* 0x000000063a007c0c */ /* 0x004fe2000c781270 */
[----:B------:R-:W-:Y:S02]  /*3c060*/  IMAD R0, R123, 0x2, R52 ;  /* 0x000000027b007824 */ /* 0x000fe400078e0234 */
[----:B------:R-:W2:Y:S01]  /*3c070*/  LDL.LU R58, [R1+0xe04] ;  /* 0x000e0400013a7983 */ /* 0x000ea20000300800 */
[----:B0-----:R-:W-:Y:S01]  /*3c080*/  ISETP.LT.AND P5, PT, R59, UR8, !P0 ;  /* 0x000000083b007c0c */ /* 0x001fe2000c7a1270 */
[----:B------:R-:W0:Y:S01]  /*3c090*/  LDCU UR8, c[0x0][0x39c] ;  /* 0x00007380ff0877ac */ /* 0x000e220008000800 */
[----:B---3--:R-:W-:Y:S01]  /*3c0a0*/  ISETP.LT.AND P1, PT, R54, UR7, !P0 ;  /* 0x0000000736007c0c */ /* 0x008fe2000c721270 */
[----:B------:R-:W3:Y:S01]  /*3c0b0*/  LDL.LU R57, [R1+0xe1c] ;  /* 0x000e1c0001397983 */ /* 0x000ee20000300800 */
[----:B------:R-:W4:Y:S03]  /*3c0c0*/  LDCU UR6, c[0x0][0x39c] ;  /* 0x00007380ff0677ac */ /* 0x000f260008000800 */
[----:B------:R-:W3:Y:S01]  /*3c0d0*/  LDL.LU R54, [R1+0xda4] ;  /* 0x000da40001367983 */ /* 0x000ee20000300800 */
[-C--:B------:R-:W-:Y:S01]  /*3c0e0*/  LEA R48, P6, R0, R2.reuse, 0x1 ;  /* 0x0000000200307211 */ /* 0x080fe200078c08ff */
[C---:B------:R-:W-:Y:S01]  /*3c0f0*/  IMAD R53, R123.reuse, 0x2, R0 ;  /* 0x000000027b357824 */ /* 0x040fe200078e0200 */
[----:B------:R-:W-:Y:S01]  /*3c100*/  PRMT R52, R44, 0x7632, R52 ;  /* 0x000076322c347816 */ /* 0x000fe20000000034 */
[----:B------:R-:W2:Y:S01]  /*3c110*/  LDCU UR7, c[0x0][0x39c] ;  /* 0x00007380ff0777ac */ /* 0x000ea20008000800 */
[----:B------:R-:W-:Y:S01]  /*3c120*/  LEA.HI.X.SX32 R49, R0, R3, 0x1, P6 ;  /* 0x0000000300317211 */ /* 0x000fe200030f0eff */
[----:B-1----:R-:W-:Y:S01]  /*3c130*/  IMAD R44, R123, 0x2, R53 ;  /* 0x000000027b2c7824 */ /* 0x002fe200078e0235 */
[----:B------:R-:W-:-:S03]  /*3c140*/  LEA R50, P6, R53, R2, 0x1 ;  /* 0x0000000235327211 */ /* 0x000fc600078c08ff */
[----:B------:R1:W-:Y:S01]  /*3c150*/  @P3 STG.E.U16 desc[UR16][R48.64], R52 ;  /* 0x0000003430003986 */ /* 0x0003e2000c101510 */
[----:B------:R-:W-:Y:S01]  /*3c160*/  LEA.HI.X.SX32 R51, R53, R3, 0x1, P6 ;  /* 0x0000000335337211 */ /* 0x000fe200030f0eff */
[----:B------:R-:W-:Y:S01]  /*3c170*/  IMAD R0, R123, 0x2, R44 ;  /* 0x000000027b007824 */ /* 0x000fe200078e022c */
[----:B0-----:R-:W-:Y:S01]  /*3c180*/  ISETP.LT.AND P3, PT, R56, UR8, !P0 ;  /* 0x0000000838007c0c */ /* 0x001fe2000c761270 */
[----:B------:R-:W0:Y:S01]  /*3c190*/  LDCU UR8, c[0x0][0x39c] ;  /* 0x00007380ff0877ac */ /* 0x000e220008000800 */
[----:B------:R-:W3:Y:S01]  /*3c1a0*/  LDL.LU R56, [R1+0xdbc] ;  /* 0x000dbc0001387983 */ /* 0x000ee20000300800 */
[----:B-1----:R-:W-:-:S03]  /*3c1b0*/  LEA R48, P6, R44, R2, 0x1 ;  /* 0x000000022c307211 */ /* 0x002fc600078c08ff */
[----:B------:R1:W-:Y:S01]  /*3c1c0*/  @P5 STG.E.U16 desc[UR16][R50.64], R45 ;  /* 0x0000002d32005986 */ /* 0x0003e2000c101510 */
[----:B----4-:R-:W-:Y:S01]  /*3c1d0*/  ISETP.LT.AND P5, PT, R55, UR6, !P0 ;  /* 0x0000000637007c0c */ /* 0x010fe2000c7a1270 */
[----:B------:R-:W3:Y:S01]  /*3c1e0*/  LDCU UR6, c[0x0][0x39c] ;  /* 0x00007380ff0677ac */ /* 0x000ee20008000800 */
[----:B------:R-:W-:Y:S01]  /*3c1f0*/  LEA.HI.X.SX32 R49, R44, R3, 0x1, P6 ;  /* 0x000000032c317211 */ /* 0x000fe200030f0eff */
[----:B------:R-:W4:Y:S01]  /*3c200*/  LDL.LU R55, [R1+0xdd4] ;  /* 0x000dd40001377983 */ /* 0x000f220000300800 */
[----:B------:R-:W-:-:S03]  /*3c210*/  LEA R44, P6, R0, R2, 0x1 ;  /* 0x00000002002c7211 */ /* 0x000fc600078c08ff */
[----:B------:R-:W4:Y:S01]  /*3c220*/  LDL.LU R52, [R1+0xe00] ;  /* 0x000e000001347983 */ /* 0x000f220000300800 */
[----:B-1----:R-:W-:Y:S02]  /*3c230*/  PRMT R50, R45, 0x7632, R50 ;  /* 0x000076322d327816 */ /* 0x002fe40000000032 */
[----:B------:R-:W-:Y:S01]  /*3c240*/  LEA.HI.X.SX32 R45, R0, R3, 0x1, P6 ;  /* 0x00000003002d7211 */ /* 0x000fe200030f0eff */
[----:B------:R-:W-:Y:S02]  /*3c250*/  IMAD R0, R123, 0x2, R0 ;  /* 0x000000027b007824 */ /* 0x000fe400078e0200 */
[----:B------:R1:W-:Y:S04]  /*3c260*/  @P4 STG.E.U16 desc[UR16][R48.64], R50 ;  /* 0x0000003230004986 */ /* 0x0003e8000c101510 */
[----:B------:R0:W-:Y:S01]  /*3c270*/  @P1 STG.E.U16 desc[UR16][R44.64], R46 ;  /* 0x0000002e2c001986 */ /* 0x0001e2000c101510 */
[----:B-1----:R-:W-:-:S04]  /*3c280*/  LEA R48, P6, R0, R2, 0x1 ;  /* 0x0000000200307211 */ /* 0x002fc800078c08ff */
[----:B------:R-:W-:Y:S02]  /*3c290*/  LEA.HI.X.SX32 R49, R0, R3, 0x1, P6 ;  /* 0x0000000300317211 */ /* 0x000fe400030f0eff */
[----:B0-----:R-:W-:Y:S01]  /*3c2a0*/  PRMT R46, R46, 0x7632, R46 ;  /* 0x000076322e2e7816 */ /* 0x001fe2000000002e */
[----:B------:R-:W-:-:S04]  /*3c2b0*/  IMAD R45, R123, 0x2, R0 ;  /* 0x000000027b2d7824 */ /* 0x000fc800078e0200 */
[----:B------:R0:W-:Y:S01]  /*3c2c0*/  @P3 STG.E.U16 desc[UR16][R48.64], R46 ;  /* 0x0000002e30003986 */ /* 0x0001e2000c101510 */
[----:B------:R-:W-:Y:S01]  /*3c2d0*/  IMAD R0, R123, 0x2, R45 ;  /* 0x000000027b007824 */ /* 0x000fe200078e022d */
[----:B------:R-:W-:-:S04]  /*3c2e0*/  LEA R44, P6, R45, R2, 0x1 ;  /* 0x000000022d2c7211 */ /* 0x000fc800078c08ff */
[-C--:B------:R-:W-:Y:S02]  /*3c2f0*/  LEA.HI.X.SX32 R45, R45, R3.reuse, 0x1, P6 ;  /* 0x000000032d2d7211 */ /* 0x080fe400030f0eff */
[CC--:B0-----:R-:W-:Y:S02]  /*3c300*/  LEA R48, P6, R0.reuse, R2.reuse, 0x1 ;  /* 0x0000000200307211 */ /* 0x0c1fe400078c08ff */
[----:B------:R-:W-:Y:S02]  /*3c310*/  PRMT R46, R47, 0x7632, R46 ;  /* 0x000076322f2e7816 */ /* 0x000fe4000000002e */
[----:B------:R-:W-:Y:S01]  /*3c320*/  LEA.HI.X.SX32 R49, R0, R3, 0x1, P6 ;  /* 0x0000000300317211 */ /* 0x000fe200030f0eff */
[----:B------:R-:W-:Y:S01]  /*3c330*/  @P5 STG.E.U16 desc[UR16][R44.64], R47 ;  /* 0x0000002f2c005986 */ /* 0x000fe2000c101510 */
[----:B--2---:R-:W-:Y:S01]  /*3c340*/  ISETP.LT.AND P4, PT, R58, UR7, !P0 ;  /* 0x000000073a007c0c */ /* 0x004fe2000c781270 */
[----:B------:R-:W0:Y:S01]  /*3c350*/  LDCU UR7, c[0x0][0x39c] ;  /* 0x00007380ff0777ac */ /* 0x000e220008000800 */
[----:B---3--:R-:W-:Y:S01]  /*3c360*/  ISETP.LT.AND P3, PT, R54, UR6, !P0 ;  /* 0x0000000636007c0c */ /* 0x008fe2000c761270 */
[----:B------:R-:W4:Y:S01]  /*3c370*/  LDCU UR6, c[0x0][0x39c] ;  /* 0x00007380ff0677ac */ /* 0x000f220008000800 */
[----:B------:R-:W2:Y:S04]  /*3c380*/  LDL.LU R54, [R1+0xe10] ;  /* 0x000e100001367983 */ /* 0x000ea80000300800 */
[----:B------:R-:W3:Y:S04]  /*3c390*/  LDL.LU R53, [R1+0xd90] ;  /* 0x000d900001357983 */ /* 0x000ee80000300800 */
[----:B------:R-:W3:Y:S04]  /*3c3a0*/  LDL.LU R51, [R1+0xda8] ;  /* 0x000da80001337983 */ /* 0x000ee80000300800 */
[----:B------:R1:W-:Y:S04]  /*3c3b0*/  @P4 STG.E.U16 desc[UR16][R48.64], R46 ;  /* 0x0000002e30004986 */ /* 0x0003e8000c101510 */
[----:B-1----:R-:W3:Y:S01]  /*3c3c0*/  LDL.LU R48, [R1+0xdc0] ;  /* 0x000dc00001307983 */ /* 0x002ee20000300800 */
[----:B------:R-:W-:Y:S01]  /*3c3d0*/  IMAD R50, R123, 0x2, R0 ;  /* 0x000000027b327824 */ /* 0x000fe200078e0200 */
[----:B------:R-:W-:Y:S01]  /*3c3e0*/  ISETP.LT.AND P1, PT, R57, UR8, !P0 ;  /* 0x0000000839007c0c */ /* 0x000fe2000c721270 */
[----:B------:R-:W1:Y:S02]  /*3c3f0*/  LDCU UR8, c[0x0][0x39c] ;  /* 0x00007380ff0877ac */ /* 0x000e640008000800 */
[----:B------:R-:W-:Y:S01]  /*3c400*/  IMAD R47, R123, 0x2, R50 ;  /* 0x000000027b2f7824 */ /* 0x000fe200078e0232 */
[----:B------:R-:W-:-:S02]  /*3c410*/  LEA R44, P6, R50, R2, 0x1 ;  /* 0x00000002322c7211 */ /* 0x000fc400078c08ff */
[----:B0-----:R-:W-:Y:S01]  /*3c420*/  ISETP.LT.AND P5, PT, R56, UR7, !P0 ;  /* 0x0000000738007c0c */ /* 0x001fe2000c7a1270 */
[----:B------:R-:W-:Y:S01]  /*3c430*/  IMAD R0, R123, 0x2, R47 ;  /* 0x000000027b007824 */ /* 0x000fe200078e022f */
[----:B------:R-:W-:Y:S01]  /*3c440*/  LEA.HI.X.SX32 R45, R50, R3, 0x1, P6 ;  /* 0x00000003322d7211 */ /* 0x000fe200030f0eff */
[----:B------:R-:W2:Y:S01]  /*3c450*/  LDCU UR7, c[0x0][0x39c] ;  /* 0x00007380ff0777ac */ /* 0x000ea20008000800 */
[----:B------:R-:W-:-:S03]  /*3c460*/  LEA R46, P6, R47, R2, 0x1 ;  /* 0x000000022f2e7211 */ /* 0x000fc600078c08ff */
[----:B------:R0:W-:Y:S01]  /*3c470*/  @P1 STG.E.U16 desc[UR16][R44.64], R40 ;  /* 0x000000282c001986 */ /* 0x0001e2000c101510 */
[----:B------:R-:W-:Y:S02]  /*3c480*/  LEA.HI.X.SX32 R47, R47, R3, 0x1, P6 ;  /* 0x000000032f2f7211 */ /* 0x000fe400030f0eff */
[----:B----4-:R-:W-:Y:S01]  /*3c490*/  ISETP.LT.AND P1, PT, R52, UR6, !P0 ;  /* 0x0000000634007c0c */ /* 0x010fe2000c721270 */
[----:B------:R-:W3:Y:S01]  /*3c4a0*/  LDCU UR6, c[0x0][0x39c] ;  /* 0x00007380ff0677ac */ /* 0x000ee20008000800 */
[----:B------:R-:W4:Y:S01]  /*3c4b0*/  LDL.LU R52, [R1+0xdd8] ;  /* 0x000dd80001347983 */ /* 0x000f220000300800 */
[----:B-1----:R-:W-:Y:S01]  /*3c4c0*/  ISETP.LT.AND P4, PT, R55, UR8, !P0 ;  /* 0x0000000837007c0c */ /* 0x002fe2000c781270 */
[----:B------:R-:W1:Y:S02]  /*3c4d0*/  LDCU UR8, c[0x0][0x39c] ;  /* 0x00007380ff0877ac */ /* 0x000e640008000800 */
[----:B------:R-:W4:Y:S01]  /*3c4e0*/  LDL.LU R50, [R1+0xe0c] ;  /* 0x000e0c0001327983 */ /* 0x000f220000300800 */
[----:B0-----:R-:W-:-:S02]  /*3c4f0*/  LEA R44, P6, R0, R2, 0x1 ;  /* 0x00000002002c7211 */ /* 0x001fc400078c08ff */
        /* <DEDUP_REMOVED lines=11> */
[----:B------:R-:W-:-:S03]  /*3c5b0*/  LEA R40, P6, R46, R2, 0x1 ;  /* 0x000000022e287211 */ /* 0x000fc600078c08ff */
[----:B------:R-:W-:Y:S01]  /*3c5c0*/  IMAD R47, R123, 0x2, R0 ;  /* 0x000000027b2f7824 */ /* 0x000fe200078e0200 */
[----:B0-----:R-:W-:Y:S02]  /*3c5d0*/  LEA.HI.X.SX32 R41, R46, R3, 0x1, P6 ;  /* 0x000000032e297211 */ /* 0x001fe400030f0eff */
[----:B------:R-:W-:-:S03]  /*3c5e0*/  LEA R44, P6, R0, R2, 0x1 ;  /* 0x00000002002c7211 */ /* 0x000fc600078c08ff */
[----:B------:R0:W-:Y:S01]  /*3c5f0*/  @P1 STG.E.U16 desc[UR16][R40.64], R42 ;  /* 0x0000002a28001986 */ /* 0x0001e2000c101510 */
[----:B------:R-:W-:Y:S02]  /*3c600*/  LEA.HI.X.SX32 R45, R0, R3, 0x1, P6 ;  /* 0x00000003002d7211 */ /* 0x000fe400030f0eff */
[----:B------:R-:W-:Y:S02]  /*3c610*/  PRMT R46, R42, 0x7632, R46 ;  /* 0x000076322a2e7816 */ /* 0x000fe4000000002e */
[----:B0-----:R-:W-:Y:S01]  /*3c620*/  LEA R40, P6, R47, R2, 0x1 ;  /* 0x000000022f287211 */ /* 0x001fe200078c08ff */
[----:B------:R-:W-:-:S03]  /*3c630*/  IMAD R42, R123, 0x2, R47 ;  /* 0x000000027b2a7824 */ /* 0x000fc600078e022f */
[----:B------:R-:W-:Y:S02]  /*3c640*/  LEA.HI.X.SX32 R41, R47, R3, 0x1, P6 ;  /* 0x000000032f297211 */ /* 0x000fe400030f0eff */
[----:B--2---:R-:W-:Y:S01]  /*3c650*/  ISETP.LT.AND P3, PT, R54, UR7, !P0 ;  /* 0x0000000736007c0c */ /* 0x004fe2000c761270 */
[----:B------:R-:W0:Y:S01]  /*3c660*/  LDCU UR7, c[0x0][0x39c] ;  /* 0x00007380ff0777ac */ /* 0x000e220008000800 */
[----:B---3--:R-:W-:Y:S01]  /*3c670*/  ISETP.LT.AND P4, PT, R51, UR6, !P0 ;  /* 0x0000000633007c0c */ /* 0x008fe2000c781270 */
[----:B------:R-:W2:Y:S01]  /*3c680*/  LDCU UR6, c[0x0][0x39c] ;  /* 0x00007380ff0677ac */ /* 0x000ea20008000800 */
[----:B------:R-:W3:Y:S04]  /*3c690*/  LDL.LU R51, [R1+0xd84] ;  /* 0x000d840001337983 */ /* 0x000ee80000300800 */
[----:B------:R-:W3:Y:S01]  /*3c6a0*/  LDL.LU R49, [R1+0xd98] ;  /* 0x000d980001317983 */ /* 0x000ee20000300800 */
[----:B0-----:R-:W-:-:S02]  /*3c6b0*/  ISETP.LT.AND P1, PT, R48, UR7, !P0 ;  /* 0x0000000730007c0c */ /* 0x001fc4000c721270 */
[----:B-1----:R-:W-:Y:S01]  /*3c6c0*/  ISETP.LT.AND P5, PT, R53, UR8, !P0 ;  /* 0x0000000835007c0c */ /* 0x002fe2000c7a1270 */
[----:B------:R-:W3:Y:S01]  /*3c6d0*/  LDL.LU R48, [R1+0xdac] ;  /* 0x000dac0001307983 */ /* 0x000ee20000300800 */
[----:B------:R-:W4:Y:S03]  /*3c6e0*/  LDCU UR8, c[0x0][0x39c] ;  /* 0x00007380ff0877ac */ /* 0x000f260008000800 */
[----:B------:R-:W3:Y:S01]  /*3c6f0*/  LDL.LU R47, [R1+0xdc8] ;  /* 0x000dc800012f7983 */ /* 0x000ee20000300800 */
[----:B------:R-:W3:Y:S03]  /*3c700*/  LDCU UR7, c[0x0][0x39c] ;  /* 0x00007380ff0777ac */ /* 0x000ee60008000800 */
[----:B------:R0:W-:Y:S01]  /*3c710*/  @P3 STG.E.U16 desc[UR16][R44.64], R46 ;  /* 0x0000002e2c003986 */ /* 0x0001e2000c101510 */
[----:B------:R-:W-:Y:S01]  /*3c720*/  IMAD R0, R123, 0x2, R42 ;  /* 0x000000027b007824 */ /* 0x000fe200078e022a */
[----:B----4-:R-:W-:Y:S01]  /*3c730*/  ISETP.LT.AND P3, PT, R52, UR8, !P0 ;  /* 0x0000000834007c0c */ /* 0x010fe2000c761270 */
[----:B------:R-:W1:Y:S01]  /*3c740*/  LDCU UR8, c[0x0][0x39c] ;  /* 0x00007380ff0877ac */ /* 0x000e620008000800 */
[C---:B0-----:R-:W-:Y:S01]  /*3c750*/  LEA R44, P6, R42.reuse, R2, 0x1 ;  /* 0x000000022a2c7211 */ /* 0x041fe200078c08ff */
[----:B------:R0:W-:Y:S03]  /*3c760*/  @P5 STG.E.U16 desc[UR16][R40.64], R43 ;  /* 0x0000002b28005986 */ /* 0x0001e6000c101510 */
[----:B------:R-:W-:-:S02]  /*3c770*/  LEA.HI.X.SX32 R45, R42, R3, 0x1, P6 ;  /* 0x000000032a2d7211 */ /* 0x000fc400030f0eff */
[CC--:B0-----:R-:W-:Y:S02]  /*3c780*/  LEA R40, P6, R0.reuse, R2.reuse, 0x1 ;  /* 0x0000000200287211 */ /* 0x0c1fe400078c08ff */
[----:B------:R-:W-:Y:S02]  /*3c790*/  PRMT R43, R43, 0x7632, R43 ;  /* 0x000076322b2b7816 */ /* 0x000fe4000000002b */
[-C--:B------:R-:W-:Y:S01]  /*3c7a0*/  LEA.HI.X.SX32 R41, R0, R3.reuse, 0x1, P6 ;  /* 0x0000000300297211 */ /* 0x080fe200030f0eff */
[C---:B------:R-:W-:Y:S01]  /*3c7b0*/  IMAD R0, R123.reuse, 0x2, R0 ;  /* 0x000000027b007824 */ /* 0x040fe200078e0200 */
[----:B--2---:R-:W-:Y:S01]  /*3c7c0*/  ISETP.LT.AND P5, PT, R50, UR6, !P0 ;  /* 0x0000000632007c0c */ /* 0x004fe2000c7a1270 */
[----:B------:R0:W-:Y:S01]  /*3c7d0*/  @P4 STG.E.U16 desc[UR16][R44.64], R43 ;  /* 0x0000002b2c004986 */ /* 0x0001e2000c101510 */
[----:B------:R-:W2:Y:S02]  /*3c7e0*/  LDCU UR6, c[0x0][0x39c] ;  /* 0x00007380ff0677ac */ /* 0x000ea40008000800 */
[C---:B------:R-:W-:Y:S01]  /*3c7f0*/  LEA R42, P6, R0.reuse, R2, 0x1 ;  /* 0x00000002002a7211 */ /* 0x040fe200078c08ff */
[----:B------:R-:W4:Y:S04]  /*3c800*/  LDL.LU R50, [R1+0xddc] ;  /* 0x000ddc0001327983 */ /* 0x000f280000300800 */
[----:B------:R1:W-:Y:S04]  /*3c810*/  @P1 STG.E.U16 desc[UR16][R40.64], R36 ;  /* 0x0000002428001986 */ /* 0x0003e8000c101510 */
[----:B------:R-:W4:Y:S01]  /*3c820*/  LDL.LU R46, [R1+0xd80] ;  /* 0x000d8000012e7983 */ /* 0x000f220000300800 */
[----:B0-----:R-:W-:Y:S01]  /*3c830*/  LEA.HI.X.SX32 R43, R0, R3, 0x1, P6 ;  /* 0x00000003002b7211 */ /* 0x001fe200030f0eff */
[----:B-1----:R-:W-:Y:S01]  /*3c840*/  IMAD R41, R123, 0x2, R0 ;  /* 0x000000027b297824 */ /* 0x002fe200078e0200 */
[----:B------:R-:W-:-:S03]  /*3c850*/  PRMT R36, R36, 0x7632, R36 ;  /* 0x0000763224247816 */ /* 0x000fc60000000024 */
[----:B------:R-:W-:Y:S01]  /*3c860*/  IMAD R0, R123, 0x2, R41 ;  /* 0x000000027b007824 */ /* 0x000fe200078e0229 */
[CC--:B------:R-:W-:Y:S01]  /*3c870*/  LEA R40, P6, R41.reuse, R2.reuse, 0x1 ;  /* 0x0000000229287211 */ /* 0x0c0fe200078c08ff */
[----:B------:R0:W-:Y:S03]  /*3c880*/  @P3 STG.E.U16 desc[UR16][R42.64], R36 ;  /* 0x000000242a003986 */ /* 0x0001e6000c101510 */
[-C--:B------:R-:W-:Y:S02]  /*3c890*/  LEA.HI.X.SX32 R41, R41, R3.reuse, 0x1, P6 ;  /* 0x0000000329297211 */ /* 0x080fe400030f0eff */
[----:B------:R-:W-:Y:S02]  /*3c8a0*/  PRMT R44, R37, 0x7632, R44 ;  /* 0x00007632252c7816 */ /* 0x000fe4000000002c */
[C---:B0-----:R-:W-:Y:S01]  /*3c8b0*/  LEA R42, P6, R0.reuse, R2, 0x1 ;  /* 0x00000002002a7211 */ /* 0x041fe200078c08ff */
[----:B------:R-:W-:Y:S03]  /*3c8c0*/  @P5 STG.E.U16 desc[UR16][R40.64], R37 ;  /* 0x0000002528005986 */ /* 0x000fe6000c101510 */
[----:B------:R-:W-:-:S02]  /*3c8d0*/  LEA.HI.X.SX32 R43, R0, R3, 0x1, P6 ;  /* 0x00000003002b7211 */ /* 0x000fc400030f0eff */
[----:B---3--:R-:W-:Y:S01]  /*3c8e0*/  ISETP.LT.AND P4, PT, R51, UR7, !P0 ;  /* 0x0000000733007c0c */ /* 0x008fe2000c781270 */
[----:B------:R-:W0:Y:S01]  /*3c8f0*/  LDCU UR7, c[0x0][0x39c] ;  /* 0x00007380ff0777ac */ /* 0x000e220008000800 */
[----:B------:R-:W-:Y:S01]  /*3c900*/  ISETP.LT.AND P1, PT, R49, UR8, !P0 ;  /* 0x0000000831007c0c */ /* 0x000fe2000c721270 */
[----:B------:R-:W-:Y:S01]  /*3c910*/  IMAD R45, R123, 0x2, R0 ;  /* 0x000000027b2d7824 */ /* 0x000fe200078e0200 */
[----:B------:R-:W3:Y:S01]  /*3c920*/  LDL.LU R49, [R1+0xd8c] ;  /* 0x000d8c0001317983 */ /* 0x000ee20000300800 */
[----:B------:R-:W4:Y:S08]  /*3c930*/  LDCU UR8, c[0x0][0x39c] ;  /* 0x00007380ff0877ac */ /* 0x000f300008000800 */
[----:B------:R1:W-:Y:S01]  /*3c940*/  @P4 STG.E.U16 desc[UR16][R42.64], R44 ;  /* 0x0000002c2a004986 */ /* 0x0003e2000c101510 */
[----:B--2---:R-:W-:Y:S01]  /*3c950*/  ISETP.LT.AND P3, PT, R48, UR6, !P0 ;  /* 0x0000000630007c0c */ /* 0x004fe2000c761270 */
[----:B------:R-:W2:Y:S02]  /*3c960*/  LDCU UR6, c[0x0][0x39c] ;  /* 0x00007380ff0677ac */ /* 0x000ea40008000800 */
[----:B------:R-:W3:Y:S01]  /*3c970*/  LDL.LU R48, [R1+0xd9c] ;  /* 0x000d9c0001307983 */ /* 0x000ee20000300800 */
[----:B0-----:R-:W-:Y:S01]  /*3c980*/  ISETP.LT.AND P5, PT, R47, UR7, !P0 ;  /* 0x000000072f007c0c */ /* 0x001fe2000c7a1270 */
[----:B------:R-:W3:Y:S02]  /*3c990*/  LDCU UR7, c[0x0][0x39c] ;  /* 0x00007380ff0777ac */ /* 0x000ee40008000800 */
[----:B------:R-:W3:Y:S04]  /*3c9a0*/  LDL.LU R47, [R1+0xdb0] ;  /* 0x000db000012f7983 */ /* 0x000ee80000300800 */
[----:B-1----:R-:W3:Y:S01]  /*3c9b0*/  LDL.LU R42, [R1+0xdd0] ;  /* 0x000dd000012a7983 */ /* 0x002ee20000300800 */
[----:B------:R-:W-:Y:S01]  /*3c9c0*/  LEA R36, P6, R45, R2, 0x1 ;  /* 0x000000022d247211 */ /* 0x000fe200078c08ff */
[----:B------:R-:W-:-:S03]  /*3c9d0*/  IMAD R41, R123, 0x2, R45 ;  /* 0x000000027b297824 */ /* 0x000fc600078e022d */
[----:B------:R-:W-:Y:S01]  /*3c9e0*/  LEA.HI.X.SX32 R37, R45, R3, 0x1, P6 ;  /* 0x000000032d257211 */ /* 0x000fe200030f0eff */
[----:B------:R-:W-:Y:S01]  /*3c9f0*/  IMAD R0, R123, 0x2, R41 ;  /* 0x000000027b007824 */ /* 0x000fe200078e0229 */
[----:B------:R-:W-:-:S03]  /*3ca00*/  LEA R40, P6, R41, R2, 0x1 ;  /* 0x0000000229287211 */ /* 0x000fc600078c08ff */
[----:B------:R0:W-:Y:S01]  /*3ca10*/  @P1 STG.E.U16 desc[UR16][R36.64], R38 ;  /* 0x0000002624001986 */ /* 0x0001e2000c101510 */
[-C--:B------:R-:W-:Y:S02]  /*3ca20*/  LEA.HI.X.SX32 R41, R41, R3.reuse, 0x1, P6 ;  /* 0x0000000329297211 */ /* 0x080fe400030f0eff */
[----:B0-----:R-:W-:Y:S02]  /*3ca30*/  LEA R36, P6, R0, R2, 0x1 ;  /* 0x0000000200247211 */ /* 0x001fe400078c08ff */
[----:B------:R-:W-:Y:S02]  /*3ca40*/  PRMT R38, R38, 0x7632, R38 ;  /* 0x0000763226267816 */ /* 0x000fe40000000026 */
[----:B------:R-:W-:Y:S01]  /*3ca50*/  LEA.HI.X.SX32 R37, R0, R3, 0x1, P6 ;  /* 0x0000000300257211 */ /* 0x000fe200030f0eff */
[----:B------:R-:W-:Y:S02]  /*3ca60*/  IMAD R0, R123, 0x2, R0 ;  /* 0x000000027b007824 */ /* 0x000fe400078e0200 */
[----:B------:R0:W-:Y:S01]  /*3ca70*/  @P3 STG.E.U16 desc[UR16][R40.64], R38 ;  /* 0x0000002628003986 */ /* 0x0001e2000c101510 */
[----:B----4-:R-:W-:-:S03]  /*3ca80*/  ISETP.LT.AND P4, PT, R50, UR8, !P0 ;  /* 0x0000000832007c0c */ /* 0x010fc6000c781270 */
[----:B------:R1:W-:Y:S01]  /*3ca90*/  @P5 STG.E.U16 desc[UR16][R36.64], R39 ;  /* 0x0000002724005986 */ /* 0x0003e2000c101510 */
[----:B------:R-:W4:Y:S01]  /*3caa0*/  LDCU UR8, c[0x0][0x39c] ;  /* 0x00007380ff0877ac */ /* 0x000f220008000800 */
[----:B--2---:R-:W-:Y:S01]  /*3cab0*/  ISETP.LT.AND P1, PT, R46, UR6, !P0 ;  /* 0x000000062e007c0c */ /* 0x004fe2000c721270 */
[----:B0-----:R-:W-:Y:S01]  /*3cac0*/  IMAD R40, R123, 0x2, R0 ;  /* 0x000000027b287824 */ /* 0x001fe200078e0200 */
[----:B------:R-:W2:Y:S01]  /*3cad0*/  LDL.LU R46, [R1+0xd78] ;  /* 0x000d7800012e7983 */ /* 0x000ea20000300800 */
[----:B------:R-:W0:Y:S03]  /*3cae0*/  LDCU UR6, c[0x0][0x39c] ;  /* 0x00007380ff0677ac */ /* 0x000e260008000800 */
[----:B------:R-:W2:Y:S01]  /*3caf0*/  LDL.LU R43, [R1+0xd88] ;  /* 0x000d8800012b7983 */ /* 0x000ea20000300800 */
[C---:B-1----:R-:W-:Y:S02]  /*3cb00*/  LEA R36, P6, R0.reuse, R2, 0x1 ;  /* 0x0000000200247211 */ /* 0x042fe400078c08ff */
[----:B------:R-:W-:Y:S01]  /*3cb10*/  PRMT R39, R39, 0x7632, R39 ;  /* 0x0000763227277816 */ /* 0x000fe20000000027 */
[----:B------:R-:W2:Y:S01]  /*3cb20*/  LDL.LU R45, [R1+0xd94] ;  /* 0x000d9400012d7983 */ /* 0x000ea20000300800 */
[----:B------:R-:W-:-:S02]  /*3cb30*/  LEA.HI.X.SX32 R37, R0, R3, 0x1, P6 ;  /* 0x0000000300257211 */ /* 0x000fc400030f0eff */
[C---:B------:R-:W-:Y:S01]  /*3cb40*/  LEA R38, P6, R40.reuse, R2, 0x1 ;  /* 0x0000000228267211 */ /* 0x040fe200078c08ff */
[----:B------:R-:W2:Y:S04]  /*3cb50*/  LDL.LU R44, [R1+0xda0] ;  /* 0x000da000012c7983 */ /* 0x000ea80000300800 */
[----:B------:R1:W-:Y:S01]  /*3cb60*/  @P4 STG.E.U16 desc[UR16][R36.64], R39 ;  /* 0x0000002724004986 */ /* 0x0003e2000c101510 */
[----:B------:R-:W-:Y:S01]  /*3cb70*/  IMAD R0, R123, 0x2, R40 ;  /* 0x000000027b007824 */ /* 0x000fe200078e0228 */
[----:B-1----:R-:W-:-:S04]  /*3cb80*/  LEA.HI.X.SX32 R39, R40, R3, 0x1, P6 ;  /* 0x0000000328277211 */ /* 0x002fc800030f0eff */
[----:B------:R-:W-:Y:S01]  /*3cb90*/  LEA R36, P6, R0, R2, 0x1 ;  /* 0x0000000200247211 */ /* 0x000fe200078c08ff */
[----:B------:R-:W-:Y:S01]  /*3cba0*/  @P1 STG.E.U16 desc[UR16][R38.64], R32 ;  /* 0x0000002026001986 */ /* 0x000fe2000c101510 */
[----:B------:R-:W-:Y:S02]  /*3cbb0*/  PRMT R40, R32, 0x7632, R40 ;  /* 0x0000763220287816 */ /* 0x000fe40000000028 */
[----:B------:R-:W-:Y:S02]  /*3cbc0*/  LEA.HI.X.SX32 R37, R0, R3, 0x1, P6 ;  /* 0x0000000300257211 */ /* 0x000fe400030f0eff */
[----:B---3--:R-:W-:Y:S01]  /*3cbd0*/  ISETP.LT.AND P3, PT, R49, UR7, !P0 ;  /* 0x0000000731007c0c */ /* 0x008fe2000c761270 */
[----:B------:R-:W1:Y:S02]  /*3cbe0*/  LDCU UR7, c[0x0][0x39c] ;  /* 0x00007380ff0777ac */ /* 0x000e640008000800 */
[----:B-1----:R-:W-:-:S10]  /*3cbf0*/  ISETP.LT.AND P1, PT, R42, UR7, !P0 ;  /* 0x000000072a007c0c */ /* 0x002fd4000c721270 */
[----:B------:R1:W-:Y:S01]  /*3cc00*/  @P3 STG.E.U16 desc[UR16][R36.64], R40 ;  /* 0x0000002824003986 */ /* 0x0003e2000c101510 */
[----:B0-----:R-:W-:Y:S01]  /*3cc10*/  ISETP.LT.AND P4, PT, R47, UR6, !P0 ;  /* 0x000000062f007c0c */ /* 0x001fe2000c781270 */
[----:B------:R-:W2:Y:S02]  /*3cc20*/  LDCU UR6, c[0x0][0x39c] ;  /* 0x00007380ff0677ac */ /* 0x000ea40008000800 */
[----:B------:R-:W3:Y:S01]  /*3cc30*/  LDL.LU R42, [R1+0xdb8] ;  /* 0x000db800012a7983 */ /* 0x000ee20000300800 */
[----:B------:R-:W-:Y:S01]  /*3cc40*/  IMAD R41, R123, 0x2, R0 ;  /* 0x000000027b297824 */ /* 0x000fe200078e0200 */
[----:B----4-:R-:W-:Y:S01]  /*3cc50*/  ISETP.LT.AND P5, PT, R48, UR8, !P0 ;  /* 0x0000000830007c0c */ /* 0x010fe2000c7a1270 */
[----:B------:R-:W0:Y:S01]  /*3cc60*/  LDCU UR8, c[0x0][0x39c] ;  /* 0x00007380ff0877ac */ /* 0x000e220008000800 */
[----:B------:R-:W4:Y:S01]  /*3cc70*/  LDCU UR7, c[0x0][0x39c] ;  /* 0x00007380ff0777ac */ /* 0x000f220008000800 */
        /* <DEDUP_REMOVED lines=8> */
[C---:B------:R-:W-:Y:S02]  /*3cd00*/  LEA R32, P6, R0.reuse, R2, 0x1 ;  /* 0x0000000200207211 */ /* 0x040fe400078c08ff */
[----:B-1----:R-:W-:Y:S02]  /*3cd10*/  PRMT R38, R33, 0x7632, R38 ;  /* 0x0000763221267816 */ /* 0x002fe40000000026 */
[----:B------:R-:W-:Y:S01]  /*3cd20*/  LEA.HI.X.SX32 R33, R0, R3, 0x1, P6 ;  /* 0x0000000300217211 */ /* 0x000fe200030f0eff */
[----:B------:R-:W-:Y:S02]  /*3cd30*/  IMAD R0, R123, 0x2, R0 ;  /* 0x000000027b007824 */ /* 0x000fe400078e0200 */
[----:B------:R1:W-:Y:S01]  /*3cd40*/  @P4 STG.E.U16 desc[UR16][R36.64], R38 ;  /* 0x0000002624004986 */ /* 0x0003e2000c101510 */
[----:B--2---:R-:W-:Y:S01]  /*3cd50*/  ISETP.LT.AND P5, PT, R43, UR6, !P0 ;  /* 0x000000062b007c0c */ /* 0x004fe2000c7a1270 */
[----:B------:R-:W3:Y:S02]  /*3cd60*/  LDCU UR6, c[0x0][0x39c] ;  /* 0x00007380ff0677ac */ /* 0x000ee40008000800 */
[----:B------:R-:W2:Y:S01]  /*3cd70*/  LDL.LU R43, [R1+0xd6c] ;  /* 0x000d6c00012b7983 */ /* 0x000ea20000300800 */
[----:B0-----:R-:W-:-:S02]  /*3cd80*/  ISETP.LT.AND P3, PT, R46, UR8, !P0 ;  /* 0x000000082e007c0c */ /* 0x001fc4000c761270 */
[C---:B-1----:R-:W-:Y:S01]  /*3cd90*/  LEA R36, P6, R0.reuse, R2, 0x1 ;  /* 0x0000000200247211 */ /* 0x042fe200078c08ff */
[----:B------:R0:W-:Y:S01]  /*3cda0*/  @P1 STG.E.U16 desc[UR16][R32.64], R34 ;  /* 0x0000002220001986 */ /* 0x0001e2000c101510 */
[----:B----4-:R-:W-:Y:S01]  /*3cdb0*/  ISETP.LT.AND P4, PT, R45, UR7, !P0 ;  /* 0x000000072d007c0c */ /* 0x010fe2000c781270 */
[----:B------:R-:W1:Y:S01]  /*3cdc0*/  LDCU UR7, c[0x0][0x39c] ;  /* 0x00007380ff0777ac */ /* 0x000e620008000800 */
[----:B------:R-:W-:Y:S01]  /*3cdd0*/  LEA.HI.X.SX32 R37, R0, R3, 0x1, P6 ;  /* 0x0000000300257211 */ /* 0x000fe200030f0eff */
[----:B------:R-:W4:Y:S01]  /*3cde0*/  LDL.LU R39, [R1+0xd74] ;  /* 0x000d740001277983 */ /* 0x000f220000300800 */
[----:B------:R-:W1:Y:S01]  /*3cdf0*/  LDCU UR8, c[0x0][0x39c] ;  /* 0x00007380ff0877ac */ /* 0x000e620008000800 */
[----:B0-----:R-:W-:Y:S01]  /*3ce00*/  PRMT R34, R34, 0x7632, R34 ;  /* 0x0000763222227816 */ /* 0x001fe20000000022 */
[----:B------:R-:W-:-:S04]  /*3ce10*/  IMAD R33, R123, 0x2, R0 ;  /* 0x000000027b217824 */ /* 0x000fc800078e0200 */
[----:B------:R0:W-:Y:S01]  /*3ce20*/  @P3 STG.E.U16 desc[UR16][R36.64], R34 ;  /* 0x0000002224003986 */ /* 0x0001e2000c101510 */
[----:B------:R-:W-:Y:S01]  /*3ce30*/  LEA R32, P6, R33, R2, 0x1 ;  /* 0x0000000221207211 */ /* 0x000fe200078c08ff */
[----:B------:R-:W-:-:S03]  /*3ce40*/  IMAD R0, R123, 0x2, R33 ;  /* 0x000000027b007824 */ /* 0x000fc600078e0221 */
[----:B------:R-:W-:-:S05]  /*3ce50*/  LEA.HI.X.SX32 R33, R33, R3, 0x1, P6 ;  /* 0x0000000321217211 */ /* 0x000fca00030f0eff */
[----:B------:R-:W-:Y:S01]  /*3ce60*/  @P5 STG.E.U16 desc[UR16][R32.64], R35 ;  /* 0x0000002320005986 */ /* 0x000fe2000c101510 */
[C---:B0-----:R-:W-:Y:S02]  /*3ce70*/  LEA R36, P6, R0.reuse, R2, 0x1 ;  /* 0x0000000200247211 */ /* 0x041fe400078c08ff */
[----:B------:R-:W-:Y:S02]  /*3ce80*/  PRMT R34, R35, 0x7632, R34 ;  /* 0x0000763223227816 */ /* 0x000fe40000000022 */
[----:B------:R-:W-:-:S05]  /*3ce90*/  LEA.HI.X.SX32 R37, R0, R3, 0x1, P6 ;  /* 0x0000000300257211 */ /* 0x000fca00030f0eff */
[----:B------:R0:W-:Y:S01]  /*3cea0*/  @P4 STG.E.U16 desc[UR16][R36.64], R34 ;  /* 0x0000002224004986 */ /* 0x0001e2000c101510 */
[----:B---3--:R-:W-:Y:S01]  /*3ceb0*/  ISETP.LT.AND P3, PT, R42, UR6, !P0 ;  /* 0x000000062a007c0c */ /* 0x008fe2000c761270 */
[----:B------:R-:W4:Y:S02]  /*3cec0*/  LDCU UR6, c[0x0][0x39c] ;  /* 0x00007380ff0677ac */ /* 0x000f240008000800 */
[----:B------:R-:W3:Y:S04]  /*3ced0*/  LDL.LU R42, [R1+0xd70] ;  /* 0x000d7000012a7983 */ /* 0x000ee80000300800 */
[----:B------:R-:W3:Y:S01]  /*3cee0*/  LDL.LU R41, [R1+0xd7c] ;  /* 0x000d7c0001297983 */ /* 0x000ee20000300800 */
[----:B-1----:R-:W-:Y:S02]  /*3cef0*/  ISETP.LT.AND P5, PT, R40, UR7, !P0 ;  /* 0x0000000728007c0c */ /* 0x002fe4000c7a1270 */
[----:B------:R-:W-:Y:S01]  /*3cf00*/  ISETP.LT.AND P1, PT, R44, UR8, !P0 ;  /* 0x000000082c007c0c */ /* 0x000fe2000c721270 */
[----:B------:R-:W3:Y:S01]  /*3cf10*/  LDL.LU R40, [R1+0xd54] ;  /* 0x000d540001287983 */ /* 0x000ee20000300800 */
[----:B------:R-:W2:Y:S03]  /*3cf20*/  LDCU UR8, c[0x0][0x39c] ;  /* 0x00007380ff0877ac */ /* 0x000ea60008000800 */
[----:B0-----:R-:W3:Y:S01]  /*3cf30*/  LDL.LU R37, [R1+0xd58] ;  /* 0x000d580001257983 */ /* 0x001ee20000300800 */
[C---:B------:R-:W-:Y:S01]  /*3cf40*/  IMAD R38, R123.reuse, 0x2, R0 ;  /* 0x000000027b267824 */ /* 0x040fe200078e0200 */
[----:B------:R-:W3:Y:S03]  /*3cf50*/  LDCU UR7, c[0x0][0x39c] ;  /* 0x00007380ff0777ac */ /* 0x000ee60008000800 */
[----:B------:R-:W-:Y:S01]  /*3cf60*/  IMAD R0, R123, 0x2, R38 ;  /* 0x000000027b007824 */ /* 0x000fe200078e0226 */
[----:B------:R-:W-:-:S04]  /*3cf70*/  LEA R32, P6, R38, R2, 0x1 ;  /* 0x0000000226207211 */ /* 0x000fc800078c08ff */
[----:B------:R-:W-:Y:S01]  /*3cf80*/  LEA.HI.X.SX32 R33, R38, R3, 0x1, P6 ;  /* 0x0000000326217211 */ /* 0x000fe200030f0eff */
[----:B------:R-:W-:Y:S01]  /*3cf90*/  IMAD R38, R123, 0x2, R0 ;  /* 0x000000027b267824 */ /* 0x000fe200078e0200 */
[----:B------:R-:W-:-:S03]  /*3cfa0*/  LEA R34, P6, R0, R2, 0x1 ;  /* 0x0000000200227211 */ /* 0x000fc600078c08ff */
[----:B------:R0:W-:Y:S01]  /*3cfb0*/  @P1 STG.E.U16 desc[UR16][R32.64], R28 ;  /* 0x0000001c20001986 */ /* 0x0001e2000c101510 */
[-C--:B------:R-:W-:Y:S02]  /*3cfc0*/  LEA.HI.X.SX32 R35, R0, R3.reuse, 0x1, P6 ;  /* 0x0000000300237211 */ /* 0x080fe400030f0eff */
[----:B------:R-:W-:Y:S02]  /*3cfd0*/  PRMT R36, R28, 0x7632, R36 ;  /* 0x000076321c247816 */ /* 0x000fe40000000024 */
[----:B--2---:R-:W-:Y:S01]  /*3cfe0*/  ISETP.LT.AND P4, PT, R43, UR8, !P0 ;  /* 0x000000082b007c0c */ /* 0x004fe2000c781270 */
[----:B------:R-:W1:Y:S01]  /*3cff0*/  LDCU UR8, c[0x0][0x39c] ;  /* 0x00007380ff0877ac */ /* 0x000e620008000800 */
[C---:B0-----:R-:W-:Y:S02]  /*3d000*/  LEA R32, P6, R38.reuse, R2, 0x1 ;  /* 0x0000000226207211 */ /* 0x041fe400078c08ff */
[----:B----4-:R-:W-:Y:S01]  /*3d010*/  ISETP.LT.AND P1, PT, R39, UR6, !P0 ;  /* 0x0000000627007c0c */ /* 0x010fe2000c721270 */
[----:B------:R-:W0:Y:S01]  /*3d020*/  LDCU UR6, c[0x0][0x39c] ;  /* 0x00007380ff0677ac */ /* 0x000e220008000800 */
[----:B------:R-:W2:Y:S01]  /*3d030*/  LDL.LU R39, [R1+0xd5c] ;  /* 0x000d5c0001277983 */ /* 0x000ea20000300800 */
[----:B------:R-:W-:Y:S01]  /*3d040*/  LEA.HI.X.SX32 R33, R38, R3, 0x1, P6 ;  /* 0x0000000326217211 */ /* 0x000fe200030f0eff */
[----:B------:R-:W-:-:S02]  /*3d050*/  IMAD R38, R123, 0x2, R38 ;  /* 0x000000027b267824 */ /* 0x000fc400078e0226 */
[----:B------:R4:W-:Y:S04]  /*3d060*/  @P3 STG.E.U16 desc[UR16][R34.64], R36 ;  /* 0x0000002422003986 */ /* 0x0009e8000c101510 */
[----:B------:R0:W-:Y:S01]  /*3d070*/  @P5 STG.E.U16 desc[UR16][R32.64], R29 ;  /* 0x0000001d20005986 */ /* 0x0001e2000c101510 */
[----:B------:R-:W-:Y:S01]  /*3d080*/  IMAD R0, R123, 0x2, R38 ;  /* 0x000000027b007824 */ /* 0x000fe200078e0226 */
[----:B----4-:R-:W-:Y:S02]  /*3d090*/  PRMT R35, R29, 0x7632, R35 ;  /* 0x000076321d237816 */ /* 0x010fe40000000023 */
[----:B0-----:R-:W-:-:S04]  /*3d0a0*/  LEA R32, P6, R38, R2, 0x1 ;  /* 0x0000000226207211 */ /* 0x001fc800078c08ff */
[----:B------:R-:W-:Y:S02]  /*3d0b0*/  LEA.HI.X.SX32 R33, R38, R3, 0x1, P6 ;  /* 0x0000000326217211 */ /* 0x000fe400030f0eff */
[----:B------:R-:W-:-:S03]  /*3d0c0*/  LEA R28, P6, R0, R2, 0x1 ;  /* 0x00000002001c7211 */ /* 0x000fc600078c08ff */
[----:B------:R0:W-:Y:S01]  /*3d0d0*/  @P4 STG.E.U16 desc[UR16][R32.64], R35 ;  /* 0x0000002320004986 */ /* 0x0001e2000c101510 */
[----:B------:R-:W-:-:S05]  /*3d0e0*/  LEA.HI.X.SX32 R29, R0, R3, 0x1, P6 ;  /* 0x00000003001d7211 */ /* 0x000fca00030f0eff */
[----:B------:R4:W-:Y:S01]  /*3d0f0*/  @P1 STG.E.U16 desc[UR16][R28.64], R30 ;  /* 0x0000001e1c001986 */ /* 0x0009e2000c101510 */
[----:B---3--:R-:W-:Y:S01]  /*3d100*/  ISETP.LT.AND P3, PT, R42, UR7, !P0 ;  /* 0x000000072a007c0c */ /* 0x008fe2000c761270 */
[----:B------:R-:W3:Y:S01]  /*3d110*/  LDCU UR7, c[0x0][0x39c] ;  /* 0x00007380ff0777ac */ /* 0x000ee20008000800 */
[----:B-1----:R-:W-:Y:S01]  /*3d120*/  ISETP.LT.AND P5, PT, R41, UR8, !P0 ;  /* 0x0000000829007c0c */ /* 0x002fe2000c7a1270 */
[----:B------:R-:W2:Y:S01]  /*3d130*/  LDCU UR8, c[0x0][0x39c] ;  /* 0x00007380ff0877ac */ /* 0x000ea20008000800 */
[----:B------:R-:W2:Y:S01]  /*3d140*/  LDL.LU R41, [R1+0xd64] ;  /* 0x000d640001297983 */ /* 0x000ea20000300800 */
[----:B------:R-:W-:Y:S01]  /*3d150*/  ISETP.LT.AND P4, PT, R40, UR6, !P0 ;  /* 0x0000000628007c0c */ /* 0x000fe2000c781270 */
[----:B------:R-:W-:Y:S02]  /*3d160*/  IMAD R34, R123, 0x2, R0 ;  /* 0x000000027b227824 */ /* 0x000fe400078e0200 */
[----:B------:R-:W2:Y:S01]  /*3d170*/  LDL.LU R40, [R1+0xd60] ;  /* 0x000d600001287983 */ /* 0x000ea20000300800 */
[----:B------:R-:W1:Y:S03]  /*3d180*/  LDCU UR6, c[0x0][0x39c] ;  /* 0x00007380ff0677ac */ /* 0x000e660008000800 */
[----:B------:R-:W2:Y:S01]  /*3d190*/  LDL.LU R38, [R1+0xd40] ;  /* 0x000d400001267983 */ /* 0x000ea20000300800 */
[----:B---3--:R-:W-:Y:S01]  /*3d1a0*/  ISETP.LT.AND P1, PT, R37, UR7, !P0 ;  /* 0x0000000725007c0c */ /* 0x008fe2000c721270 */
[----:B------:R-:W-:-:S02]  /*3d1b0*/  IMAD R0, R123, 0x2, R34 ;  /* 0x000000027b007824 */ /* 0x000fc400078e0222 */
[----:B------:R-:W3:Y:S01]  /*3d1c0*/  LDL.LU R37, [R1+0xd44] ;  /* 0x000d440001257983 */ /* 0x000ee20000300800 */
[-C--:B0-----:R-:W-:Y:S01]  /*3d1d0*/  LEA R32, P6, R34, R2.reuse, 0x1 ;  /* 0x0000000222207211 */ /* 0x081fe200078c08ff */
[----:B------:R-:W0:Y:S01]  /*3d1e0*/  LDCU UR7, c[0x0][0x39c] ;  /* 0x00007380ff0777ac */ /* 0x000e220008000800 */
[----:B------:R-:W-:Y:S02]  /*3d1f0*/  PRMT R36, R30, 0x7632, R36 ;  /* 0x000076321e247816 */ /* 0x000fe40000000024 */
[----:B------:R-:W-:Y:S01]  /*3d200*/  LEA.HI.X.SX32 R33, R34, R3, 0x1, P6 ;  /* 0x0000000322217211 */ /* 0x000fe200030f0eff */
[----:B------:R-:W-:Y:S01]  /*3d210*/  IMAD R34, R123, 0x2, R0 ;  /* 0x000000027b227824 */ /* 0x000fe200078e0200 */
[----:B----4-:R-:W-:-:S03]  /*3d220*/  LEA R28, P6, R0, R2, 0x1 ;  /* 0x00000002001c7211 */ /* 0x010fc600078c08ff */
[----:B------:R4:W-:Y:S01]  /*3d230*/  @P3 STG.E.U16 desc[UR16][R32.64], R36 ;  /* 0x0000002420003986 */ /* 0x0009e2000c101510 */
[----:B------:R-:W-:Y:S01]  /*3d240*/  LEA.HI.X.SX32 R29, R0, R3, 0x1, P6 ;  /* 0x00000003001d7211 */ /* 0x000fe200030f0eff */
[----:B------:R-:W-:-:S04]  /*3d250*/  IMAD R0, R123, 0x2, R34 ;  /* 0x000000027b007824 */ /* 0x000fc800078e0222 */
[----:B------:R0:W-:Y:S01]  /*3d260*/  @P5 STG.E.U16 desc[UR16][R28.64], R31 ;  /* 0x0000001f1c005986 */ /* 0x0001e2000c101510 */
[----:B----4-:R-:W-:-:S04]  /*3d270*/  LEA R32, P6, R34, R2, 0x1 ;  /* 0x0000000222207211 */ /* 0x010fc800078c08ff */
[-C--:B------:R-:W-:Y:S02]  /*3d280*/  LEA.HI.X.SX32 R33, R34, R3.reuse, 0x1, P6 ;  /* 0x0000000322217211 */ /* 0x080fe400030f0eff */
[----:B--2---:R-:W-:Y:S01]  /*3d290*/  ISETP.LT.AND P3, PT, R39, UR8, !P0 ;  /* 0x0000000827007c0c */ /* 0x004fe2000c761270 */
[----:B------:R-:W2:Y:S01]  /*3d2a0*/  LDCU UR8, c[0x0][0x39c] ;  /* 0x00007380ff0877ac */ /* 0x000ea20008000800 */
[C---:B0-----:R-:W-:Y:S01]  /*3d2b0*/  LEA R28, P6, R0.reuse, R2, 0x1 ;  /* 0x00000002001c7211 */ /* 0x041fe200078c08ff */
[----:B------:R-:W4:Y:S01]  /*3d2c0*/  LDL.LU R39, [R1+0xd48] ;  /* 0x000d480001277983 */ /* 0x000f220000300800 */
[----:B------:R-:W-:Y:S02]  /*3d2d0*/  PRMT R35, R31, 0x7632, R35 ;  /* 0x000076321f237816 */ /* 0x000fe40000000023 */
[----:B------:R-:W-:Y:S01]  /*3d2e0*/  LEA.HI.X.SX32 R29, R0, R3, 0x1, P6 ;  /* 0x00000003001d7211 */ /* 0x000fe200030f0eff */
[----:B------:R-:W4:Y:S01]  /*3d2f0*/  LDL.LU R36, [R1+0xd4c] ;  /* 0x000d4c0001247983 */ /* 0x000f220000300800 */
[----:B------:R-:W-:-:S03]  /*3d300*/  IMAD R0, R123, 0x2, R0 ;  /* 0x000000027b007824 */ /* 0x000fc600078e0200 */
[----:B------:R-:W-:Y:S02]  /*3d310*/  @P4 STG.E.U16 desc[UR16][R32.64], R35 ;  /* 0x0000002320004986 */ /* 0x000fe4000c101510 */
[C---:B------:R-:W-:Y:S02]  /*3d320*/  LEA R30, P6, R0.reuse, R2, 0x1 ;  /* 0x00000002001e7211 */ /* 0x040fe400078c08ff */
[----:B------:R0:W-:Y:S02]  /*3d330*/  @P1 STG.E.U16 desc[UR16][R28.64], R24 ;  /* 0x000000181c001986 */ /* 0x0001e4000c101510 */
[----:B------:R-:W-:Y:S01]  /*3d340*/  LEA.HI.X.SX32 R31, R0, R3, 0x1, P6 ;  /* 0x00000003001f7211 */ /* 0x000fe200030f0eff */
[----:B------:R-:W-:Y:S01]  /*3d350*/  IMAD R34, R123, 0x2, R0 ;  /* 0x000000027b227824 */ /* 0x000fe200078e0200 */
[----:B0-----:R-:W-:-:S05]  /*3d360*/  PRMT R29, R24, 0x7632, R29 ;  /* 0x00007632181d7816 */ /* 0x001fca000000001d */
[----:B------:R0:W-:Y:S01]  /*3d370*/  @P3 STG.E.U16 desc[UR16][R30.64], R29 ;  /* 0x0000001d1e003986 */ /* 0x0001e2000c101510 */
[----:B------:R-:W-:Y:S01]  /*3d380*/  LEA R28, P6, R34, R2, 0x1 ;  /* 0x00000002221c7211 */ /* 0x000fe200078c08ff */
[----:B------:R-:W-:-:S03]  /*3d390*/  IMAD R0, R123, 0x2, R34 ;  /* 0x000000027b007824 */ /* 0x000fc600078e0222 */
[----:B0-----:R-:W-:Y:S02]  /*3d3a0*/  LEA.HI.X.SX32 R29, R34, R3, 0x1, P6 ;  /* 0x00000003221d7211 */ /* 0x001fe400030f0eff */
[----:B-1----:R-:W-:Y:S01]  /*3d3b0*/  ISETP.LT.AND P5, PT, R41, UR6, !P0 ;  /* 0x0000000629007c0c */ /* 0x002fe2000c7a1270 */
[----:B------:R-:W3:Y:S01]  /*3d3c0*/  LDCU UR6, c[0x0][0x39c] ;  /* 0x00007380ff0677ac */ /* 0x000ee20008000800 */
[----:B--2---:R-:W-:Y:S01]  /*3d3d0*/  ISETP.LT.AND P1, PT, R38, UR8, !P0 ;  /* 0x0000000826007c0c */ /* 0x004fe2000c721270 */
[----:B------:R-:W4:Y:S01]  /*3d3e0*/  LDCU UR8, c[0x0][0x39c] ;  /* 0x00007380ff0877ac */ /* 0x000f220008000800 */
[----:B------:R-:W2:Y:S01]  /*3d3f0*/  LDL.LU R38, [R1+0xd50] ;  /* 0x000d500001267983 */ /* 0x000ea20000300800 */
[----:B---3--:R-:W-:Y:S01]  /*3d400*/  ISETP.LT.AND P3, PT, R37, UR6, !P0 ;  /* 0x0000000625007c0c */ /* 0x008fe2000c761270 */
[----:B------:R-:W2:Y:S02]  /*3d410*/  LDCU UR6, c[0x0][0x39c] ;  /* 0x00007380ff0677ac */ /* 0x000ea40008000800 */
[----:B------:R-:W3:Y:S04]  /*3d420*/  LDL.LU R37, [R1+0xd2c] ;  /* 0x000d2c0001257983 */ /* 0x000ee80000300800 */
[----:B------:R-:W3:Y:S04]  /*3d430*/  LDL.LU R35, [R1+0xd30] ;  /* 0x000d300001237983 */ /* 0x000ee80000300800 */
[----:B------:R-:W3:Y:S01]  /*3d440*/  LDL.LU R34, [R1+0xd34] ;  /* 0x000d340001227983 */ /* 0x000ee20000300800 */
[----:B------:R-:W-:Y:S01]  /*3d450*/  ISETP.LT.AND P4, PT, R40, UR7, !P0 ;  /* 0x0000000728007c0c */ /* 0x000fe2000c781270 */
[----:B------:R-:W0:Y:S01]  /*3d460*/  LDCU UR7, c[0x0][0x39c] ;  /* 0x00007380ff0777ac */ /* 0x000e220008000800 */
[----:B------:R-:W-:Y:S01]  /*3d470*/  LEA R30, P6, R0, R2, 0x1 ;  /* 0x00000002001e7211 */ /* 0x000fe200078c08ff */
[----:B------:R-:W-:Y:S01]  /*3d480*/  IMAD R32, R123, 0x2, R0 ;  /* 0x000000027b207824 */ /* 0x000fe200078e0200 */
[----:B------:R-:W-:-:S02]  /*3d490*/  PRMT R33, R25, 0x7632, R33 ;  /* 0x0000763219217816 */ /* 0x000fc40000000021 */
[----:B------:R-:W-:Y:S01]  /*3d4a0*/  LEA.HI.X.SX32 R31, R0, R3, 0x1, P6 ;  /* 0x00000003001f7211 */ /* 0x000fe200030f0eff */
[----:B------:R1:W-:Y:S01]  /*3d4b0*/  @P5 STG.E.U16 desc[UR16][R28.64], R25 ;  /* 0x000000191c005986 */ /* 0x0003e2000c101510 */
[----:B------:R-:W-:Y:S01]  /*3d4c0*/  LEA R24, P6, R32, R2, 0x1 ;  /* 0x0000000220187211 */ /* 0x000fe200078c08ff */
[----:B------:R-:W-:-:S04]  /*3d4d0*/  IMAD R0, R123, 0x2, R32 ;  /* 0x000000027b007824 */ /* 0x000fc800078e0220 */
[----:B------:R0:W-:Y:S01]  /*3d4e0*/  @P4 STG.E.U16 desc[UR16][R30.64], R33 ;  /* 0x000000211e004986 */ /* 0x0001e2000c101510 */
[-C--:B-1----:R-:W-:Y:S01]  /*3d4f0*/  LEA.HI.X.SX32 R25, R32, R3.reuse, 0x1, P6 ;  /* 0x0000000320197211 */ /* 0x082fe200030f0eff */
[----:B------:R-:W-:Y:S01]  /*3d500*/  IMAD R32, R123, 0x2, R0 ;  /* 0x000000027b207824 */ /* 0x000fe200078e0200 */
[-C--:B------:R-:W-:Y:S02]  /*3d510*/  LEA R28, P6, R0, R2.reuse, 0x1 ;  /* 0x00000002001c7211 */ /* 0x080fe400078c08ff */
[----:B----4-:R-:W-:Y:S01]  /*3d520*/  ISETP.LT.AND P4, PT, R36, UR8, !P0 ;  /* 0x0000000824007c0c */ /* 0x010fe2000c781270 */
[----:B------:R-:W3:Y:S01]  /*3d530*/  LDCU UR8, c[0x0][0x39c] ;  /* 0x00007380ff0877ac */ /* 0x000ee20008000800 */
[----:B0-----:R-:W-:Y:S01]  /*3d540*/  ISETP.LT.AND P5, PT, R39, UR7, !P0 ;  /* 0x0000000727007c0c */ /* 0x001fe2000c7a1270 */
[----:B------:R0:W-:Y:S01]  /*3d550*/  @P1 STG.E.U16 desc[UR16][R24.64], R26 ;  /* 0x0000001a18001986 */ /* 0x0001e2000c101510 */
[----:B------:R-:W-:Y:S01]  /*3d560*/  LEA.HI.X.SX32 R29, R0, R3, 0x1, P6 ;  /* 0x00000003001d7211 */ /* 0x000fe200030f0eff */
[----:B------:R-:W1:Y:S01]  /*3d570*/  LDCU UR7, c[0x0][0x39c] ;  /* 0x00007380ff0777ac */ /* 0x000e620008000800 */
[----:B------:R-:W-:Y:S01]  /*3d580*/  PRMT R30, R26, 0x7632, R30 ;  /* 0x000076321a1e7816 */ /* 0x000fe2000000001e */
[----:B------:R-:W4:Y:S04]  /*3d590*/  LDL.LU R36, [R1+0xd38] ;  /* 0x000d380001247983 */ /* 0x000f280000300800 */
[----:B------:R-:W4:Y:S01]  /*3d5a0*/  LDL.LU R33, [R1+0xd3c] ;  /* 0x000d3c0001217983 */ /* 0x000f220000300800 */
[----:B0-----:R-:W-:-:S04]  /*3d5b0*/  LEA R24, P6, R32, R2, 0x1 ;  /* 0x0000000220187211 */ /* 0x001fc800078c08ff */
[----:B------:R-:W-:Y:S01]  /*3d5c0*/  LEA.HI.X.SX32 R25, R32, R3, 0x1, P6 ;  /* 0x0000000320197211 */ /* 0x000fe200030f0eff */
[----:B------:R-:W-:Y:S01]  /*3d5d0*/  IMAD R32, R123, 0x2, R32 ;  /* 0x000000027b207824 */ /* 0x000fe200078e0220 */
[----:B------:R0:W-:Y:S04]  /*3d5e0*/  @P3 STG.E.U16 desc[UR16][R28.64], R30 ;  /* 0x0000001e1c003986 */ /* 0x0001e8000c101510 */
[----:B------:R1:W-:Y:S01]  /*3d5f0*/  @P5 STG.E.U16 desc[UR16][R24.64], R27 ;  /* 0x0000001b18005986 */ /* 0x0003e2000c101510 */
[----:B0-----:R-:W-:Y:S02]  /*3d600*/  PRMT R29, R27, 0x7632, R29 ;  /* 0x000076321b1d7816 */ /* 0x001fe4000000001d */
[----:B-1----:R-:W-:-:S04]  /*3d610*/  LEA R24, P6, R32, R2, 0x1 ;  /* 0x0000000220187211 */ /* 0x002fc800078c08ff */
[----:B------:R-:W-:-:S05]  /*3d620*/  LEA.HI.X.SX32 R25, R32, R3, 0x1, P6 ;  /* 0x0000000320197211 */ /* 0x000fca00030f0eff */
[----:B------:R0:W-:Y:S01]  /*3d630*/  @P4 STG.E.U16 desc[UR16][R24.64], R29 ;  /* 0x0000001d18004986 */ /* 0x0001e2000c101510 */
[----:B--2---:R-:W-:Y:S01]  /*3d640*/  ISETP.LT.AND P1, PT, R38, UR6, !P0 ;  /* 0x0000000626007c0c */ /* 0x004fe2000c721270 */
[----:B------:R-:W1:Y:S01]  /*3d650*/  LDCU UR6, c[0x0][0x39c] ;  /* 0x00007380ff0677ac */ /* 0x000e620008000800 */
[----:B---3--:R-:W-:Y:S01]  /*3d660*/  ISETP.LT.AND P5, PT, R35, UR8, !P0 ;  /* 0x0000000823007c0c */ /* 0x008fe2000c7a1270 */
[C---:B------:R-:W-:Y:S01]  /*3d670*/  IMAD R0, R123.reuse, 0x2, R32 ;  /* 0x000000027b007824 */ /* 0x040fe200078e0220 */
[----:B------:R-:W2:Y:S01]  /*3d680*/  LDL.LU R35, [R1+0xd24] ;  /* 0x000d240001237983 */ /* 0x000ea20000300800 */
[----:B------:R-:W4:Y:S01]  /*3d690*/  LDCU UR8, c[0x0][0x39c] ;  /* 0x00007380ff0877ac */ /* 0x000f220008000800 */
[----:B-1----:R-:W-:Y:S02]  /*3d6a0*/  ISETP.LT.AND P4, PT, R34, UR6, !P0 ;  /* 0x0000000622007c0c */ /* 0x002fe4000c781270 */
[----:B------:R-:W3:Y:S01]  /*3d6b0*/  LDL.LU R34, [R1+0xd20] ;  /* 0x000d200001227983 */ /* 0x000ee20000300800 */
[----:B------:R-:W-:Y:S01]  /*3d6c0*/  IMAD R28, R123, 0x2, R0 ;  /* 0x000000027b1c7824 */ /* 0x000fe200078e0200 */
[C---:B------:R-:W-:Y:S01]  /*3d6d0*/  LEA R26, P6, R0.reuse, R2, 0x1 ;  /* 0x00000002001a7211 */ /* 0x040fe200078c08ff */
[----:B------:R-:W2:Y:S01]  /*3d6e0*/  LDCU UR6, c[0x0][0x39c] ;  /* 0x00007380ff0677ac */ /* 0x000ea20008000800 */
[----:B------:R-:W3:Y:S04]  /*3d6f0*/  LDL.LU R31, [R1+0xd28] ;  /* 0x000d2800011f7983 */ /* 0x000ee80000300800 */
[----:B0-----:R-:W3:Y:S01]  /*3d700*/  LDL.LU R29, [R1+0xd14] ;  /* 0x000d1400011d7983 */ /* 0x001ee20000300800 */
[----:B------:R-:W-:Y:S01]  /*3d710*/  ISETP.LT.AND P3, PT, R37, UR7, !P0 ;  /* 0x0000000725007c0c */ /* 0x000fe2000c761270 */
[----:B------:R-:W0:Y:S01]  /*3d720*/  LDCU UR7, c[0x0][0x39c] ;  /* 0x00007380ff0777ac */ /* 0x000e220008000800 */
[----:B------:R-:W-:-:S02]  /*3d730*/  LEA.HI.X.SX32 R27, R0, R3, 0x1, P6 ;  /* 0x00000003001b7211 */ /* 0x000fc400030f0eff */
[----:B------:R-:W-:Y:S01]  /*3d740*/  LEA R24, P6, R28, R2, 0x1 ;  /* 0x000000021c187211 */ /* 0x000fe200078c08ff */
[C---:B------:R-:W-:Y:S01]  /*3d750*/  IMAD R0, R123.reuse, 0x2, R28 ;  /* 0x000000027b007824 */ /* 0x040fe200078e021c */
[----:B------:R-:W-:Y:S02]  /*3d760*/  PRMT R30, R20, 0x7632, R30 ;  /* 0x00007632141e7816 */ /* 0x000fe4000000001e */
[----:B------:R-:W-:Y:S01]  /*3d770*/  LEA.HI.X.SX32 R25, R28, R3, 0x1, P6 ;  /* 0x000000031c197211 */ /* 0x000fe200030f0eff */
[----:B------:R1:W-:Y:S01]  /*3d780*/  @P1 STG.E.U16 desc[UR16][R26.64], R20 ;  /* 0x000000141a001986 */ /* 0x0003e2000c101510 */
[----:B------:R-:W-:-:S03]  /*3d790*/  IMAD R28, R123, 0x2, R0 ;  /* 0x000000027b1c7824 */ /* 0x000fc600078e0200 */
[----:B------:R0:W-:Y:S01]  /*3d7a0*/  @P3 STG.E.U16 desc[UR16][R24.64], R30 ;  /* 0x0000001e18003986 */ /* 0x0001e2000c101510 */
[CC--:B-1----:R-:W-:Y:S02]  /*3d7b0*/  LEA R26, P6, R0.reuse, R2.reuse, 0x1 ;  /* 0x00000002001a7211 */ /* 0x0c2fe400078c08ff */
[----:B----4-:R-:W-:Y:S01]  /*3d7c0*/  ISETP.LT.AND P3, PT, R33, UR8, !P0 ;  /* 0x0000000821007c0c */ /* 0x010fe2000c761270 */
[----:B------:R-:W3:Y:S01]  /*3d7d0*/  LDCU UR8, c[0x0][0x39c] ;  /* 0x00007380ff0877ac */ /* 0x000ee20008000800 */
[-C--:B------:R-:W-:Y:S01]  /*3d7e0*/  LEA.HI.X.SX32 R27, R0, R3.reuse, 0x1, P6 ;  /* 0x00000003001b7211 */ /* 0x080fe200030f0eff */
[----:B------:R-:W4:Y:S01]  /*3d7f0*/  LDL.LU R33, [R1+0xd18] ;  /* 0x000d180001217983 */ /* 0x000f220000300800 */
[-C--:B0-----:R-:W-:Y:S01]  /*3d800*/  LEA R24, P6, R28, R2.reuse, 0x1 ;  /* 0x000000021c187211 */ /* 0x081fe200078c08ff */
[----:B------:R-:W-:Y:S01]  /*3d810*/  IMAD R0, R123, 0x2, R28 ;  /* 0x000000027b007824 */ /* 0x000fe200078e021c */
[----:B------:R-:W-:Y:S01]  /*3d820*/  ISETP.LT.AND P1, PT, R36, UR7, !P0 ;  /* 0x0000000724007c0c */ /* 0x000fe2000c721270 */
[----:B------:R0:W-:Y:S01]  /*3d830*/  @P5 STG.E.U16 desc[UR16][R26.64], R21 ;  /* 0x000000151a005986 */ /* 0x0001e2000c101510 */
[----:B------:R-:W-:Y:S01]  /*3d840*/  LEA.HI.X.SX32 R25, R28, R3, 0x1, P6 ;  /* 0x000000031c197211 */ /* 0x000fe200030f0eff */
[----:B------:R-:W1:Y:S01]  /*3d850*/  LDCU UR7, c[0x0][0x39c] ;  /* 0x00007380ff0777ac */ /* 0x000e620008000800 */
[----:B------:R-:W-:Y:S01]  /*3d860*/  LEA R20, P6, R0, R2, 0x1 ;  /* 0x0000000200147211 */ /* 0x000fe200078c08ff */
[----:B------:R-:W4:Y:S01]  /*3d870*/  LDL.LU R32, [R1+0xd1c] ;  /* 0x000d1c0001207983 */ /* 0x000f220000300800 */
[----:B0-----:R-:W-:-:S02]  /*3d880*/  PRMT R27, R21, 0x7632, R27 ;  /* 0x00007632151b7816 */ /* 0x001fc4000000001b */
[----:B------:R-:W-:Y:S01]  /*3d890*/  LEA.HI.X.SX32 R21, R0, R3, 0x1, P6 ;  /* 0x0000000300157211 */ /* 0x000fe200030f0eff */
[C---:B------:R-:W-:Y:S02]  /*3d8a0*/  IMAD R0, R123.reuse, 0x2, R0 ;  /* 0x000000027b007824 */ /* 0x040fe400078e0200 */
[----:B------:R0:W-:Y:S02]  /*3d8b0*/  @P4 STG.E.U16 desc[UR16][R24.64], R27 ;  /* 0x0000001b18004986 */ /* 0x0001e4000c101510 */
[----:B------:R-:W-:Y:S02]  /*3d8c0*/  IMAD R26, R123, 0x2, R0 ;  /* 0x000000027b1a7824 */ /* 0x000fe400078e0200 */
[----:B------:R1:W-:Y:S01]  /*3d8d0*/  @P1 STG.E.U16 desc[UR16][R20.64], R22 ;  /* 0x0000001614001986 */ /* 0x0003e2000c101510 */
[----:B0-----:R-:W-:-:S04]  /*3d8e0*/  LEA R24, P6, R0, R2, 0x1 ;  /* 0x0000000200187211 */ /* 0x001fc800078c08ff */
[----:B------:R-:W-:Y:S02]  /*3d8f0*/  LEA.HI.X.SX32 R25, R0, R3, 0x1, P6 ;  /* 0x0000000300197211 */ /* 0x000fe400030f0eff */
[----:B-1----:R-:W-:Y:S01]  /*3d900*/  PRMT R21, R22, 0x7632, R21 ;  /* 0x0000763216157816 */ /* 0x002fe20000000015 */
[----:B------:R-:W-:Y:S01]  /*3d910*/  IMAD R0, R123, 0x2, R26 ;  /* 0x000000027b007824 */ /* 0x000fe200078e021a */
[----:B------:R-:W-:-:S03]  /*3d920*/  LEA R20, P6, R26, R2, 0x1 ;  /* 0x000000021a147211 */ /* 0x000fc600078c08ff */
[----:B------:R0:W-:Y:S01]  /*3d930*/  @P3 STG.E.U16 desc[UR16][R24.64], R21 ;  /* 0x0000001518003986 */ /* 0x0001e2000c101510 */
[----:B------:R-:W-:Y:S02]  /*3d940*/  PRMT R27, R23, 0x7632, R27 ;  /* 0x00007632171b7816 */ /* 0x000fe4000000001b */
[----:B0-----:R-:W-:Y:S02]  /*3d950*/  LEA.HI.X.SX32 R21, R26, R3, 0x1, P6 ;  /* 0x000000031a157211 */ /* 0x001fe400030f0eff */
[----:B------:R-:W-:-:S04]  /*3d960*/  LEA R24, P6, R0, R2, 0x1 ;  /* 0x0000000200187211 */ /* 0x000fc800078c08ff */
[----:B------:R-:W-:Y:S02]  /*3d970*/  LEA.HI.X.SX32 R25, R0, R3, 0x1, P6 ;  /* 0x0000000300197211 */ /* 0x000fe400030f0eff */
[----:B--2---:R-:W-:Y:S01]  /*3d980*/  ISETP.LT.AND P5, PT, R35, UR6, !P0 ;  /* 0x0000000623007c0c */ /* 0x004fe2000c7a1270 */
[----:B------:R-:W0:Y:S01]  /*3d990*/  LDCU UR6, c[0x0][0x39c] ;  /* 0x00007380ff0677ac */ /* 0x000e220008000800 */
[----:B---3--:R-:W-:Y:S01]  /*3d9a0*/  ISETP.LT.AND P1, PT, R31, UR8, !P0 ;  /* 0x000000081f007c0c */ /* 0x008fe2000c721270 */
[----:B------:R-:W1:Y:S01]  /*3d9b0*/  LDCU UR8, c[0x0][0x39c] ;  /* 0x00007380ff0877ac */ /* 0x000e620008000800 */
[----:B------:R-:W2:Y:S04]  /*3d9c0*/  LDL.LU R31, [R1+0xd0c] ;  /* 0x000d0c00011f7983 */ /* 0x000ea80000300800 */
[----:B------:R-:W3:Y:S01]  /*3d9d0*/  LDL.LU R30, [R1+0xd08] ;  /* 0x000d0800011e7983 */ /* 0x000ee20000300800 */
[----:B------:R-:W-:Y:S01]  /*3d9e0*/  ISETP.LT.AND P4, PT, R34, UR7, !P0 ;  /* 0x0000000722007c0c */ /* 0x000fe2000c781270 */
[----:B------:R-:W4:Y:S01]  /*3d9f0*/  LDCU UR7, c[0x0][0x39c] ;  /* 0x00007380ff0777ac */ /* 0x000f220008000800 */
[----:B0-----:R-:W-:-:S02]  /*3da00*/  ISETP.LT.AND P3, PT, R29, UR6, !P0 ;  /* 0x000000061d007c0c */ /* 0x001fc4000c761270 */
[----:B------:R-:W3:Y:S01]  /*3da10*/  LDL.LU R29, [R1+0xba8] ;  /* 0x000ba800011d7983 */ /* 0x000ee20000300800 */
[----:B------:R-:W-:Y:S01]  /*3da20*/  IMAD R22, R123, 0x2, R0 ;  /* 0x000000027b167824 */ /* 0x000fe200078e0200 */
[----:B------:R-:W2:Y:S02]  /*3da30*/  LDCU UR6, c[0x0][0x39c] ;  /* 0x00007380ff0677ac */ /* 0x000ea40008000800 */
[----:B------:R-:W-:Y:S04]  /*3da40*/  @P5 STG.E.U16 desc[UR16][R20.64], R23 ;  /* 0x0000001714005986 */ /* 0x000fe8000c101510 */
[----:B------:R-:W3:Y:S04]  /*3da50*/  LDL.LU R28, [R1+0xba4] ;  /* 0x000ba400011c7983 */ /* 0x000ee80000300800 */
[----:B------:R0:W-:Y:S04]  /*3da60*/  @P4 STG.E.U16 desc[UR16][R24.64], R27 ;  /* 0x0000001b18004986 */ /* 0x0001e8000c101510 */
[----:B0-----:R-:W3:Y:S01]  /*3da70*/  LDL.LU R27, [R1+0xd10] ;  /* 0x000d1000011b7983 */ /* 0x001ee20000300800 */
[----:B----4-:R-:W-:Y:S01]  /*3da80*/  ISETP.LT.AND P5, PT, R33, UR7, !P0 ;  /* 0x0000000721007c0c */ /* 0x010fe2000c7a1270 */
[----:B------:R-:W3:Y:S01]  /*3da90*/  LDCU UR7, c[0x0][0x39c] ;  /* 0x00007380ff0777ac */ /* 0x000ee20008000800 */
[-C--:B------:R-:W-:Y:S01]  /*3daa0*/  LEA R20, P6, R22, R2.reuse, 0x1 ;  /* 0x0000000216147211 */ /* 0x080fe200078c08ff */
[C---:B------:R-:W-:Y:S01]  /*3dab0*/  IMAD R0, R123.reuse, 0x2, R22 ;  /* 0x000000027b007824 */ /* 0x040fe200078e0216 */
[----:B-1----:R-:W-:Y:S01]  /*3dac0*/  ISETP.LT.AND P4, PT, R32, UR8, !P0 ;  /* 0x0000000820007c0c */ /* 0x002fe2000c781270 */
[----:B------:R-:W0:Y:S01]  /*3dad0*/  LDCU UR8, c[0x0][0x39c] ;  /* 0x00007380ff0877ac */ /* 0x000e220008000800 */
[----:B------:R-:W-:Y:S01]  /*3dae0*/  LEA.HI.X.SX32 R21, R22, R3, 0x1, P6 ;  /* 0x0000000316157211 */ /* 0x000fe200030f0eff */
[----:B------:R-:W-:Y:S01]  /*3daf0*/  IMAD R26, R123, 0x2, R0 ;  /* 0x000000027b1a7824 */ /* 0x000fe200078e0200 */
[----:B------:R-:W-:-:S02]  /*3db00*/  LEA R22, P6, R0, R2, 0x1 ;  /* 0x0000000200167211 */ /* 0x000fc400078c08ff */
[----:B------:R-:W-:Y:S01]  /*3db10*/  PRMT R24, R16, 0x7632, R24 ;  /* 0x0000763210187816 */ /* 0x000fe20000000018 */
[----:B------:R1:W-:Y:S01]  /*3db20*/  @P1 STG.E.U16 desc[UR16][R20.64], R16 ;  /* 0x0000001014001986 */ /* 0x0003e2000c101510 */
[----:B------:R-:W-:-:S05]  /*3db30*/  LEA.HI.X.SX32 R23, R0, R3, 0x1, P6 ;  /* 0x0000000300177211 */ /* 0x000fca00030f0eff */
[----:B------:R4:W-:Y:S01]  /*3db40*/  @P3 STG.E.U16 desc[UR16][R22.64], R24 ;  /* 0x0000001816003986 */ /* 0x0009e2000c101510 */
[----:B-1----:R-:W-:-:S04]  /*3db50*/  LEA R20, P6, R26, R2, 0x1 ;  /* 0x000000021a147211 */ /* 0x002fc800078c08ff */
[----:B------:R-:W-:Y:S01]  /*3db60*/  LEA.HI.X.SX32 R21, R26, R3, 0x1, P6 ;  /* 0x000000031a157211 */ /* 0x000fe200030f0eff */
[----:B------:R-:W-:-:S04]  /*3db70*/  IMAD R26, R123, 0x2, R26 ;  /* 0x000000027b1a7824 */ /* 0x000fc800078e021a */
[----:B------:R1:W-:Y:S01]  /*3db80*/  @P5 STG.E.U16 desc[UR16][R20.64], R17 ;  /* 0x0000001114005986 */ /* 0x0003e2000c101510 */
[----:B------:R-:W-:Y:S01]  /*3db90*/  IMAD R0, R123, 0x2, R26 ;  /* 0x000000027b007824 */ /* 0x000fe200078e021a */
[----:B----4-:R-:W-:Y:S02]  /*3dba0*/  PRMT R23, R17, 0x7632, R23 ;  /* 0x0000763211177816 */ /* 0x010fe40000000017 */
[----:B-1----:R-:W-:-:S04]  /*3dbb0*/  LEA R20, P6, R26, R2, 0x1 ;  /* 0x000000021a147211 */ /* 0x002fc800078c08ff */
[----:B------:R-:W-:Y:S02]  /*3dbc0*/  LEA.HI.X.SX32 R21, R26, R3, 0x1, P6 ;  /* 0x000000031a157211 */ /* 0x000fe400030f0eff */
[----:B------:R-:W-:-:S04]  /*3dbd0*/  LEA R16, P6, R0, R2, 0x1 ;  /* 0x0000000200107211 */ /* 0x000fc800078c08ff */
[----:B------:R-:W-:Y:S01]  /*3dbe0*/  LEA.HI.X.SX32 R17, R0, R3, 0x1, P6 ;  /* 0x0000000300117211 */ /* 0x000fe200030f0eff */
[----:B------:R1:W-:Y:S01]  /*3dbf0*/  @P4 STG.E.U16 desc[UR16][R20.64], R23 ;  /* 0x0000001714004986 */ /* 0x0003e2000c101510 */
[----:B--2---:R-:W-:Y:S01]  /*3dc00*/  ISETP.LT.AND P1, PT, R31, UR6, !P0 ;  /* 0x000000061f007c0c */ /* 0x004fe2000c721270 */
[----:B------:R-:W2:Y:S02]  /*3dc10*/  LDCU UR6, c[0x0][0x39c] ;  /* 0x00007380ff0677ac */ /* 0x000ea40008000800 */
[----:B------:R-:W4:Y:S01]  /*3dc20*/  LDL.LU R31, [R1+0xd04] ;  /* 0x000d0400011f7983 */ /* 0x000f220000300800 */
[----:B---3--:R-:W-:Y:S01]  /*3dc30*/  ISETP.LT.AND P3, PT, R30, UR7, !P0 ;  /* 0x000000071e007c0c */ /* 0x008fe2000c761270 */
[----:B------:R-:W3:Y:S02]  /*3dc40*/  LDCU UR7, c[0x0][0x39c] ;  /* 0x00007380ff0777ac */ /* 0x000ee40008000800 */
[----:B------:R-:W4:Y:S01]  /*3dc50*/  LDL.LU R30, [R1+0xba0] ;  /* 0x000ba000011e7983 */ /* 0x000f220000300800 */
[----:B0-----:R-:W-:Y:S01]  /*3dc60*/  ISETP.LT.AND P5, PT, R29, UR8, !P0 ;  /* 0x000000081d007c0c */ /* 0x001fe2000c7a1270 */
[----:B------:R-:W-:-:S02]  /*3dc70*/  IMAD R22, R123, 0x2, R0 ;  /* 0x000000027b167824 */ /* 0x000fc400078e0200 */
[----:B------:R-:W4:Y:S01]  /*3dc80*/  LDL.LU R29, [R1+0xb9c] ;  /* 0x000b9c00011d7983 */ /* 0x000f220000300800 */
[----:B------:R-:W4:Y:S03]  /*3dc90*/  LDCU UR8, c[0x0][0x39c] ;  /* 0x00007380ff0877ac */ /* 0x000f260008000800 */
[----:B------:R0:W-:Y:S01]  /*3dca0*/  @P1 STG.E.U16 desc[UR16][R16.64], R18 ;  /* 0x0000001210001986 */ /* 0x0001e2000c101510 */
[----:B--2---:R-:W-:Y:S01]  /*3dcb0*/  ISETP.LT.AND P4, PT, R28, UR6, !P0 ;  /* 0x000000061c007c0c */ /* 0x004fe2000c781270 */
[----:B------:R-:W2:Y:S02]  /*3dcc0*/  LDCU UR6, c[0x0][0x39c] ;  /* 0x00007380ff0677ac */ /* 0x000ea40008000800 */
[----:B------:R-:W4:Y:S01]  /*3dcd0*/  LDL.LU R28, [R1+0xd00] ;  /* 0x000d0000011c7983 */ /* 0x000f220000300800 */
[----:B---3--:R-:W-:Y:S01]  /*3dce0*/  ISETP.LT.AND P1, PT, R27, UR7, !P0 ;  /* 0x000000071b007c0c */ /* 0x008fe2000c721270 */
[----:B------:R-:W-:-:S02]  /*3dcf0*/  IMAD R0, R123, 0x2, R22 ;  /* 0x000000027b007824 */ /* 0x000fc400078e0216 */
[----:B------:R-:W3:Y:S01]  /*3dd00*/  LDL.LU R27, [R1+0xcfc] ;  /* 0x000cfc00011b7983 */ /* 0x000ee20000300800 */
[CC--:B-1----:R-:W-:Y:S01]  /*3dd10*/  LEA R20, P6, R22.reuse, R2.reuse, 0x1 ;  /* 0x0000000216147211 */ /* 0x0c2fe200078c08ff */
[----:B------:R-:W1:Y:S02]  /*3dd20*/  LDCU UR7, c[0x0][0x39c] ;  /* 0x00007380ff0777ac */ /* 0x000e640008000800 */
[----:B------:R-:W3:Y:S01]  /*3dd30*/  LDL.LU R26, [R1+0xb98] ;  /* 0x000b9800011a7983 */ /* 0x000ee20000300800 */
[-C--:B------:R-:W-:Y:S01]  /*3dd40*/  LEA.HI.X.SX32 R21, R22, R3.reuse, 0x1, P6 ;  /* 0x0000000316157211 */ /* 0x080fe200030f0eff */
[C---:B------:R-:W-:Y:S01]  /*3dd50*/  IMAD R23, R123.reuse, 0x2, R0 ;  /* 0x000000027b177824 */ /* 0x040fe200078e0200 */
[-C--:B0-----:R-:W-:Y:S02]  /*3dd60*/  LEA R16, P6, R0, R2.reuse, 0x1 ;  /* 0x0000000200107211 */ /* 0x081fe400078c08ff */
[----:B------:R-:W-:Y:S02]  /*3dd70*/  PRMT R25, R18, 0x7632, R25 ;  /* 0x0000763212197816 */ /* 0x000fe40000000019 */
[-C--:B------:R-:W-:Y:S01]  /*3dd80*/  LEA.HI.X.SX32 R17, R0, R3.reuse, 0x1, P6 ;  /* 0x0000000300117211 */ /* 0x080fe200030f0eff */
[----:B------:R-:W-:Y:S01]  /*3dd90*/  IMAD R0, R123, 0x2, R23 ;  /* 0x000000027b007824 */ /* 0x000fe200078e0217 */
[CC--:B------:R-:W-:Y:S01]  /*3dda0*/  LEA R22, P6, R23.reuse, R2.reuse, 0x1 ;  /* 0x0000000217167211 */ /* 0x0c0fe200078c08ff */
[----:B------:R0:W-:Y:S03]  /*3ddb0*/  @P3 STG.E.U16 desc[UR16][R20.64], R25 ;  /* 0x0000001914003986 */ /* 0x0001e6000c101510 */
[----:B------:R-:W-:Y:S01]  /*3ddc0*/  LEA.HI.X.SX32 R23, R23, R3, 0x1, P6 ;  /* 0x0000000317177211 */ /* 0x000fe200030f0eff */
[----:B------:R1:W-:Y:S01]  /*3ddd0*/  @P5 STG.E.U16 desc[UR16][R16.64], R19 ;  /* 0x0000001310005986 */ /* 0x0003e2000c101510 */
[----:B------:R-:W-:-:S04]  /*3dde0*/  LEA R24, P6, R0, R2, 0x1 ;  /* 0x0000000200187211 */ /* 0x000fc800078c08ff */
[----:B0-----:R-:W-:Y:S01]  /*3ddf0*/  LEA.HI.X.SX32 R25, R0, R3, 0x1, P6 ;  /* 0x0000000300197211 */ /* 0x001fe200030f0eff */
[----:B------:R-:W-:Y:S01]  /*3de00*/  IMAD R0, R123, 0x2, R0 ;  /* 0x000000027b007824 */ /* 0x000fe200078e0200 */
[----:B-1----:R-:W-:-:S04]  /*3de10*/  PRMT R17, R19, 0x7632, R17 ;  /* 0x0000763213117816 */ /* 0x002fc80000000011 */
[-C--:B------:R-:W-:Y:S01]  /*3de20*/  LEA R16, P6, R0, R2.reuse, 0x1 ;  /* 0x0000000200107211 */ /* 0x080fe200078c08ff */
[----:B------:R0:W-:Y:S01]  /*3de30*/  @P4 STG.E.U16 desc[UR16][R22.64], R17 ;  /* 0x0000001116004986 */ /* 0x0001e2000c101510 */
[----:B------:R-:W-:Y:S01]  /*3de40*/  IMAD R19, R123, 0x2, R0 ;  /* 0x000000027b137824 */ /* 0x000fe200078e0200 */
[----:B------:R-:W-:Y:S02]  /*3de50*/  PRMT R21, R12, 0x7632, R21 ;  /* 0x000076320c157816 */ /* 0x000fe40000000015 */
[----:B------:R1:W-:Y:S01]  /*3de60*/  @P1 STG.E.U16 desc[UR16][R24.64], R12 ;  /* 0x0000000c18001986 */ /* 0x0003e2000c101510 */
[----:B0-----:R-:W-:Y:S02]  /*3de70*/  LEA.HI.X.SX32 R17, R0, R3, 0x1, P6 ;  /* 0x0000000300117211 */ /* 0x001fe400030f0eff */
[----:B------:R-:W-:Y:S01]  /*3de80*/  LEA R18, P6, R19, R2, 0x1 ;  /* 0x0000000213127211 */ /* 0x000fe200078c08ff */
[----:B------:R-:W-:-:S03]  /*3de90*/  IMAD R0, R123, 0x2, R19 ;  /* 0x000000027b007824 */ /* 0x000fc600078e0213 */
[----:B------:R-:W-:Y:S02]  /*3dea0*/  LEA.HI.X.SX32 R19, R19, R3, 0x1, P6 ;  /* 0x0000000313137211 */ /* 0x000fe400030f0eff */
[----:B------:R-:W-:Y:S02]  /*3deb0*/  LEA R20, P6, R0, R2, 0x1 ;  /* 0x0000000200147211 */ /* 0x000fe400078c08ff */
[----:B----4-:R-:W-:Y:S01]  /*3dec0*/  ISETP.LT.AND P3, PT, R31, UR8, !P0 ;  /* 0x000000081f007c0c */ /* 0x010fe2000c761270 */
[----:B------:R-:W0:Y:S01]  /*3ded0*/  LDCU UR8, c[0x0][0x39c] ;  /* 0x00007380ff0877ac */ /* 0x000e220008000800 */
[----:B--2---:R-:W-:Y:S01]  /*3dee0*/  ISETP.LT.AND P5, PT, R30, UR6, !P0 ;  /* 0x000000061e007c0c */ /* 0x004fe2000c7a1270 */
[----:B------:R-:W3:Y:S01]  /*3def0*/  LDCU UR6, c[0x0][0x39c] ;  /* 0x00007380ff0677ac */ /* 0x000ee20008000800 */
[----:B------:R-:W2:Y:S01]  /*3df00*/  LDL.LU R30, [R1+0xb94] ;  /* 0x000b9400011e7983 */ /* 0x000ea20000300800 */
[----:B------:R-:W-:Y:S01]  /*3df10*/  ISETP.LT.AND P4, PT, R29, UR7, !P0 ;  /* 0x000000071d007c0c */ /* 0x000fe2000c781270 */
[----:B------:R-:W4:Y:S02]  /*3df20*/  LDCU UR7, c[0x0][0x39c] ;  /* 0x00007380ff0777ac */ /* 0x000f240008000800 */
[----:B------:R-:W2:Y:S05]  /*3df30*/  LDL.LU R29, [R1+0xcf8] ;  /* 0x000cf800011d7983 */ /* 0x000eaa0000300800 */
[----:B------:R1:W-:Y:S01]  /*3df40*/  @P3 STG.E.U16 desc[UR16][R16.64], R21 ;  /* 0x0000001510003986 */ /* 0x0003e2000c101510 */
[----:B0-----:R-:W-:-:S03]  /*3df50*/  ISETP.LT.AND P1, PT, R28, UR8, !P0 ;  /* 0x000000081c007c0c */ /* 0x001fc6000c721270 */
[----:B------:R-:W-:Y:S01]  /*3df60*/  @P5 STG.E.U16 desc[UR16][R18.64], R13 ;  /* 0x0000000d12005986 */ /* 0x000fe2000c101510 */
[----:B------:R-:W2:Y:S03]  /*3df70*/  LDCU UR8, c[0x0][0x39c] ;  /* 0x00007380ff0877ac */ /* 0x000ea60008000800 */
[----:B------:R-:W2:Y:S01]  /*3df80*/  LDL.LU R28, [R1+0xcf4] ;  /* 0x000cf400011c7983 */ /* 0x000ea20000300800 */
[----:B---3--:R-:W-:Y:S01]  /*3df90*/  ISETP.LT.AND P3, PT, R27, UR6, !P0 ;  /* 0x000000061b007c0c */ /* 0x008fe2000c761270 */
[----:B------:R-:W0:Y:S02]  /*3dfa0*/  LDCU UR6, c[0x0][0x39c] ;  /* 0x00007380ff0677ac */ /* 0x000e240008000800 */
[----:B------:R-:W3:Y:S01]  /*3dfb0*/  LDL.LU R27, [R1+0xb90] ;  /* 0x000b9000011b7983 */ /* 0x000ee20000300800 */
[----:B----4-:R-:W-:Y:S01]  /*3dfc0*/  ISETP.LT.AND P5, PT, R26, UR7, !P0 ;  /* 0x000000071a007c0c */ /* 0x010fe2000c7a1270 */
[----:B-1----:R-:W-:-:S02]  /*3dfd0*/  IMAD R12, R123, 0x2, R0 ;  /* 0x000000027b0c7824 */ /* 0x002fc400078e0200 */
[----:B------:R-:W4:Y:S01]  /*3dfe0*/  LDL.LU R26, [R1+0xb8c] ;  /* 0x000b8c00011a7983 */ /* 0x000f220000300800 */
[----:B------:R-:W-:Y:S01]  /*3dff0*/  PRMT R17, R13, 0x7632, R17 ;  /* 0x000076320d117816 */ /* 0x000fe20000000011 */
[----:B------:R-:W1:Y:S01]  /*3e000*/  LDCU UR7, c[0x0][0x39c] ;  /* 0x00007380ff0777ac */ /* 0x000e620008000800 */
[----:B------:R-:W-:Y:S01]  /*3e010*/  LEA.HI.X.SX32 R21, R0, R3, 0x1, P6 ;  /* 0x0000000300157211 */ /* 0x000fe200030f0eff */
[----:B------:R-:W4:Y:S04]  /*3e020*/  LDL.LU R25, [R1+0xcf0] ;  /* 0x000cf00001197983 */ /* 0x000f280000300800 */
[----:B------:R0:W-:Y:S04]  /*3e030*/  @P4 STG.E.U16 desc[UR16][R20.64], R17 ;  /* 0x0000001114004986 */ /* 0x0001e8000c101510 */
[----:B0-----:R-:W4:Y:S04]  /*3e040*/  LDL.LU R21, [R1+0xcec] ;  /* 0x000cec0001157983 */ /* 0x001f280000300800 */
[----:B------:R-:W4:Y:S01]  /*3e050*/  LDL.LU R20, [R1+0xb88] ;  /* 0x000b880001147983 */ /* 0x000f220000300800 */
[----:B------:R-:W-:Y:S01]  /*3e060*/  LEA R22, P6, R12, R2, 0x1 ;  /* 0x000000020c167211 */ /* 0x000fe200078c08ff */
[----:B------:R-:W-:-:S03]  /*3e070*/  IMAD R0, R123, 0x2, R12 ;  /* 0x000000027b007824 */ /* 0x000fc600078e020c */
[----:B------:R-:W-:Y:S01]  /*3e080*/  LEA.HI.X.SX32 R23, R12, R3, 0x1, P6 ;  /* 0x000000030c177211 */ /* 0x000fe200030f0eff */
[----:B------:R-:W-:Y:S01]  /*3e090*/  IMAD R24, R123, 0x2, R0 ;  /* 0x000000027b187824 */ /* 0x000fe200078e0200 */
[----:B------:R-:W-:-:S04]  /*3e0a0*/  LEA R16, P6, R0, R2, 0x1 ;  /* 0x0000000200107211 */ /* 0x000fc800078c08ff */
[----:B------:R-:W-:Y:S01]  /*3e0b0*/  LEA.HI.X.SX32 R17, R0, R3, 0x1, P6 ;  /* 0x0000000300117211 */ /* 0x000fe200030f0eff */
[----:B------:R0:W-:Y:S01]  /*3e0c0*/  @P1 STG.E.U16 desc[UR16][R22.64], R14 ;  /* 0x0000000e16001986 */ /* 0x0001e2000c101510 */
[----:B------:R-:W-:-:S04]  /*3e0d0*/  LEA R12, P6, R24, R2, 0x1 ;  /* 0x00000002180c7211 */ /* 0x000fc800078c08ff */
[----:B------:R-:W-:Y:S01]  /*3e0e0*/  LEA.HI.X.SX32 R13, R24, R3, 0x1, P6 ;  /* 0x00000003180d7211 */ /* 0x000fe200030f0eff */
[----:B------:R-:W-:Y:S01]  /*3e0f0*/  IMAD R24, R123, 0x2, R24 ;  /* 0x000000027b187824 */ /* 0x000fe200078e0218 */
[----:B------:R-:W-:-:S03]  /*3e100*/  PRMT R19, R14, 0x7632, R19 ;  /* 0x000076320e137816 */ /* 0x000fc60000000013 */
[C---:B------:R-:W-:Y:S01]  /*3e110*/  IMAD R0, R123.reuse, 0x2, R24 ;  /* 0x000000027b007824 */ /* 0x040fe200078e0218 */
[CC--:B------:R-:W-:Y:S01]  /*3e120*/  LEA R18, P6, R24.reuse, R2.reuse, 0x1 ;  /* 0x0000000218127211 */ /* 0x0c0fe200078c08ff */
[----:B------:R1:W-:Y:S04]  /*3e130*/  @P3 STG.E.U16 desc[UR16][R16.64], R19 ;  /* 0x0000001310003986 */ /* 0x0003e8000c101510 */
[----:B------:R1:W-:Y:S01]  /*3e140*/  @P5 STG.E.U16 desc[UR16][R12.64], R15 ;  /* 0x0000000f0c005986 */ /* 0x0003e2000c101510 */
[----:B0-----:R-:W-:Y:S01]  /*3e150*/  IMAD R14, R123, 0x2, R0 ;  /* 0x000000027b0e7824 */ /* 0x001fe200078e0200 */
[----:B-1----:R-:W-:Y:S02]  /*3e160*/  LEA.HI.X.SX32 R19, R24, R3, 0x1, P6 ;  /* 0x0000000318137211 */ /* 0x002fe400030f0eff */
[----:B------:R-:W4:Y:S01]  /*3e170*/  LDL.LU R24, [R1+0xb84] ;  /* 0x000b840001187983 */ /* 0x000f220000300800 */
[----:B------:R-:W-:-:S02]  /*3e180*/  LEA R16, P6, R0, R2, 0x1 ;  /* 0x0000000200107211 */ /* 0x000fc400078c08ff */
[----:B------:R-:W-:Y:S01]  /*3e190*/  PRMT R13, R15, 0x7632, R13 ;  /* 0x000076320f0d7816 */ /* 0x000fe2000000000d */
[----:B------:R-:W4:Y:S01]  /*3e1a0*/  LDL.LU R23, [R1+0xce8] ;  /* 0x000ce80001177983 */ /* 0x000f220000300800 */
[----:B------:R-:W-:Y:S01]  /*3e1b0*/  LEA.HI.X.SX32 R17, R0, R3, 0x1, P6 ;  /* 0x0000000300117211 */ /* 0x000fe200030f0eff */
[----:B------:R-:W-:Y:S01]  /*3e1c0*/  IMAD R0, R123, 0x2, R14 ;  /* 0x000000027b007824 */ /* 0x000fe200078e020e */
[----:B------:R-:W-:Y:S01]  /*3e1d0*/  LEA R12, P6, R14, R2, 0x1 ;  /* 0x000000020e0c7211 */ /* 0x000fe200078c08ff */
[----:B------:R-:W4:Y:S01]  /*3e1e0*/  LDL.LU R22, [R1+0xce4] ;  /* 0x000ce40001167983 */ /* 0x000f220000300800 */
[----:B------:R-:W-:Y:S02]  /*3e1f0*/  PRMT R15, R8, 0x7632, R15 ;  /* 0x00007632080f7816 */ /* 0x000fe4000000000f */
[----:B--2---:R-:W-:Y:S01]  /*3e200*/  ISETP.LT.AND P4, PT, R30, UR8, !P0 ;  /* 0x000000081e007c0c */ /* 0x004fe2000c781270 */
[----:B------:R-:W3:Y:S01]  /*3e210*/  LDCU UR8, c[0x0][0x39c] ;  /* 0x00007380ff0877ac */ /* 0x000ee20008000800 */
[----:B------:R-:W-:Y:S01]  /*3e220*/  ISETP.LT.AND P1, PT, R29, UR6, !P0 ;  /* 0x000000061d007c0c */ /* 0x000fe2000c721270 */
[----:B------:R-:W4:Y:S10]  /*3e230*/  LDCU UR6, c[0x0][0x39c] ;  /* 0x00007380ff0677ac */ /* 0x000f340008000800 */
[----:B------:R0:W-:Y:S01]  /*3e240*/  @P4 STG.E.U16 desc[UR16][R18.64], R13 ;  /* 0x0000000d12004986 */ /* 0x0001e2000c101510 */
[----:B------:R-:W-:-:S02]  /*3e250*/  ISETP.LT.AND P3, PT, R28, UR7, !P0 ;  /* 0x000000071c007c0c */ /* 0x000fc4000c761270 */
[----:B---3--:R-:W-:Y:S01]  /*3e260*/  ISETP.LT.AND P5, PT, R27, UR8, !P0 ;  /* 0x000000081b007c0c */ /* 0x008fe2000c7a1270 */
[----:B------:R-:W1:Y:S01]  /*3e270*/  LDCU UR8, c[0x0][0x39c] ;  /* 0x00007380ff0877ac */ /* 0x000e620008000800 */
[----:B----4-:R-:W-:Y:S01]  /*3e280*/  ISETP.LT.AND P4, PT, R26, UR6, !P0 ;  /* 0x000000061a007c0c */ /* 0x010fe2000c781270 */
[----:B------:R-:W2:Y:S01]  /*3e290*/  LDCU UR6, c[0x0][0x39c] ;  /* 0x00007380ff0677ac */ /* 0x000ea20008000800 */
[-C--:B0-----:R-:W-:Y:S01]  /*3e2a0*/  LEA.HI.X.SX32 R13, R14, R3.reuse, 0x1, P6 ;  /* 0x000000030e0d7211 */ /* 0x081fe200030f0eff */
[----:B------:R-:W-:Y:S01]  /*3e2b0*/  IMAD R19, R123, 0x2, R0 ;  /* 0x000000027b137824 */ /* 0x000fe200078e0200 */
[C---:B------:R-:W-:Y:S01]  /*3e2c0*/  LEA R14, P6, R0.reuse, R2, 0x1 ;  /* 0x00000002000e7211 */ /* 0x040fe200078c08ff */
[----:B------:R-:W-:Y:S01]  /*3e2d0*/  @P1 STG.E.U16 desc[UR16][R16.64], R8 ;  /* 0x0000000810001986 */ /* 0x000fe2000c101510 */
[----:B------:R-:W0:Y:S03]  /*3e2e0*/  LDCU UR7, c[0x0][0x39c] ;  /* 0x00007380ff0777ac */ /* 0x000e260008000800 */
[----:B------:R3:W-:Y:S02]  /*3e2f0*/  @P3 STG.E.U16 desc[UR16][R12.64], R15 ;  /* 0x0000000f0c003986 */ /* 0x0007e4000c101510 */
[----:B---3--:R-:W-:-:S02]  /*3e300*/  LEA.HI.X.SX32 R15, R0, R3, 0x1, P6 ;  /* 0x00000003000f7211 */ /* 0x008fc400030f0eff */
[-C--:B------:R-:W-:Y:S02]  /*3e310*/  LEA R18, P6, R19, R2.reuse, 0x1 ;  /* 0x0000000213127211 */ /* 0x080fe400078c08ff */
[----:B-1----:R-:W-:Y:S01]  /*3e320*/  ISETP.LT.AND P3, PT, R21, UR8, !P0 ;  /* 0x0000000815007c0c */ /* 0x002fe2000c761270 */
[----:B------:R-:W-:Y:S01]  /*3e330*/  IMAD R0, R123, 0x2, R19 ;  /* 0x000000027b007824 */ /* 0x000fe200078e0213 */
[----:B------:R-:W3:Y:S01]  /*3e340*/  LDL.LU R21, [R1+0xb7c] ;  /* 0x000b7c0001157983 */ /* 0x000ee20000300800 */
[----:B------:R-:W-:Y:S01]  /*3e350*/  LEA.HI.X.SX32 R19, R19, R3, 0x1, P6 ;  /* 0x0000000313137211 */ /* 0x000fe200030f0eff */
[----:B------:R-:W1:Y:S01]  /*3e360*/  LDCU UR8, c[0x0][0x39c] ;  /* 0x00007380ff0877ac */ /* 0x000e620008000800 */
[----:B------:R-:W-:Y:S01]  /*3e370*/  PRMT R12, R9, 0x7632, R12 ;  /* 0x00007632090c7816 */ /* 0x000fe2000000000c */
[----:B------:R-:W-:Y:S01]  /*3e380*/  @P5 STG.E.U16 desc[UR16][R14.64], R9 ;  /* 0x000000090e005986 */ /* 0x000fe2000c101510 */
[----:B--2---:R-:W-:Y:S01]  /*3e390*/  ISETP.LT.AND P5, PT, R20, UR6, !P0 ;  /* 0x0000000614007c0c */ /* 0x004fe2000c7a1270 */
[----:B------:R-:W2:Y:S02]  /*3e3a0*/  LDCU UR6, c[0x0][0x39c] ;  /* 0x00007380ff0677ac */ /* 0x000ea40008000800 */
[----:B------:R-:W4:Y:S04]  /*3e3b0*/  LDL.LU R20, [R1+0xb78] ;  /* 0x000b780001147983 */ /* 0x000f280000300800 */
[----:B------:R0:W-:Y:S04]  /*3e3c0*/  @P4 STG.E.U16 desc[UR16][R18.64], R12 ;  /* 0x0000000c12004986 */ /* 0x0001e8000c101510 */
[----:B0-----:R-:W4:Y:S01]  /*3e3d0*/  LDL.LU R19, [R1+0xce0] ;  /* 0x000ce00001137983 */ /* 0x001f220000300800 */
[----:B------:R-:W-:Y:S01]  /*3e3e0*/  ISETP.LT.AND P1, PT, R25, UR7, !P0 ;  /* 0x0000000719007c0c */ /* 0x000fe2000c721270 */
[----:B------:R-:W0:Y:S01]  /*3e3f0*/  LDCU UR7, c[0x0][0x39c] ;  /* 0x00007380ff0777ac */ /* 0x000e220008000800 */
[----:B------:R-:W-:-:S04]  /*3e400*/  LEA R16, P6, R0, R2, 0x1 ;  /* 0x0000000200107211 */ /* 0x000fc800078c08ff */
[----:B------:R-:W-:Y:S01]  /*3e410*/  LEA.HI.X.SX32 R17, R0, R3, 0x1, P6 ;  /* 0x0000000300117211 */ /* 0x000fe200030f0eff */
[----:B------:R-:W-:Y:S01]  /*3e420*/  IMAD R0, R123, 0x2, R0 ;  /* 0x000000027b007824 */ /* 0x000fe200078e0200 */
[----:B------:R-:W-:-:S04]  /*3e430*/  PRMT R15, R10, 0x7632, R15 ;  /* 0x000076320a0f7816 */ /* 0x000fc8000000000f */
[----:B------:R-:W-:Y:S01]  /*3e440*/  LEA R8, P6, R0, R2, 0x1 ;  /* 0x0000000200087211 */ /* 0x000fe200078c08ff */
[----:B------:R-:W-:-:S03]  /*3e450*/  IMAD R13, R123, 0x2, R0 ;  /* 0x000000027b0d7824 */ /* 0x000fc600078e0200 */
[----:B------:R-:W-:Y:S02]  /*3e460*/  LEA.HI.X.SX32 R9, R0, R3, 0x1, P6 ;  /* 0x0000000300097211 */ /* 0x000fe400030f0eff */
[----:B0-----:R-:W-:Y:S01]  /*3e470*/  ISETP.LT.AND P4, PT, R24, UR7, !P0 ;  /* 0x0000000718007c0c */ /* 0x001fe2000c781270 */
[----:B------:R-:W3:Y:S01]  /*3e480*/  LDCU UR7, c[0x0][0x39c] ;  /* 0x00007380ff0777ac */ /* 0x000ee20008000800 */
[----:B------:R0:W-:Y:S01]  /*3e490*/  @P1 STG.E.U16 desc[UR16][R16.64], R10 ;  /* 0x0000000a10001986 */ /* 0x0001e2000c101510 */
[----:B-1----:R-:W-:Y:S01]  /*3e4a0*/  ISETP.LT.AND P1, PT, R23, UR8, !P0 ;  /* 0x0000000817007c0c */ /* 0x002fe2000c721270 */
[----:B------:R-:W-:Y:S01]  /*3e4b0*/  IMAD R0, R123, 0x2, R13 ;  /* 0x000000027b007824 */ /* 0x000fe200078e020d */
[----:B------:R-:W-:Y:S01]  /*3e4c0*/  LEA R12, P6, R13, R2, 0x1 ;  /* 0x000000020d0c7211 */ /* 0x000fe200078c08ff */
[----:B------:R1:W-:Y:S01]  /*3e4d0*/  @P3 STG.E.U16 desc[UR16][R8.64], R15 ;  /* 0x0000000f08003986 */ /* 0x0003e2000c101510 */
[----:B------:R-:W4:Y:S01]  /*3e4e0*/  LDCU UR8, c[0x0][0x39c] ;  /* 0x00007380ff0877ac */ /* 0x000f220008000800 */
[----:B--2---:R-:W-:-:S02]  /*3e4f0*/  ISETP.LT.AND P3, PT, R22, UR6, !P0 ;  /* 0x0000000616007c0c */ /* 0x004fc4000c761270 */
[----:B------:R-:W2:Y:S01]  /*3e500*/  LDL.LU R23, [R1+0xcdc] ;  /* 0x000cdc0001177983 */ /* 0x000ea20000300800 */
[----:B------:R-:W3:Y:S01]  /*3e510*/  LDCU UR6, c[0x0][0x39c] ;  /* 0x00007380ff0677ac */ /* 0x000ee20008000800 */
[----:B------:R-:W-:Y:S02]  /*3e520*/  LEA.HI.X.SX32 R13, R13, R3, 0x1, P6 ;  /* 0x000000030d0d7211 */ /* 0x000fe400030f0eff */
[----:B------:R-:W2:Y:S01]  /*3e530*/  LDL.LU R22, [R1+0xb74] ;  /* 0x000b740001167983 */ /* 0x000ea20000300800 */
[----:B------:R-:W-:Y:S01]  /*3e540*/  LEA R14, P6, R0, R2, 0x1 ;  /* 0x00000002000e7211 */ /* 0x000fe200078c08ff */
[----:B0-----:R-:W-:-:S03]  /*3e550*/  IMAD R10, R123, 0x2, R0 ;  /* 0x000000027b0a7824 */ /* 0x001fc600078e0200 */
[-C--:B-1----:R-:W-:Y:S01]  /*3e560*/  LEA.HI.X.SX32 R15, R0, R3.reuse, 0x1, P6 ;  /* 0x00000003000f7211 */ /* 0x082fe200030f0eff */
[----:B------:R-:W-:Y:S01]  /*3e570*/  @P5 STG.E.U16 desc[UR16][R12.64], R11 ;  /* 0x0000000b0c005986 */ /* 0x000fe2000c101510 */
[CC--:B------:R-:W-:Y:S01]  /*3e580*/  LEA R16, P6, R10.reuse, R2.reuse, 0x1 ;  /* 0x000000020a107211 */ /* 0x0c0fe200078c08ff */
[----:B------:R-:W-:Y:S01]  /*3e590*/  IMAD R0, R123, 0x2, R10 ;  /* 0x000000027b007824 */ /* 0x000fe200078e020a */
[----:B------:R-:W-:Y:S02]  /*3e5a0*/  PRMT R9, R11, 0x7632, R9 ;  /* 0x000076320b097816 */ /* 0x000fe40000000009 */
[-C--:B------:R-:W-:Y:S01]  /*3e5b0*/  LEA.HI.X.SX32 R17, R10, R3.reuse, 0x1, P6 ;  /* 0x000000030a117211 */ /* 0x080fe200030f0eff */
[----:B------:R-:W-:Y:S01]  /*3e5c0*/  IMAD R18, R123, 0x2, R0 ;  /* 0x000000027b127824 */ /* 0x000fe200078e0200 */
[C---:B------:R-:W-:Y:S01]  /*3e5d0*/  LEA R8, P6, R0.reuse, R2, 0x1 ;  /* 0x0000000200087211 */ /* 0x040fe200078c08ff */
[----:B------:R0:W-:Y:S04]  /*3e5e0*/  @P4 STG.E.U16 desc[UR16][R14.64], R9 ;  /* 0x000000090e004986 */ /* 0x0001e8000c101510 */
[----:B------:R-:W-:Y:S01]  /*3e5f0*/  @P1 STG.E.U16 desc[UR16][R16.64], R4 ;  /* 0x0000000410001986 */ /* 0x000fe2000c101510 */
[----:B0-----:R-:W-:-:S02]  /*3e600*/  LEA.HI.X.SX32 R9, R0, R3, 0x1, P6 ;  /* 0x0000000300097211 */ /* 0x001fc400030f0eff */
[----:B------:R-:W-:-:S04]  /*3e610*/  LEA R10, P6, R18, R2, 0x1 ;  /* 0x00000002120a7211 */ /* 0x000fc800078c08ff */
[----:B------:R-:W-:Y:S01]  /*3e620*/  LEA.HI.X.SX32 R11, R18, R3, 0x1, P6 ;  /* 0x00000003120b7211 */ /* 0x000fe200030f0eff */
[----:B------:R-:W-:Y:S01]  /*3e630*/  IMAD R18, R123, 0x2, R18 ;  /* 0x000000027b127824 */ /* 0x000fe200078e0212 */
[----:B------:R-:W-:-:S04]  /*3e640*/  PRMT R13, R4, 0x7632, R13 ;  /* 0x00007632040d7816 */ /* 0x000fc8000000000d */
[C---:B------:R-:W-:Y:S01]  /*3e650*/  LEA R12, P6, R18.reuse, R2, 0x1 ;  /* 0x00000002120c7211 */ /* 0x040fe200078c08ff */
[----:B------:R0:W-:Y:S01]  /*3e660*/  @P3 STG.E.U16 desc[UR16][R8.64], R13 ;  /* 0x0000000d08003986 */ /* 0x0001e2000c101510 */
[----:B------:R-:W-:Y:S02]  /*3e670*/  IMAD R0, R123, 0x2, R18 ;  /* 0x000000027b007824 */ /* 0x000fe400078e0212 */
[----:B0-----:R-:W-:Y:S02]  /*3e680*/  LEA.HI.X.SX32 R13, R18, R3, 0x1, P6 ;  /* 0x00000003120d7211 */ /* 0x001fe400030f0eff */
[----:B---3--:R-:W-:Y:S01]  /*3e690*/  ISETP.LT.AND P5, PT, R21, UR7, !P0 ;  /* 0x0000000715007c0c */ /* 0x008fe2000c7a1270 */
[----:B------:R-:W0:Y:S01]  /*3e6a0*/  LDCU UR7, c[0x0][0x39c] ;  /* 0x00007380ff0777ac */ /* 0x000e220008000800 */
[----:B------:R-:W3:Y:S01]  /*3e6b0*/  LDL.LU R21, [R1+0xb70] ;  /* 0x000b700001157983 */ /* 0x000ee20000300800 */
[----:B----4-:R-:W-:Y:S01]  /*3e6c0*/  ISETP.LT.AND P4, PT, R20, UR8, !P0 ;  /* 0x0000000814007c0c */ /* 0x010fe2000c781270 */
[----:B------:R-:W2:Y:S02]  /*3e6d0*/  LDCU UR8, c[0x0][0x39c] ;  /* 0x00007380ff0877ac */ /* 0x000ea40008000800 */
[----:B------:R-:W4:Y:S01]  /*3e6e0*/  LDL.LU R20, [R1+0xcd8] ;  /* 0x000cd80001147983 */ /* 0x000f220000300800 */
[----:B------:R-:W-:Y:S01]  /*3e6f0*/  ISETP.LT.AND P1, PT, R19, UR6, !P0 ;  /* 0x0000000613007c0c */ /* 0x000fe2000c721270 */
[----:B------:R-:W3:Y:S02]  /*3e700*/  LDCU UR6, c[0x0][0x39c] ;  /* 0x00007380ff0677ac */ /* 0x000ee40008000800 */
[----:B------:R-:W4:Y:S04]  /*3e710*/  LDL.LU R19, [R1+0xcd4] ;  /* 0x000cd40001137983 */ /* 0x000f280000300800 */
[----:B------:R-:W4:Y:S04]  /*3e720*/  LDL.LU R15, [R1+0xb6c] ;  /* 0x000b6c00010f7983 */ /* 0x000f280000300800 */
[----:B------:R-:W4:Y:S04]  /*3e730*/  LDL.LU R18, [R1+0xb68] ;  /* 0x000b680001127983 */ /* 0x000f280000300800 */
[----:B------:R-:W4:Y:S01]  /*3e740*/  LDL.LU R16, [R1+0xcd0] ;  /* 0x000cd00001107983 */ /* 0x000f220000300800 */
[----:B------:R-:W-:-:S03]  /*3e750*/  PRMT R9, R5, 0x7632, R9 ;  /* 0x0000763205097816 */ /* 0x000fc60000000009 */
[----:B------:R-:W-:Y:S01]  /*3e760*/  @P5 STG.E.U16 desc[UR16][R10.64], R5 ;  /* 0x000000050a005986 */ /* 0x000fe2000c101510 */
[----:B------:R-:W-:Y:S01]  /*3e770*/  IMAD R14, R123, 0x2, R0 ;  /* 0x000000027b0e7824 */ /* 0x000fe200078e0200 */
[----:B------:R-:W-:Y:S02]  /*3e780*/  LEA R8, P6, R0, R2, 0x1 ;  /* 0x0000000200087211 */ /* 0x000fe400078c08ff */
[----:B------:R1:W-:Y:S04]  /*3e790*/  @P4 STG.E.U16 desc[UR16][R12.64], R9 ;  /* 0x000000090c004986 */ /* 0x0003e8000c101510 */
[----:B------:R-:W4:Y:S01]  /*3e7a0*/  LDL.LU R17, [R1+0xccc] ;  /* 0x000ccc0001117983 */ /* 0x000f220000300800 */
[----:B--2---:R-:W-:Y:S01]  /*3e7b0*/  ISETP.LT.AND P5, PT, R22, UR8, !P0 ;  /* 0x0000000816007c0c */ /* 0x004fe2000c7a1270 */
[----:B------:R-:W2:Y:S01]  /*3e7c0*/  LDCU UR8, c[0x0][0x39c] ;  /* 0x00007380ff0877ac */ /* 0x000ea20008000800 */
[----:B0-----:R-:W-:Y:S01]  /*3e7d0*/  ISETP.LT.AND P3, PT, R23, UR7, !P0 ;  /* 0x0000000717007c0c */ /* 0x001fe2000c761270 */
[----:B------:R-:W4:Y:S01]  /*3e7e0*/  LDCU UR7, c[0x0][0x39c] ;  /* 0x00007380ff0777ac */ /* 0x000f220008000800 */
[----:B-1----:R-:W-:-:S02]  /*3e7f0*/  LEA.HI.X.SX32 R9, R0, R3, 0x1, P6 ;  /* 0x0000000300097211 */ /* 0x002fc400030f0eff */
[-C--:B------:R-:W-:Y:S01]  /*3e800*/  LEA R4, P6, R14, R2.reuse, 0x1 ;  /* 0x000000020e047211 */ /* 0x080fe200078c08ff */
[C---:B------:R-:W-:Y:S01]  /*3e810*/  IMAD R0, R123.reuse, 0x2, R14 ;  /* 0x000000027b007824 */ /* 0x040fe200078e020e */
[----:B------:R-:W-:Y:S02]  /*3e820*/  PRMT R11, R6, 0x7632, R11 ;  /* 0x00007632060b7816 */ /* 0x000fe4000000000b */
[-C--:B------:R-:W-:Y:S01]  /*3e830*/  LEA.HI.X.SX32 R5, R14, R3.reuse, 0x1, P6 ;  /* 0x000000030e057211 */ /* 0x080fe200030f0eff */
[----:B------:R-:W-:Y:S01]  /*3e840*/  @P1 STG.E.U16 desc[UR16][R8.64], R6 ;  /* 0x0000000608001986 */ /* 0x000fe2000c101510 */
[CC--:B------:R-:W-:Y:S01]  /*3e850*/  LEA R10, P6, R0.reuse, R2.reuse, 0x1 ;  /* 0x00000002000a7211 */ /* 0x0c0fe200078c08ff */
[C---:B------:R-:W-:Y:S02]  /*3e860*/  IMAD R13, R123.reuse, 0x2, R0 ;  /* 0x000000027b0d7824 */ /* 0x040fe400078e0200 */
[----:B------:R0:W-:Y:S04]  /*3e870*/  @P3 STG.E.U16 desc[UR16][R4.64], R11 ;  /* 0x0000000b04003986 */ /* 0x0001e8000c101510 */
[----:B------:R-:W4:Y:S01]  /*3e880*/  LDL.LU R14, [R1+0xb64] ;  /* 0x000b6400010e7983 */ /* 0x000f220000300800 */
[----:B0-----:R-:W-:Y:S01]  /*3e890*/  LEA.HI.X.SX32 R11, R0, R3, 0x1, P6 ;  /* 0x00000003000b7211 */ /* 0x001fe200030f0eff */
[----:B------:R-:W-:Y:S01]  /*3e8a0*/  IMAD R0, R123, 0x2, R13 ;  /* 0x000000027b007824 */ /* 0x000fe200078e020d */
[----:B------:R-:W-:-:S04]  /*3e8b0*/  LEA R12, P6, R13, R2, 0x1 ;  /* 0x000000020d0c7211 */ /* 0x000fc800078c08ff */
[-C--:B------:R-:W-:Y:S01]  /*3e8c0*/  LEA.HI.X.SX32 R13, R13, R3.reuse, 0x1, P6 ;  /* 0x000000030d0d7211 */ /* 0x080fe200030f0eff */
[----:B------:R0:W-:Y:S01]  /*3e8d0*/  @P5 STG.E.U16 desc[UR16][R10.64], R7 ;  /* 0x000000070a005986 */ /* 0x0001e2000c101510 */
[C---:B------:R-:W-:Y:S02]  /*3e8e0*/  LEA R8, P6, R0.reuse, R2, 0x1 ;  /* 0x0000000200087211 */ /* 0x040fe400078c08ff */
[----:B------:R-:W-:Y:S02]  /*3e8f0*/  PRMT R6, R7, 0x7632, R6 ;  /* 0x0000763207067816 */ /* 0x000fe40000000006 */
[----:B------:R-:W-:Y:S02]  /*3e900*/  LEA.HI.X.SX32 R9, R0, R3, 0x1, P6 ;  /* 0x0000000300097211 */ /* 0x000fe400030f0eff */
[----:B---3--:R-:W-:Y:S01]  /*3e910*/  ISETP.LT.AND P4, PT, R21, UR6, !P0 ;  /* 0x0000000615007c0c */ /* 0x008fe2000c781270 */
[----:B------:R-:W1:Y:S01]  /*3e920*/  LDCU UR6, c[0x0][0x39c] ;  /* 0x00007380ff0677ac */ /* 0x000e620008000800 */
[----:B----4-:R-:W-:Y:S01]  /*3e930*/  ISETP.LT.AND P1, PT, R20, UR7, !P0 ;  /* 0x0000000714007c0c */ /* 0x010fe2000c721270 */
[----:B------:R-:W3:Y:S01]  /*3e940*/  LDCU UR7, c[0x0][0x39c] ;  /* 0x00007380ff0777ac */ /* 0x000ee20008000800 */
[----:B--2---:R-:W-:Y:S01]  /*3e950*/  ISETP.LT.AND P3, PT, R19, UR8, !P0 ;  /* 0x0000000813007c0c */ /* 0x004fe2000c761270 */
[----:B------:R-:W2:Y:S01]  /*3e960*/  LDCU UR8, c[0x0][0x39c] ;  /* 0x00007380ff0877ac */ /* 0x000ea20008000800 */
[----:B-1----:R-:W-:-:S07]  /*3e970*/  ISETP.LT.AND P5, PT, R15, UR6, !P0 ;  /* 0x000000060f007c0c */ /* 0x002fce000c7a1270 */
[----:B------:R-:W-:Y:S01]  /*3e980*/  @P4 STG.E.U16 desc[UR16][R12.64], R6 ;  /* 0x000000060c004986 */ /* 0x000fe2000c101510 */
[----:B------:R-:W1:Y:S03]  /*3e990*/  LDCU UR6, c[0x0][0x39c] ;  /* 0x00007380ff0677ac */ /* 0x000e660008000800 */
[----:B------:R-:W4:Y:S04]  /*3e9a0*/  LDL.LU R15, [R1+0xb60] ;  /* 0x000b6000010f7983 */ /* 0x000f280000300800 */
[----:B------:R0:W-:Y:S01]  /*3e9b0*/  @P1 STG.E.U16 desc[UR16][R8.64], R104 ;  /* 0x0000006808001986 */ /* 0x0001e2000c101510 */
[----:B--2---:R-:W-:Y:S01]  /*3e9c0*/  ISETP.LT.AND P1, PT, R16, UR8, !P0 ;  /* 0x0000000810007c0c */ /* 0x004fe2000c721270 */
[----:B------:R-:W-:-:S02]  /*3e9d0*/  IMAD R0, R123, 0x2, R0 ;  /* 0x000000027b007824 */ /* 0x000fc400078e0200 */
[----:B------:R-:W2:Y:S01]  /*3e9e0*/  LDL.LU R16, [R1+0xcc8] ;  /* 0x000cc80001107983 */ /* 0x000ea20000300800 */
[----:B---3--:R-:W-:Y:S01]  /*3e9f0*/  ISETP.LT.AND P4, PT, R18, UR7, !P0 ;  /* 0x0000000712007c0c */ /* 0x008fe2000c781270 */
[----:B------:R-:W3:Y:S01]  /*3ea00*/  LDCU UR7, c[0x0][0x39c] ;  /* 0x00007380ff0777ac */ /* 0x000ee20008000800 */
[-C--:B------:R-:W-:Y:S01]  /*3ea10*/  LEA R4, P6, R0, R2.reuse, 0x1 ;  /* 0x0000000200047211 */ /* 0x080fe200078c08ff */
[----:B0-----:R-:W-:Y:S01]  /*3ea20*/  IMAD R7, R123, 0x2, R0 ;  /* 0x000000027b077824 */ /* 0x001fe200078e0200 */
[----:B------:R-:W-:Y:S01]  /*3ea30*/  PRMT R9, R104, 0x7632, R9 ;  /* 0x0000763268097816 */ /* 0x000fe20000000009 */
[----:B------:R-:W4:Y:S01]  /*3ea40*/  LDCU UR8, c[0x0][0x39c] ;  /* 0x00007380ff0877ac */ /* 0x000f220008000800 */
[----:B------:R-:W-:Y:S02]  /*3ea50*/  LEA.HI.X.SX32 R5, R0, R3, 0x1, P6 ;  /* 0x0000000300057211 */ /* 0x000fe400030f0eff */
[----:B------:R-:W-:Y:S01]  /*3ea60*/  LEA R6, P6, R7, R2, 0x1 ;  /* 0x0000000207067211 */ /* 0x000fe200078c08ff */
[----:B------:R-:W-:-:S02]  /*3ea70*/  IMAD R0, R123, 0x2, R7 ;  /* 0x000000027b007824 */ /* 0x000fc400078e0207 */
[----:B------:R0:W-:Y:S01]  /*3ea80*/  @P3 STG.E.U16 desc[UR16][R4.64], R9 ;  /* 0x0000000904003986 */ /* 0x0001e2000c101510 */
[----:B-1----:R-:W-:Y:S01]  /*3ea90*/  ISETP.LT.AND P3, PT, R17, UR6, !P0 ;  /* 0x0000000611007c0c */ /* 0x002fe2000c761270 */
[----:B------:R-:W2:Y:S01]  /*3eaa0*/  LDCU UR6, c[0x0][0x39c] ;  /* 0x00007380ff0677ac */ /* 0x000ea20008000800 */
[----:B------:R-:W-:Y:S01]  /*3eab0*/  LEA.HI.X.SX32 R7, R7, R3, 0x1, P6 ;  /* 0x0000000307077211 */ /* 0x000fe200030f0eff */
[----:B------:R-:W2:Y:S04]  /*3eac0*/  LDL.LU R17, [R1+0xcc4] ;  /* 0x000cc40001117983 */ /* 0x000ea80000300800 */
[----:B------:R-:W2:Y:S01]  /*3ead0*/  LDL.LU R13, [R1+0xb5c] ;  /* 0x000b5c00010d7983 */ /* 0x000ea20000300800 */
[----:B------:R-:W-:-:S03]  /*3eae0*/  LEA R8, P6, R0, R2, 0x1 ;  /* 0x0000000200087211 */ /* 0x000fc600078c08ff */
[----:B------:R-:W-:Y:S01]  /*3eaf0*/  @P5 STG.E.U16 desc[UR16][R6.64], R105 ;  /* 0x0000006906005986 */ /* 0x000fe2000c101510 */
[----:B------:R-:W-:Y:S01]  /*3eb00*/  IMAD R11, R123, 0x2, R0 ;  /* 0x000000027b0b7824 */ /* 0x000fe200078e0200 */
[----:B0-----:R-:W-:Y:S02]  /*3eb10*/  PRMT R5, R105, 0x7632, R5 ;  /* 0x0000763269057816 */ /* 0x001fe40000000005 */
[----:B---3--:R-:W-:Y:S01]  /*3eb20*/  ISETP.LT.AND P5, PT, R14, UR7, !P0 ;  /* 0x000000070e007c0c */ /* 0x008fe2000c7a1270 */
[----:B------:R-:W0:Y:S01]  /*3eb30*/  LDCU UR7, c[0x0][0x39c] ;  /* 0x00007380ff0777ac */ /* 0x000e220008000800 */
[----:B------:R-:W3:Y:S01]  /*3eb40*/  LDL.LU R14, [R1+0xb4c] ;  /* 0x000b4c00010e7983 */ /* 0x000ee20000300800 */
[----:B------:R-:W-:Y:S02]  /*3eb50*/  LEA.HI.X.SX32 R9, R0, R3, 0x1, P6 ;  /* 0x0000000300097211 */ /* 0x000fe400030f0eff */
[----:B------:R-:W-:Y:S01]  /*3eb60*/  LEA R10, P6, R11, R2, 0x1 ;  /* 0x000000020b0a7211 */ /* 0x000fe200078c08ff */
[----:B------:R-:W-:-:S02]  /*3eb70*/  IMAD R0, R123, 0x2, R11 ;  /* 0x000000027b007824 */ /* 0x000fc400078e020b */
[----:B------:R1:W-:Y:S01]  /*3eb80*/  @P4 STG.E.U16 desc[UR16][R8.64], R5 ;  /* 0x0000000508004986 */ /* 0x0003e2000c101510 */
[----:B------:R-:W-:-:S05]  /*3eb90*/  LEA.HI.X.SX32 R11, R11, R3, 0x1, P6 ;  /* 0x000000030b0b7211 */ /* 0x000fca00030f0eff */
[----:B------:R-:W-:Y:S01]  /*3eba0*/  @P1 STG.E.U16 desc[UR16][R10.64], R106 ;  /* 0x0000006a0a001986 */ /* 0x000fe2000c101510 */
[----:B----4-:R-:W-:Y:S01]  /*3ebb0*/  ISETP.LT.AND P4, PT, R15, UR8, !P0 ;  /* 0x000000080f007c0c */ /* 0x010fe2000c781270 */
[----:B------:R-:W4:Y:S02]  /*3ebc0*/  LDCU UR8, c[0x0][0x39c] ;  /* 0x00007380ff0877ac */ /* 0x000f240008000800 */
[----:B------:R-:W3:Y:S01]  /*3ebd0*/  LDL.LU R15, [R1+0xcc0] ;  /* 0x000cc000010f7983 */ /* 0x000ee20000300800 */
[----:B--2---:R-:W-:Y:S01]  /*3ebe0*/  ISETP.LT.AND P1, PT, R16, UR6, !P0 ;  /* 0x0000000610007c0c */ /* 0x004fe2000c721270 */
[----:B------:R-:W-:Y:S02]  /*3ebf0*/  IMAD R12, R123, 0x2, R0 ;  /* 0x000000027b0c7824 */ /* 0x000fe400078e0200 */
[----:B------:R-:W2:Y:S01]  /*3ec00*/  LDL.LU R16, [R1+0xcb4] ;  /* 0x000cb40001107983 */ /* 0x000ea20000300800 */
[C---:B------:R-:W-:Y:S01]  /*3ec10*/  LEA R4, P6, R0.reuse, R2, 0x1 ;  /* 0x0000000200047211 */ /* 0x040fe200078c08ff */
[----:B------:R-:W3:Y:S03]  /*3ec20*/  LDCU UR6, c[0x0][0x39c] ;  /* 0x00007380ff0677ac */ /* 0x000ee60008000800 */
[----:B-1----:R-:W-:-:S02]  /*3ec30*/  LEA.HI.X.SX32 R5, R0, R3, 0x1, P6 ;  /* 0x0000000300057211 */ /* 0x002fc400030f0eff */
[-C--:B------:R-:W-:Y:S02]  /*3ec40*/  LEA R6, P6, R12, R2.reuse, 0x1 ;  /* 0x000000020c067211 */ /* 0x080fe400078c08ff */
[----:B------:R-:W-:Y:S02]  /*3ec50*/  PRMT R9, R106, 0x7632, R9 ;  /* 0x000076326a097816 */ /* 0x000fe40000000009 */
[-C--:B------:R-:W-:Y:S01]  /*3ec60*/  LEA.HI.X.SX32 R7, R12, R3.reuse, 0x1, P6 ;  /* 0x000000030c077211 */ /* 0x080fe200030f0eff */
[----:B------:R-:W-:Y:S02]  /*3ec70*/  IMAD R12, R123, 0x2, R12 ;  /* 0x000000027b0c7824 */ /* 0x000fe400078e020c */
[----:B------:R1:W-:Y:S01]  /*3ec80*/  @P3 STG.E.U16 desc[UR16][R4.64], R9 ;  /* 0x0000000904003986 */ /* 0x0003e2000c101510 */
[----:B0-----:R-:W-:Y:S01]  /*3ec90*/  ISETP.LT.AND P3, PT, R17, UR7, !P0 ;  /* 0x0000000711007c0c */ /* 0x001fe2000c761270 */
[----:B------:R-:W0:Y:S01]  /*3eca0*/  LDCU UR7, c[0x0][0x39c] ;  /* 0x00007380ff0777ac */ /* 0x000e220008000800 */
[C---:B------:R-:W-:Y:S01]  /*3ecb0*/  LEA R8, P6, R12.reuse, R2, 0x1 ;  /* 0x000000020c087211 */ /* 0x040fe200078c08ff */
[----:B------:R-:W-:Y:S01]  /*3ecc0*/  @P5 STG.E.U16 desc[UR16][R6.64], R107 ;  /* 0x0000006b06005986 */ /* 0x000fe2000c101510 */
[----:B----4-:R-:W-:Y:S01]  /*3ecd0*/  ISETP.LT.AND P5, PT, R13, UR8, !P0 ;  /* 0x000000080d007c0c */ /* 0x010fe2000c7a1270 */
[----:B------:R-:W-:Y:S01]  /*3ece0*/  IMAD R0, R123, 0x2, R12 ;  /* 0x000000027b007824 */ /* 0x000fe200078e020c */
[----:B------:R-:W2:Y:S01]  /*3ecf0*/  LDCU UR8, c[0x0][0x39c] ;  /* 0x00007380ff0877ac */ /* 0x000ea20008000800 */
[----:B------:R-:W4:Y:S01]  /*3ed00*/  LDL.LU R13, [R1+0xb58] ;  /* 0x000b5800010d7983 */ /* 0x000f220000300800 */
[----:B-1----:R-:W-:-:S03]  /*3ed10*/  LEA.HI.X.SX32 R9, R12, R3, 0x1, P6 ;  /* 0x000000030c097211 */ /* 0x002fc600030f0eff */
[----:B------:R-:W4:Y:S01]  /*3ed20*/  LDL.LU R18, [R1+0xb48] ;  /* 0x000b480001127983 */ /* 0x000f220000300800 */
[----:B------:R-:W-:Y:S02]  /*3ed30*/  PRMT R5, R107, 0x7632, R5 ;  /* 0x000076326b057816 */ /* 0x000fe40000000005 */
[----:B------:R-:W-:-:S03]  /*3ed40*/  LEA R4, P6, R0, R2, 0x1 ;  /* 0x0000000200047211 */ /* 0x000fc600078c08ff */
[----:B------:R1:W-:Y:S01]  /*3ed50*/  @P4 STG.E.U16 desc[UR16][R8.64], R5 ;  /* 0x0000000508004986 */ /* 0x0003e2000c101510 */
[----:B---3--:R-:W-:Y:S01]  /*3ed60*/  ISETP.LT.AND P4, PT, R14, UR6, !P0 ;  /* 0x000000060e007c0c */ /* 0x008fe2000c781270 */
[----:B------:R-:W-:Y:S01]  /*3ed70*/  IMAD R10, R123, 0x2, R0 ;  /* 0x000000027b0a7824 */ /* 0x000fe200078e0200 */
[----:B------:R-:W-:Y:S01]  /*3ed80*/  PRMT R11, R112, 0x7632, R11 ;  /* 0x00007632700b7816 */ /* 0x000fe2000000000b */
[----:B------:R-:W3:Y:S01]  /*3ed90*/  LDL.LU R14, [R1+0xcbc] ;  /* 0x000cbc00010e7983 */ /* 0x000ee20000300800 */
[----:B------:R-:W4:Y:S01]  /*3eda0*/  LDCU UR6, c[0x0][0x39c] ;  /* 0x00007380ff0677ac */ /* 0x000f220008000800 */
[----:B-1----:R-:W-:Y:S02]  /*3edb0*/  LEA.HI.X.SX32 R5, R0, R3, 0x1, P6 ;  /* 0x0000000300057211 */ /* 0x002fe400030f0eff */
[----:B------:R-:W-:-:S03]  /*3edc0*/  LEA R6, P6, R10, R2, 0x1 ;  /* 0x000000020a067211 */ /* 0x000fc600078c08ff */
[----:B------:R-:W-:Y:S01]  /*3edd0*/  @P1 STG.E.U16 desc[UR16][R4.64], R112 ;  /* 0x0000007004001986 */ /* 0x000fe2000c101510 */
[----:B------:R-:W-:-:S05]  /*3ede0*/  LEA.HI.X.SX32 R7, R10, R3, 0x1, P6 ;  /* 0x000000030a077211 */ /* 0x000fca00030f0eff */
[----:B------:R1:W-:Y:S01]  /*3edf0*/  @P3 STG.E.U16 desc[UR16][R6.64], R11 ;  /* 0x0000000b06003986 */ /* 0x0003e2000c101510 */
[----:B------:R-:W-:-:S03]  /*3ee00*/  IMAD R0, R123, 0x2, R10 ;  /* 0x000000027b007824 */ /* 0x000fc600078e020a */
[----:B------:R-:W0:Y:S02]  /*3ee10*/  LDS.128 R4, [R122+UR5+0x1000] ;  /* 0x001000057a047984 */ /* 0x000e240008000c00 */
[----:B0-----:R-:W-:Y:S02]  /*3ee20*/  ISETP.LT.AND P1, PT, R15, UR7, !P0 ;  /* 0x000000070f007c0c */ /* 0x001fe4000c721270 */
[----:B--2---:R-:W-:Y:S01]  /*3ee30*/  ISETP.LT.AND P3, PT, R16, UR8, !P0 ;  /* 0x0000000810007c0c */ /* 0x004fe2000c761270 */
[----:B------:R-:W2:Y:S01]  /*3ee40*/  LDL.LU R15, [R1+0xcb0] ;  /* 0x000cb000010f7983 */ /* 0x000ea20000300800 */
[CC--:B------:R-:W-:Y:S01]  /*3ee50*/  LEA R10, P6, R0.reuse, R2.reuse, 0x1 ;  /* 0x00000002000a7211 */ /* 0x0c0fe200078c08ff */
[C---:B------:R-:W-:Y:S01]  /*3ee60*/  IMAD R9, R123.reuse, 0x2, R0 ;  /* 0x000000027b097824 */ /* 0x040fe200078e0200 */
[----:B------:R-:W3:Y:S01]  /*3ee70*/  LDCU UR8, c[0x0][0x39c] ;  /* 0x00007380ff0877ac */ /* 0x000ee20008000800 */
[----:B------:R-:W2:Y:S01]  /*3ee80*/  LDL.LU R16, [R1+0xb54] ;  /* 0x000b540001107983 */ /* 0x000ea20000300800 */
[----:B------:R-:W0:Y:S03]  /*3ee90*/  LDCU UR7, c[0x0][0x39c] ;  /* 0x00007380ff0777ac */ /* 0x000e260008000800 */
[----:B------:R-:W2:Y:S01]  /*3eea0*/  LDL.LU R17, [R1+0xb44] ;  /* 0x000b440001117983 */ /* 0x000ea20000300800 */
[----:B------:R-:W2:Y:S03]  /*3eeb0*/  LDCU UR5, c[0x0][0x39c] ;  /* 0x00007380ff0577ac */ /* 0x000ea60008000800 */
[----:B------:R-:W2:Y:S04]  /*3eec0*/  LDL.LU R23, [R1+0xcb8] ;  /* 0x000cb80001177983 */ /* 0x000ea80000300800 */
[----:B------:R-:W2:Y:S04]  /*3eed0*/  LDL.LU R22, [R1+0xcac] ;  /* 0x000cac0001167983 */ /* 0x000ea80000300800 */
[----:B------:R-:W2:Y:S01]  /*3eee0*/  LDL.LU R21, [R1+0xb50] ;  /* 0x000b500001157983 */ /* 0x000ea20000300800 */
[----:B-1----:R-:W-:Y:S01]  /*3eef0*/  LEA.HI.X.SX32 R11, R0, R3, 0x1, P6 ;  /* 0x00000003000b7211 */ /* 0x002fe200030f0eff */
[----:B------:R-:W-:Y:S01]  /*3ef00*/  IMAD R0, R123, 0x2, R9 ;  /* 0x000000027b007824 */ /* 0x000fe200078e0209 */
[----:B------:R-:W-:-:S04]  /*3ef10*/  LEA R8, P6, R9, R2, 0x1 ;  /* 0x0000000209087211 */ /* 0x000fc800078c08ff */
[-C--:B------:R-:W-:Y:S02]  /*3ef20*/  LEA.HI.X.SX32 R9, R9, R3.reuse, 0x1, P6 ;  /* 0x0000000309097211 */ /* 0x080fe400030f0eff */
[C---:B------:R-:W-:Y:S01]  /*3ef30*/  LEA R12, P6, R0.reuse, R2, 0x1 ;  /* 0x00000002000c7211 */ /* 0x040fe200078c08ff */
[----:B------:R1:W-:Y:S01]  /*3ef40*/  @P5 STG.E.U16 desc[UR16][R10.64], R113 ;  /* 0x000000710a005986 */ /* 0x0003e2000c101510 */
[----:B----4-:R-:W-:Y:S01]  /*3ef50*/  ISETP.LT.AND P5, PT, R13, UR6, !P0 ;  /* 0x000000060d007c0c */ /* 0x010fe2000c7a1270 */
[----:B------:R-:W4:Y:S01]  /*3ef60*/  LDCU UR6, c[0x0][0x39c] ;  /* 0x00007380ff0677ac */ /* 0x000f220008000800 */
[----:B------:R-:W-:Y:S01]  /*3ef70*/  LEA.HI.X.SX32 R13, R0, R3, 0x1, P6 ;  /* 0x00000003000d7211 */ /* 0x000fe200030f0eff */
[----:B------:R-:W-:Y:S01]  /*3ef80*/  IMAD R0, R123, 0x2, R0 ;  /* 0x000000027b007824 */ /* 0x000fe200078e0200 */
[----:B-1----:R-:W-:-:S04]  /*3ef90*/  PRMT R11, R113, 0x7632, R11 ;  /* 0x00007632710b7816 */ /* 0x002fc8000000000b */
[----:B------:R-:W-:Y:S01]  /*3efa0*/  LEA R10, P6, R0, R2, 0x1 ;  /* 0x00000002000a7211 */ /* 0x000fe200078c08ff */
[----:B------:R1:W-:Y:S04]  /*3efb0*/  @P4 STG.E.U16 desc[UR16][R8.64], R11 ;  /* 0x0000000b08004986 */ /* 0x0003e8000c101510 */
[----:B------:R-:W-:Y:S01]  /*3efc0*/  @P1 STG.E.U16 desc[UR16][R12.64], R114 ;  /* 0x000000720c001986 */ /* 0x000fe2000c101510 */
[----:B---3--:R-:W-:Y:S01]  /*3efd0*/  ISETP.LT.AND P1, PT, R14, UR8, !P0 ;  /* 0x000000080e007c0c */ /* 0x008fe2000c721270 */
[----:B------:R-:W-:Y:S01]  /*3efe0*/  IMAD R14, R123, 0x2, R0 ;  /* 0x000000027b0e7824 */ /* 0x000fe200078e0200 */
[----:B0-----:R-:W-:Y:S01]  /*3eff0*/  ISETP.LT.AND P4, PT, R18, UR7, !P0 ;  /* 0x0000000712007c0c */ /* 0x001fe2000c781270 */
[----:B------:R-:W0:Y:S01]  /*3f000*/  LDCU UR7, c[0x0][0x39c] ;  /* 0x00007380ff0777ac */ /* 0x000e220008000800 */
[----:B-1----:R-:W-:-:S02]  /*3f010*/  LEA.HI.X.SX32 R11, R0, R3, 0x1, P6 ;  /* 0x00000003000b7211 */ /* 0x002fc400030f0eff */
[----:B------:R-:W-:Y:S01]  /*3f020*/  PRMT R9, R114, 0x7632, R9 ;  /* 0x0000763272097816 */ /* 0x000fe20000000009 */
[----:B------:R-:W-:Y:S01]  /*3f030*/  IMAD R0, R123, 0x2, R14 ;  /* 0x000000027b007824 */ /* 0x000fe200078e020e */
[----:B------:R-:W-:-:S03]  /*3f040*/  LEA R8, P6, R14, R2, 0x1 ;  /* 0x000000020e087211 */ /* 0x000fc600078c08ff */
[----:B------:R1:W-:Y:S02]  /*3f050*/  @P3 STG.E.U16 desc[UR16][R10.64], R9 ;  /* 0x000000090a003986 */ /* 0x0003e4000c101510 */
[-C--:B-1----:R-:W-:Y:S02]  /*3f060*/  LEA.HI.X.SX32 R9, R14, R3.reuse, 0x1, P6 ;  /* 0x000000030e097211 */ /* 0x082fe400030f0eff */
[C---:B------:R-:W-:Y:S02]  /*3f070*/  LEA R12, P6, R0.reuse, R2, 0x1 ;  /* 0x00000002000c7211 */ /* 0x040fe400078c08ff */
[----:B------:R-:W-:Y:S02]  /*3f080*/  PRMT R11, R115, 0x7632, R11 ;  /* 0x00007632730b7816 */ /* 0x000fe4000000000b */
[----:B------:R-:W-:Y:S01]  /*3f090*/  LEA.HI.X.SX32 R13, R0, R3, 0x1, P6 ;  /* 0x00000003000d7211 */ /* 0x000fe200030f0eff */
[----:B------:R1:W-:Y:S04]  /*3f0a0*/  @P5 STG.E.U16 desc[UR16][R8.64], R115 ;  /* 0x0000007308005986 */ /* 0x0003e8000c101510 */
[----:B------:R3:W-:Y:S01]  /*3f0b0*/  @P4 STG.E.U16 desc[UR16][R12.64], R11 ;  /* 0x0000000b0c004986 */ /* 0x0007e2000c101510 */
[----:B-1----:R-:W-:-:S02]  /*3f0c0*/  PRMT R9, R4, 0x7632, R9 ;  /* 0x0000763204097816 */ /* 0x002fc40000000009 */
[----:B--2---:R-:W-:Y:S01]  /*3f0d0*/  ISETP.LT.AND P3, PT, R15, UR5, !P0 ;  /* 0x000000050f007c0c */ /* 0x004fe2000c761270 */
[C---:B------:R-:W-:Y:S01]  /*3f0e0*/  IMAD R15, R123.reuse, 0x2, R0 ;  /* 0x000000027b0f7824 */ /* 0x040fe200078e0200 */
[----:B------:R-:W1:Y:S03]  /*3f0f0*/  LDCU UR5, c[0x0][0x39c] ;  /* 0x00007380ff0577ac */ /* 0x000e660008000800 */
[C---:B------:R-:W-:Y:S01]  /*3f100*/  IMAD R0, R123.reuse, 0x2, R15 ;  /* 0x000000027b007824 */ /* 0x040fe200078e020f */
[----:B----4-:R-:W-:Y:S01]  /*3f110*/  ISETP.LT.AND P5, PT, R16, UR6, !P0 ;  /* 0x0000000610007c0c */ /* 0x010fe2000c7a1270 */
[----:B------:R-:W2:Y:S02]  /*3f120*/  LDCU UR6, c[0x0][0x39c] ;  /* 0x00007380ff0677ac */ /* 0x000ea40008000800 */
[----:B------:R-:W-:Y:S01]  /*3f130*/  IMAD R16, R123, 0x2, R0 ;  /* 0x000000027b107824 */ /* 0x000fe200078e0200 */
[----:B------:R-:W-:-:S02]  /*3f140*/  LEA R14, P6, R15, R2, 0x1 ;  /* 0x000000020f0e7211 */ /* 0x000fc400078c08ff */
[----:B0-----:R-:W-:Y:S01]  /*3f150*/  ISETP.LT.AND P4, PT, R17, UR7, !P0 ;  /* 0x0000000711007c0c */ /* 0x001fe2000c781270 */
[----:B------:R-:W-:Y:S01]  /*3f160*/  IMAD R17, R123, 0x2, R16 ;  /* 0x000000027b117824 */ /* 0x000fe200078e0210 */
[----:B------:R-:W-:Y:S01]  /*3f170*/  LEA.HI.X.SX32 R15, R15, R3, 0x1, P6 ;  /* 0x000000030f0f7211 */ /* 0x000fe200030f0eff */
[----:B------:R-:W0:Y:S01]  /*3f180*/  LDCU UR7, c[0x0][0x39c] ;  /* 0x00007380ff0777ac */ /* 0x000e220008000800 */
[----:B------:R-:W-:Y:S01]  /*3f190*/  LEA R10, P6, R0, R2, 0x1 ;  /* 0x00000002000a7211 */ /* 0x000fe200078c08ff */
[----:B------:R-:W-:-:S03]  /*3f1a0*/  IMAD R18, R123, 0x2, R17 ;  /* 0x000000027b127824 */ /* 0x000fc600078e0211 */
[----:B---3--:R-:W-:Y:S01]  /*3f1b0*/  LEA.HI.X.SX32 R11, R0, R3, 0x1, P6 ;  /* 0x00000003000b7211 */ /* 0x008fe200030f0eff */
[C---:B------:R-:W-:Y:S01]  /*3f1c0*/  IMAD R0, R123.reuse, 0x2, R18 ;  /* 0x000000027b007824 */ /* 0x040fe200078e0212 */
[----:B------:R3:W-:Y:S01]  /*3f1d0*/  @P1 STG.E.U16 desc[UR16][R14.64], R4 ;  /* 0x000000040e001986 */ /* 0x0007e2000c101510 */
[-C--:B------:R-:W-:Y:S02]  /*3f1e0*/  LEA R8, P1, R16, R2.reuse, 0x1 ;  /* 0x0000000210087211 */ /* 0x080fe400078208ff */
[----:B------:R-:W-:Y:S01]  /*3f1f0*/  IMAD R20, R123, 0x2, R0 ;  /* 0x000000027b147824 */ /* 0x000fe200078e0200 */
[----:B------:R4:W-:Y:S01]  /*3f200*/  @P3 STG.E.U16 desc[UR16][R10.64], R9 ;  /* 0x000000090a003986 */ /* 0x0009e2000c101510 */
[----:B------:R-:W-:-:S04]  /*3f210*/  LEA R12, P3, R17, R2, 0x1 ;  /* 0x00000002110c7211 */ /* 0x000fc800078608ff */
[-C--:B------:R-:W-:Y:S02]  /*3f220*/  LEA.HI.X.SX32 R13, R17, R3.reuse, 0x1, P3 ;  /* 0x00000003110d7211 */ /* 0x080fe400018f0eff */
[-C--:B---3--:R-:W-:Y:S01]  /*3f230*/  LEA R14, P6, R18, R2.reuse, 0x1 ;  /* 0x00000002120e7211 */ /* 0x088fe200078c08ff */
[----:B------:R-:W-:Y:S01]  /*3f240*/  IMAD R4, R123, 0x2, R20 ;  /* 0x000000027b047824 */ /* 0x000fe200078e0214 */
[-C--:B----4-:R-:W-:Y:S02]  /*3f250*/  LEA.HI.X.SX32 R9, R16, R3.reuse, 0x1, P1 ;  /* 0x0000000310097211 */ /* 0x090fe400008f0eff */
[----:B------:R-:W-:Y:S02]  /*3f260*/  LEA R16, P1, R0, R2, 0x1 ;  /* 0x0000000200107211 */ /* 0x000fe400078208ff */
[----:B------:R-:W-:Y:S02]  /*3f270*/  LEA.HI.X.SX32 R15, R18, R3, 0x1, P6 ;  /* 0x00000003120f7211 */ /* 0x000fe400030f0eff */
[----:B-1----:R-:W-:-:S02]  /*3f280*/  ISETP.LT.AND P3, PT, R23, UR5, !P0 ;  /* 0x0000000517007c0c */ /* 0x002fc4000c761270 */
[-C--:B------:R-:W-:Y:S02]  /*3f290*/  LEA.HI.X.SX32 R17, R0, R3.reuse, 0x1, P1 ;  /* 0x0000000300117211 */ /* 0x080fe400008f0eff */
[-C--:B------:R-:W-:Y:S02]  /*3f2a0*/  LEA R18, P6, R4, R2.reuse, 0x1 ;  /* 0x0000000204127211 */ /* 0x080fe400078c08ff */
[----:B--2---:R-:W-:Y:S02]  /*3f2b0*/  ISETP.LT.AND P1, PT, R22, UR6, !P0 ;  /* 0x0000000616007c0c */ /* 0x004fe4000c721270 */
[----:B0-----:R-:W-:Y:S02]  /*3f2c0*/  ISETP.LT.AND P0, PT, R21, UR7, !P0 ;  /* 0x0000000715007c0c */ /* 0x001fe4000c701270 */
[----:B------:R-:W-:Y:S02]  /*3f2d0*/  LEA.HI.X.SX32 R19, R4, R3, 0x1, P6 ;  /* 0x0000000304137211 */ /* 0x000fe400030f0eff */
[----:B------:R-:W-:-:S02]  /*3f2e0*/  LEA R2, P6, R20, R2, 0x1 ;  /* 0x0000000214027211 */ /* 0x000fc400078c08ff */
[----:B------:R-:W-:Y:S01]  /*3f2f0*/  PRMT R0, R5, 0x7632, R0 ;  /* 0x0000763205007816 */ /* 0x000fe20000000000 */
[----:B------:R0:W-:Y:S01]  /*3f300*/  @P5 STG.E.U16 desc[UR16][R8.64], R5 ;  /* 0x0000000508005986 */ /* 0x0001e2000c101510 */
[----:B------:R-:W-:Y:S02]  /*3f310*/  PRMT R4, R6, 0x7632, R4 ;  /* 0x0000763206047816 */ /* 0x000fe40000000004 */
[----:B------:R-:W-:Y:S01]  /*3f320*/  LEA.HI.X.SX32 R3, R20, R3, 0x1, P6 ;  /* 0x0000000314037211 */ /* 0x000fe200030f0eff */
[----:B------:R1:W-:Y:S04]  /*3f330*/  @P4 STG.E.U16 desc[UR16][R12.64], R0 ;  /* 0x000000000c004986 */ /* 0x0003e8000c101510 */
[----:B------:R1:W-:Y:S01]  /*3f340*/  @P3 STG.E.U16 desc[UR16][R14.64], R6 ;  /* 0x000000060e003986 */ /* 0x0003e2000c101510 */
[----:B0-----:R-:W-:-:S03]  /*3f350*/  PRMT R9, R7, 0x7632, R9 ;  /* 0x0000763207097816 */ /* 0x001fc60000000009 */
[----:B------:R1:W-:Y:S04]  /*3f360*/  @P1 STG.E.U16 desc[UR16][R16.64], R4 ;  /* 0x0000000410001986 */ /* 0x0003e8000c101510 */
[----:B------:R1:W-:Y:S04]  /*3f370*/  @P0 STG.E.U16 desc[UR16][R2.64], R7 ;  /* 0x0000000702000986 */ /* 0x0003e8000c101510 */
[----:B------:R1:W-:Y:S01]  /*3f380*/  @P2 STG.E.U16 desc[UR16][R18.64], R9 ;  /* 0x0000000912002986 */ /* 0x0003e2000c101510 */
[----:B------:R-:W-:Y:S06]  /*3f390*/  BAR.SYNC.DEFER_BLOCKING 0x0 ;  /* 0x0000000000007b1d */ /* 0x000fec0000010000 */
[----:B------:R-:W-:Y:S05]  /*3f3a0*/  BRA.U UP0, `(.L_x_13) ;  /* 0x0000000100a07547 */ /* 0x000fea000b800000 */
[----:B------:R-:W0:Y:S01]  /*3f3b0*/  S2UR UR6, SR_CgaCtaId ;  /* 0x00000000000679c3 */ /* 0x000e220000008800 */
[----:B------:R-:W-:Y:S01]  /*3f3c0*/  NOP ;  /* 0x0000000000007918 */ /* 0x000fe20000000000 */
[----:B------:R-:W-:Y:S01]  /*3f3d0*/  UMOV UR5, 0x50 ;  /* 0x0000005000057882 */ /* 0x000fe20000000000 */
[----:B-1----:R-:W-:Y:S02]  /*3f3e0*/  IMAD.U32 R0, RZ, RZ, UR4 ;  /* 0x00000004ff007e24 */ /* 0x002fe4000f8e00ff */
[----:B------:R-:W-:Y:S02]  /*3f3f0*/  IMAD.MOV.U32 R3, RZ, RZ, 0xffff ;  /* 0x0000ffffff037424 */ /* 0x000fe400078e00ff */
[----:B------:R-:W-:Y:S01]  /*3f400*/  IMAD.MOV.U32 R7, RZ, RZ, 0x1 ;  /* 0x00000001ff077424 */ /* 0x000fe200078e00ff */
[----:B------:R-:W-:-:S04]  /*3f410*/  LOP3.LUT R0, R0, 0xffff, RZ, 0xc0, !PT ;  /* 0x0000ffff00007812 */ /* 0x000fc800078ec0ff */
[----:B------:R-:W-:-:S05]  /*3f420*/  SHF.R.U32.HI R0, RZ, 0x5, R0 ;  /* 0x00000005ff007819 */ /* 0x000fca0000011600 */
[----:B------:R-:W-:Y:S01]  /*3f430*/  VIADD R2, R0, 0x10 ;  /* 0x0000001000027836 */ /* 0x000fe20000000000 */
[----:B------:R-:W-:Y:S01]  /*3f440*/  SHF.L.U32 R0, R3, R0, RZ ;  /* 0x0000000003007219 */ /* 0x000fe200000006ff */
[----:B0-----:R-:W-:-:S03]  /*3f450*/  ULEA UR6, UR6, UR5, 0x18 ;  /* 0x0000000506067291 */ /* 0x001fc6000f8ec0ff */
[----:B------:R-:W-:-:S04]  /*3f460*/  SHF.L.U32 R3, R7, R2, RZ ;  /* 0x0000000207037219 */ /* 0x000fc800000006ff */
[----:B------:R-:W-:Y:S02]  /*3f470*/  LOP3.LUT R0, R3, R0, RZ, 0xfc, !PT ;  /* 0x0000000003007212 */ /* 0x000fe400078efcff */
[----:B------:R-:W0:Y:S02]  /*3f480*/  LDS R5, [UR6] ;  /* 0x00000006ff057984 */ /* 0x000e240008000800 */
[C---:B------:R-:W-:Y:S02]  /*3f490*/  LOP3.LUT R2, R0.reuse, 0xffff, RZ, 0xc0, !PT ;  /* 0x0000ffff00027812 */ /* 0x040fe400078ec0ff */
[----:B0-----:R-:W-:-:S04]  /*3f4a0*/  LOP3.LUT R3, R0, 0xffff, R5, 0x80, !PT ;  /* 0x0000ffff00037812 */ /* 0x001fc800078e8005 */
[----:B------:R-:W-:-:S13]  /*3f4b0*/  ISETP.NE.AND P0, PT, R3, R2, PT ;  /* 0x000000020300720c */ /* 0x000fda0003f05270 */
[----:B------:R-:W-:Y:S05]  /*3f4c0*/  @P0 BRA `(.L_x_14) ;  /* 0x0000000000500947 */ /* 0x000fea0003800000 */
[----:B------:R-:W-:Y:S02]  /*3f4d0*/  SHF.R.U32.HI R5, RZ, 0x10, R5 ;  /* 0x00000010ff057819 */ /* 0x000fe40000011605 */
[----:B------:R-:W-:-:S04]  /*3f4e0*/  SHF.R.U32.HI R2, RZ, 0x10, R0 ;  /* 0x00000010ff027819 */ /* 0x000fc80000011600 */
[----:B------:R-:W-:-:S04]  /*3f4f0*/  LOP3.LUT R5, R5, R2, RZ, 0xc0, !PT ;  /* 0x0000000205057212 */ /* 0x000fc800078ec0ff */
[----:B------:R-:W-:-:S13]  /*3f500*/  ISETP.NE.AND P0, PT, R5, R2, PT ;  /* 0x000000020500720c */ /* 0x000fda0003f05270 */
[----:B------:R-:W-:Y:S05]  /*3f510*/  @P0 BRA `(.L_x_15) ;  /* 0x0000000000300947 */ /* 0x000fea0003800000 */
[----:B------:R-:W-:Y:S01]  /*3f520*/  R2UR UR4, R0 ;  /* 0x00000000000472ca */ /* 0x000fe200000e0000 */
[----:B------:R-:W-:Y:S01]  /*3f530*/  VOTEU.ANY UR5, UPT, PT ;  /* 0x0000000000057886 */ /* 0x000fe200038e0100 */
[----:B------:R-:W0:Y:S01]  /*3f540*/  S2R R0, SR_LANEID ;  /* 0x0000000000007919 */ /* 0x000e220000000000 */
[----:B------:R-:W-:-:S10]  /*3f550*/  UFLO.U32 UR5, UR5 ;  /* 0x00000005000572bd */ /* 0x000fd400080e0000 */
[----:B------:R-:W-:-:S06]  /*3f560*/  ULOP3.LUT UR4, URZ, UR4, URZ, 0x33, !UPT ;  /* 0x00000004ff047292 */ /* 0x000fcc000f8e33ff */
[----:B------:R-:W-:-:S04]  /*3f570*/  IMAD.U32 R2, RZ, RZ, UR4 ;  /* 0x00000004ff027e24 */ /* 0x000fc8000f8e00ff */
[----:B------:R-:W1:Y:S02]  /*3f580*/  REDUX UR7, R2 ;  /* 0x00000000020773c4 */ /* 0x000e640000000000 */
[----:B------:R2:W-:Y:S01]  /*3f590*/  UTCATOMSWS.AND URZ, UR4 ;  /* 0x0000000400ff79e3 */ /* 0x0005e20008000000 */
[----:B0-----:R-:W-:Y:S01]  /*3f5a0*/  ISETP.EQ.U32.AND P0, PT, R0, UR5, PT ;  /* 0x0000000500007c0c */ /* 0x001fe2000bf02070 */
[----:B-1----:R-:W-:-:S12]  /*3f5b0*/  IMAD.U32 R0, RZ, RZ, UR7 ;  /* 0x00000007ff007e24 */ /* 0x002fd8000f8e00ff */
[----:B------:R2:W-:Y:S01]  /*3f5c0*/  @P0 ATOMS.AND RZ, [UR6], R0 ;  /* 0x00000000ffff098c */ /* 0x0005e2000a800006 */
[----:B------:R-:W-:Y:S05]  /*3f5d0*/  BRA `(.L_x_13) ;  /* 0x0000000000147947 */ /* 0x000fea0003800000 */
.L_x_15:
[----:B------:R-:W-:-:S07]  /*3f5e0*/  MOV R2, 0x3f600 ;  /* 0x0003f60000027802 */ /* 0x000fce0000000f00 */
[----:B------:R-:W-:Y:S05]  /*3f5f0*/  CALL.REL.NOINC `($__internal_0_$__cuda_sm10x_tcgen05_guardrail_trap_col_being_dealloced_not_returned_by_alloc) ;  /* 0x00000000002c7944 */ /* 0x000fea0003c00000 */
[----:B------:R-:W-:Y:S05]  /*3f600*/  BRA `(.L_x_13) ;  /* 0x0000000000087947 */ /* 0x000fea0003800000 */
.L_x_14:
[----:B------:R-:W-:-:S07]  /*3f610*/  MOV R2, 0x3f630 ;  /* 0x0003f63000027802 */ /* 0x000fce0000000f00 */
[----:B------:R-:W-:Y:S05]  /*3f620*/  CALL.REL.NOINC `($__internal_2_$__cuda_sm10x_tcgen05_guardrail_trap_unallocated_columns_being_dealloced) ;  /* 0x0000000000387944 */ /* 0x000fea0003c00000 */
.L_x_13:
[----:B------:R-:W-:Y:S01]  /*3f630*/  NOP ;  /* 0x0000000000007918 */ /* 0x000fe20000000000 */
[----:B--2---:R-:W-:Y:S05]  /*3f640*/  EXIT ;  /* 0x000000000000794d */ /* 0x004fea0003800000 */
.L_x_8:
[----:B------:R-:W0:Y:S02]  /*3f650*/  SYNCS.PHASECHK.TRANS64.TRYWAIT P3, [UR77], R5 ;  /* 0x00000005ff0075a7 */ /* 0x000e24000806114d */
[----:B0-----:R-:W-:Y:S05]  /*3f660*/  @!P3 BRA `(.L_x_8) ;  /* 0xfffffffc00f8b947 */ /* 0x001fea000383ffff */
[----:B------:R-:W-:Y:S05]  /*3f670*/  BRA `(.L_x_16) ;  /* 0xfffffeb000b07947 */ /* 0x000fea000383ffff */
.L_x_12:
[----:B------:R-:W0:Y:S02]  /*3f680*/  SYNCS.PHASECHK.TRANS64.TRYWAIT P0, [UR77], R3 ;  /* 0x00000003ff0075a7 */ /* 0x000e24000800114d */
[----:B0-----:R-:W-:Y:S05]  /*3f690*/  @!P0 BRA `(.L_x_12) ;  /* 0xfffffffc00f88947 */ /* 0x001fea000383ffff */
[----:B------:R-:W-:Y:S05]  /*3f6a0*/  BRA `(.L_x_11) ;  /* 0xffffff5800387947 */ /* 0x000fea000383ffff */
        .weak           $__internal_0_$__cuda_sm10x_tcgen05_guardrail_trap_col_being_dealloced_not_returned_by_alloc
        .type           $__internal_0_$__cuda_sm10x_tcgen05_guardrail_trap_col_being_dealloced_not_returned_by_alloc,@function
        .size           $__internal_0_$__cuda_sm10x_tcgen05_guardrail_trap_col_being_dealloced_not_returned_by_alloc,($__internal_1_$__cuda_sm10x_tcgen05_guardrail_trap_phase_invalid_during_alloc - $__internal_0_$__cuda_sm10x_tcgen05_guardrail_trap_col_being_dealloced_not_returned_by_alloc)
$__internal_0_$__cuda_sm10x_tcgen05_guardrail_trap_col_being_dealloced_not_returned_by_alloc:
[----:B------:R-:W-:Y:S05]  /*3f6b0*/  BPT.TRAP 0x1 ;  /* 0x000000040000795c */ /* 0x000fea0000300000 */
[----:B------:R-:W-:-:S04]  /*3f6c0*/  IMAD.MOV.U32 R3, RZ, RZ, 0x0 ;  /* 0x00000000ff037424 */ /* 0x000fc800078e00ff */
[----:B------:R-:W-:Y:S05]  /*3f6d0*/  RET.REL.NODEC R2 `(matmul_kernel) ;  /* 0xfffffc0802487950 */ /* 0x000fea0003c3ffff */
        .weak           $__internal_1_$__cuda_sm10x_tcgen05_guardrail_trap_phase_invalid_during_alloc
        .type           $__internal_1_$__cuda_sm10x_tcgen05_guardrail_trap_phase_invalid_during_alloc,@function
        .size           $__internal_1_$__cuda_sm10x_tcgen05_guardrail_trap_phase_invalid_during_alloc,($__internal_2_$__cuda_sm10x_tcgen05_guardrail_trap_unallocated_columns_being_dealloced - $__internal_1_$__cuda_sm10x_tcgen05_guardrail_trap_phase_invalid_during_alloc)
$__internal_1_$__cuda_sm10x_tcgen05_guardrail_trap_phase_invalid_during_alloc:
[----:B------:R-:W-:Y:S05]  /*3f6e0*/  BPT.TRAP 0x1 ;  /* 0x000000040000795c */ /* 0x000fea0000300000 */
[----:B------:R-:W-:-:S04]  /*3f6f0*/  IMAD.MOV.U32 R3, RZ, RZ, 0x0 ;  /* 0x00000000ff037424 */ /* 0x000fc800078e00ff */
[----:B------:R-:W-:Y:S05]  /*3f700*/  RET.REL.NODEC R2 `(matmul_kernel) ;  /* 0xfffffc08023c7950 */ /* 0x000fea0003c3ffff */
        .weak           $__internal_2_$__cuda_sm10x_tcgen05_guardrail_trap_unallocated_columns_being_dealloced
        .type           $__internal_2_$__cuda_sm10x_tcgen05_guardrail_trap_unallocated_columns_being_dealloced,@function
        .size           $__internal_2_$__cuda_sm10x_tcgen05_guardrail_trap_unallocated_columns_being_dealloced,(.L_x_20 - $__internal_2_$__cuda_sm10x_tcgen05_guardrail_trap_unallocated_columns_being_dealloced)
$__internal_2_$__cuda_sm10x_tcgen05_guardrail_trap_unallocated_columns_being_dealloced:
[----:B------:R-:W-:Y:S05]  /*3f710*/  BPT.TRAP 0x1 ;  /* 0x000000040000795c */ /* 0x000fea0000300000 */
[----:B------:R-:W-:-:S04]  /*3f720*/  IMAD.MOV.U32 R3, RZ, RZ, 0x0 ;  /* 0x00000000ff037424 */ /* 0x000fc800078e00ff */
[----:B------:R-:W-:Y:S05]  /*3f730*/  RET.REL.NODEC R2 `(matmul_kernel) ;  /* 0xfffffc0802307950 */ /* 0x000fea0003c3ffff */
.L_x_17:
[----:B------:R-:W-:-:S00]  /*3f740*/  BRA `(.L_x_17) ;  /* 0xfffffffc00fc7947 */ /* 0x000fc0000383ffff */
[----:B------:R-:W-:-:S00]  /*3f750*/  NOP ;  /* 0x0000000000007918 */ /* 0x000fc00000000000 */
        /* <DEDUP_REMOVED lines=10> */
.L_x_20:


//--------------------- .nv.shared.matmul_kernel  --------------------------
	.section	.nv.shared.matmul_kernel,"aw",@nobits
	.sectionflags	@""
	.align	16
	.zero		1024


//--------------------- .nv.shared.reserved.0     --------------------------
	.section	.nv.shared.reserved.0,"aw",@nobits
	.align	8
	.weak		__nv_reservedSMEM_offset_0_alias
	.size		__nv_reservedSMEM_offset_0_alias, 0, 64
	.other		__nv_reservedSMEM_offset_0_alias,@"STO_CUDA_RESERVED_SHARED STV_DEFAULT"
__nv_reservedSMEM_offset_0_alias:
	.zero		0
.nv.shared.reserved.0:
	.zero		64
	.weak		__nv_reservedSMEM_allocation_phase
	.type		__nv_reservedSMEM_allocation_phase,@object
	.size		__nv_reservedSMEM_allocation_phase,(.L_0 - __nv_reservedSMEM_allocation_phase)
__nv_reservedSMEM_allocation_phase:
	.zero		1
.L_0:
	.zero		7
	.weak		__nv_reservedSMEM_devtool_atexit_pc
	.type		__nv_reservedSMEM_devtool_atexit_pc,@object
	.size		__nv_reservedSMEM_devtool_atexit_pc,(__nv_reservedSMEM_allocation_mask - __nv_reservedSMEM_devtool_atexit_pc)
__nv_reservedSMEM_devtool_atexit_pc:
	.zero		8
	.weak		__nv_reservedSMEM_allocation_mask
	.type		__nv_reservedSMEM_allocation_mask,@object
	.size		__nv_reservedSMEM_allocation_mask,(.L_2 - __nv_reservedSMEM_allocation_mask)
__nv_reservedSMEM_allocation_mask:
	.zero		4
.L_2:


//--------------------- .nv.constant0.matmul_kernel --------------------------
	.section	.nv.constant0.matmul_kernel,"a",@progbits
	.sectionflags	@""
	.align	4
.nv.constant0.matmul_kernel:
	.zero		976


//--------------------- SYMBOLS --------------------------

	.type		.nv.reservedSmem.offset0,@object
	.size		.nv.reservedSmem.offset0,0x4
	.type		.nv.reservedSmem.cap,@object
	.size		.nv.reservedSmem.cap,0x4
